// auto-generated by cutlass_sweep.gemm — config: {"arch": "sm_90", "cluster_m": 2, "cluster_n": 1, "dtype": "e4m3", "dtype_b": "e4m3", "layout": "nt", "stages": 0, "tile_k": 64, "tile_m": 512, "tile_n": 80}
#include "cutlass/cutlass.h"
#include "cutlass/gemm/collective/collective_builder.hpp"
#include "cutlass/gemm/device/gemm_universal_adapter.h"
#include "cutlass/gemm/kernel/gemm_universal.hpp"
#include "cutlass/epilogue/collective/collective_builder.hpp"

using ElemA = cutlass::float_e4m3_t;
using ElemB = cutlass::float_e4m3_t;
using ElemCD = cutlass::float_e4m3_t;
using Acc  = float;
using TileShape    = cute::Shape<cute::_512, cute::_80, cute::_64>;
using ClusterShape = cute::Shape<cute::_2, cute::_1, cute::_1>;

using CollectiveEpilogue = typename cutlass::epilogue::collective::CollectiveBuilder<
    cutlass::arch::Sm90, cutlass::arch::OpClassTensorOp,
    TileShape, ClusterShape,
    cutlass::epilogue::collective::EpilogueTileAuto,
    Acc, Acc,
    ElemCD, cutlass::layout::RowMajor, 128 / cutlass::sizeof_bits<ElemCD>::value,
    ElemCD, cutlass::layout::RowMajor, 128 / cutlass::sizeof_bits<ElemCD>::value,
    cutlass::epilogue::collective::EpilogueScheduleAuto
  >::CollectiveOp;

using CollectiveMainloop = typename cutlass::gemm::collective::CollectiveBuilder<
    cutlass::arch::Sm90, cutlass::arch::OpClassTensorOp,
    ElemA, cutlass::layout::RowMajor, 128 / cutlass::sizeof_bits<ElemA>::value,
    ElemB, cutlass::layout::ColumnMajor, 128 / cutlass::sizeof_bits<ElemB>::value,
    Acc,
    TileShape, ClusterShape,
    cutlass::gemm::collective::StageCountAutoCarveout<static_cast<int>(sizeof(typename CollectiveEpilogue::SharedStorage))>,
    cutlass::gemm::collective::KernelScheduleAuto
  >::CollectiveOp;

using GemmKernel = cutlass::gemm::kernel::GemmUniversal<
    cute::Shape<int,int,int,int>,
    CollectiveMainloop,
    CollectiveEpilogue
>;
using Gemm = cutlass::gemm::device::GemmUniversalAdapter<GemmKernel>;

// Force the device kernel symbol into the cubin without needing a host main.
auto* _anchor = &cutlass::device_kernel<GemmKernel>;


// ===== COMPILED SASS (sm_90a) =====

	.target	sm_90a

	.elftype	@"ET_EXEC"


//--------------------- .note.nv.tkinfo           --------------------------
	.section	.note.nv.tkinfo,"",@"SHT_NOTE"
	.sectionflags	@"SHF_NOTE_NV_TKINFO"
	.tkinfo
        /*0018*/ 	.word	0x00000002
        /*0030*/ 	.string	""
        /*0030*/ 	.string	"ptxas"
        /*0030*/ 	.string	"Cuda compilation tools, release 13.0, V13.0.88"
        /*0030*/ 	.string	"Build cuda_13.0.r13.0/compiler.36424714_0"
        /*0030*/ 	.string	"-arch sm_90a -m 64 "



//--------------------- .note.nv.cuinfo           --------------------------
	.section	.note.nv.cuinfo,"",@"SHT_NOTE"
	.sectionflags	@"SHF_NOTE_NV_CUINFO"
        /*0018*/ 	.short	0x0002
        /*001a*/ 	.short	0x005a
        /*001c*/ 	.short	0x0082
	.zero		2


//--------------------- .nv.info                  --------------------------
	.section	.nv.info,"",@"SHT_CUDA_INFO"
	.align	4


	//----- nvinfo : EIATTR_REGCOUNT
	.align		4
        /*0000*/ 	.byte	0x04, 0x2f
        /*0002*/ 	.short	(.L_12 - .L_11)
	.align		4
.L_11:
        /*0004*/ 	.word	index@(_ZN7cutlass13device_kernelINS_4gemm6kernel13GemmUniversalIN4cute5tupleIJiiiiEEENS1_10collective13CollectiveMmaINS1_37MainloopSm90TmaGmmaWarpSpecializedFP8ILi6ENS5_IJNS4_1CILi2EEENSA_ILi1EEESC_EEENS1_35KernelTmaWarpSpecializedCooperativeEEENS5_IJNSA_ILi512EEENSA_ILi80EEENSA_ILi64EEEEEENS_12float_e4m3_tENS5_IJlSC_lEEESK_SL_NS4_8TiledMMAINS4_8MMA_AtomIJNS4_4SM904GMMA30MMA_64x16x32_F32E4M3E4M3_SS_TNILNSP_7ScaleInE1ELSR_1EEEEEENS4_6LayoutISD_NS5_IJSC_NSA_ILi0EEESV_EEEEENS5_IJNS4_10UnderscoreESY_SY_EEEEENS4_13SM90_TMA_LOADENS4_14ComposedLayoutINS4_7SwizzleILi2ELi4ELi3EEENS4_18smem_ptr_flag_bitsILi8EEENSU_INS5_IJNSA_ILi8EEESI_EEENS5_IJSI_SC_EEEEEEEvNS4_8identityENS4_23SM90_TMA_LOAD_MULTICASTES1B_vS1C_EENS_8epilogue10collective6detail29Sm90TmaWarpSpecializedAdapterINS1G_15DefaultEpilogueISK_SL_SL_NS1F_6thread17LinearCombinationISK_Li1EffLNS1K_9ScaleType4KindE0ELNS_15FloatRoundStyleE2ESK_EENS1_15EpilogueDefaultEEEEEvvEEEEvNT_6ParamsE)
        /*0008*/ 	.word	0x000000a8


	//----- nvinfo : EIATTR_FRAME_SIZE
	.align		4
.L_12:
        /*000c*/ 	.byte	0x04, 0x11
        /*000e*/ 	.short	(.L_14 - .L_13)
	.align		4
.L_13:
        /*0010*/ 	.word	index@(_ZN7cutlass13device_kernelINS_4gemm6kernel13GemmUniversalIN4cute5tupleIJiiiiEEENS1_10collective13CollectiveMmaINS1_37MainloopSm90TmaGmmaWarpSpecializedFP8ILi6ENS5_IJNS4_1CILi2EEENSA_ILi1EEESC_EEENS1_35KernelTmaWarpSpecializedCooperativeEEENS5_IJNSA_ILi512EEENSA_ILi80EEENSA_ILi64EEEEEENS_12float_e4m3_tENS5_IJlSC_lEEESK_SL_NS4_8TiledMMAINS4_8MMA_AtomIJNS4_4SM904GMMA30MMA_64x16x32_F32E4M3E4M3_SS_TNILNSP_7ScaleInE1ELSR_1EEEEEENS4_6LayoutISD_NS5_IJSC_NSA_ILi0EEESV_EEEEENS5_IJNS4_10UnderscoreESY_SY_EEEEENS4_13SM90_TMA_LOADENS4_14ComposedLayoutINS4_7SwizzleILi2ELi4ELi3EEENS4_18smem_ptr_flag_bitsILi8EEENSU_INS5_IJNSA_ILi8EEESI_EEENS5_IJSI_SC_EEEEEEEvNS4_8identityENS4_23SM90_TMA_LOAD_MULTICASTES1B_vS1C_EENS_8epilogue10collective6detail29Sm90TmaWarpSpecializedAdapterINS1G_15DefaultEpilogueISK_SL_SL_NS1F_6thread17LinearCombinationISK_Li1EffLNS1K_9ScaleType4KindE0ELNS_15FloatRoundStyleE2ESK_EENS1_15EpilogueDefaultEEEEEvvEEEEvNT_6ParamsE)
        /*0014*/ 	.word	0x00000210


	//----- nvinfo : EIATTR_MIN_STACK_SIZE
	.align		4
.L_14:
        /*0018*/ 	.byte	0x04, 0x12
        /*001a*/ 	.short	(.L_16 - .L_15)
	.align		4
.L_15:
        /*001c*/ 	.word	index@(_ZN7cutlass13device_kernelINS_4gemm6kernel13GemmUniversalIN4cute5tupleIJiiiiEEENS1_10collective13CollectiveMmaINS1_37MainloopSm90TmaGmmaWarpSpecializedFP8ILi6ENS5_IJNS4_1CILi2EEENSA_ILi1EEESC_EEENS1_35KernelTmaWarpSpecializedCooperativeEEENS5_IJNSA_ILi512EEENSA_ILi80EEENSA_ILi64EEEEEENS_12float_e4m3_tENS5_IJlSC_lEEESK_SL_NS4_8TiledMMAINS4_8MMA_AtomIJNS4_4SM904GMMA30MMA_64x16x32_F32E4M3E4M3_SS_TNILNSP_7ScaleInE1ELSR_1EEEEEENS4_6LayoutISD_NS5_IJSC_NSA_ILi0EEESV_EEEEENS5_IJNS4_10UnderscoreESY_SY_EEEEENS4_13SM90_TMA_LOADENS4_14ComposedLayoutINS4_7SwizzleILi2ELi4ELi3EEENS4_18smem_ptr_flag_bitsILi8EEENSU_INS5_IJNSA_ILi8EEESI_EEENS5_IJSI_SC_EEEEEEEvNS4_8identityENS4_23SM90_TMA_LOAD_MULTICASTES1B_vS1C_EENS_8epilogue10collective6detail29Sm90TmaWarpSpecializedAdapterINS1G_15DefaultEpilogueISK_SL_SL_NS1F_6thread17LinearCombinationISK_Li1EffLNS1K_9ScaleType4KindE0ELNS_15FloatRoundStyleE2ESK_EENS1_15EpilogueDefaultEEEEEvvEEEEvNT_6ParamsE)
        /*0020*/ 	.word	0x00000210
.L_16:


//--------------------- .nv.compat                --------------------------
	.section	.nv.compat,"",@"SHT_CUDA_COMPAT_INFO"
	.align	4
        /*0000*/ 	.byte	0x02, 0x09, 0x01, 0x00, 0x02, 0x02, 0x04, 0x00, 0x02, 0x05, 0x05, 0x00, 0x03, 0x07, 0x01, 0x01
        /*0010*/ 	.byte	0x02, 0x03, 0x01, 0x00, 0x02, 0x06, 0x01, 0x00, 0x04, 0x0b, 0x08, 0x00, 0x00, 0x00, 0x00, 0x00
        /*0020*/ 	.byte	0x00, 0x00, 0x00, 0x00


//--------------------- .nv.info._ZN7cutlass13device_kernelINS_4gemm6kernel13GemmUniversalIN4cute5tupleIJiiiiEEENS1_10collective13CollectiveMmaINS1_37MainloopSm90TmaGmmaWarpSpecializedFP8ILi6ENS5_IJNS4_1CILi2EEENSA_ILi1EEESC_EEENS1_35KernelTmaWarpSpecializedCooperativeEEENS5_IJNSA_ILi512EEENSA_ILi80EEENSA_ILi64EEEEEENS_12float_e4m3_tENS5_IJlSC_lEEESK_SL_NS4_8TiledMMAINS4_8MMA_AtomIJNS4_4SM904GMMA30MMA_64x16x32_F32E4M3E4M3_SS_TNILNSP_7ScaleInE1ELSR_1EEEEEENS4_6LayoutISD_NS5_IJSC_NSA_ILi0EEESV_EEEEENS5_IJNS4_10UnderscoreESY_SY_EEEEENS4_13SM90_TMA_LOADENS4_14ComposedLayoutINS4_7SwizzleILi2ELi4ELi3EEENS4_18smem_ptr_flag_bitsILi8EEENSU_INS5_IJNSA_ILi8EEESI_EEENS5_IJSI_SC_EEEEEEEvNS4_8identityENS4_23SM90_TMA_LOAD_MULTICASTES1B_vS1C_EENS_8epilogue10collective6detail29Sm90TmaWarpSpecializedAdapterINS1G_15DefaultEpilogueISK_SL_SL_NS1F_6thread17LinearCombinationISK_Li1EffLNS1K_9ScaleType4KindE0ELNS_15FloatRoundStyleE2ESK_EENS1_15EpilogueDefaultEEEEEvvEEEEvNT_6ParamsE --------------------------
	.section	.nv.info._ZN7cutlass13device_kernelINS_4gemm6kernel13GemmUniversalIN4cute5tupleIJiiiiEEENS1_10collective13CollectiveMmaINS1_37MainloopSm90TmaGmmaWarpSpecializedFP8ILi6ENS5_IJNS4_1CILi2EEENSA_ILi1EEESC_EEENS1_35KernelTmaWarpSpecializedCooperativeEEENS5_IJNSA_ILi512EEENSA_ILi80EEENSA_ILi64EEEEEENS_12float_e4m3_tENS5_IJlSC_lEEESK_SL_NS4_8TiledMMAINS4_8MMA_AtomIJNS4_4SM904GMMA30MMA_64x16x32_F32E4M3E4M3_SS_TNILNSP_7ScaleInE1ELSR_1EEEEEENS4_6LayoutISD_NS5_IJSC_NSA_ILi0EEESV_EEEEENS5_IJNS4_10UnderscoreESY_SY_EEEEENS4_13SM90_TMA_LOADENS4_14ComposedLayoutINS4_7SwizzleILi2ELi4ELi3EEENS4_18smem_ptr_flag_bitsILi8EEENSU_INS5_IJNSA_ILi8EEESI_EEENS5_IJSI_SC_EEEEEEEvNS4_8identityENS4_23SM90_TMA_LOAD_MULTICASTES1B_vS1C_EENS_8epilogue10collective6detail29Sm90TmaWarpSpecializedAdapterINS1G_15DefaultEpilogueISK_SL_SL_NS1F_6thread17LinearCombinationISK_Li1EffLNS1K_9ScaleType4KindE0ELNS_15FloatRoundStyleE2ESK_EENS1_15EpilogueDefaultEEEEEvvEEEEvNT_6ParamsE,"",@"SHT_CUDA_INFO"
	.sectionflags	@""
	.align	4


	//----- nvinfo : EIATTR_CUDA_API_VERSION
	.align		4
        /*0000*/ 	.byte	0x04, 0x37
        /*0002*/ 	.short	(.L_18 - .L_17)
.L_17:
        /*0004*/ 	.word	0x00000082


	//----- nvinfo : EIATTR_KPARAM_INFO
	.align		4
.L_18:
        /*0008*/ 	.byte	0x04, 0x17
        /*000a*/ 	.short	(.L_20 - .L_19)
.L_19:
        /*000c*/ 	.word	0x00000000
        /*0010*/ 	.short	0x0000
        /*0012*/ 	.short	0x0070
        /*0014*/ 	.byte	0x00, 0xf0, 0x01, 0x10


	//----- nvinfo : EIATTR_SPARSE_MMA_MASK
	.align		4
.L_20:
        /*0018*/ 	.byte	0x03, 0x50
        /*001a*/ 	.short	0x0000


	//----- nvinfo : EIATTR_MAXREG_COUNT
	.align		4
        /*001c*/ 	.byte	0x03, 0x1b
        /*001e*/ 	.short	0x00a8


	//----- nvinfo : EIATTR_NUM_BARRIERS
	.align		4
        /*0020*/ 	.byte	0x02, 0x4c
        /*0022*/ 	.byte	0x01
	.zero		1


	//----- nvinfo : EIATTR_ANNOTATIONS
	.align		4
        /*0024*/ 	.byte	0x04, 0x55
        /*0026*/ 	.short	(.L_22 - .L_21)


	//   ....[0]....
.L_21:
        /*0028*/ 	.word	0x00000001
        /*002c*/ 	.byte	0x40, 0x07, 0x00, 0x00, 0x01, 0x00, 0x00, 0x00, 0x40, 0x08, 0x00, 0x00, 0x01, 0x00, 0x00, 0x00
        /* <DEDUP_REMOVED lines=494> */
        /*1f1c*/ 	.byte	0x20, 0xda, 0x01, 0x00


	//----- nvinfo : EIATTR_MERCURY_ISA_VERSION
	.align		4
.L_22:
        /*1f20*/ 	.byte	0x03, 0x5f
        /*1f22*/ 	.short	0x0101


	//----- nvinfo : EIATTR_INT_WARP_WIDE_INSTR_OFFSETS
	.align		4
        /*1f24*/ 	.byte	0x04, 0x31
        /*1f26*/ 	.short	(.L_24 - .L_23)


	//   ....[0]....
.L_23:
        /*1f28*/ 	.word	0x00000560


	//   ....[1]....
        /*1f2c*/ 	.word	0x000005f0


	//   ....[2]....
        /*1f30*/ 	.word	0x00000710


	//----- nvinfo : EIATTR_COOP_GROUP_MASK_REGIDS
	.align		4
.L_24:
        /*1f34*/ 	.byte	0x04, 0x29
        /*1f36*/ 	.short	(.L_26 - .L_25)


	//   ....[0]....
.L_25:
        /*1f38*/ 	.word	0xffffffff


	//   ....[1]....
        /*1f3c*/ 	.word	0xffffffff


	//   ....[2]....
        /*1f40*/ 	.word	0xffffffff


	//   ....[3]....
        /*1f44*/ 	.word	0xffffffff


	//   ....[4]....
        /*1f48*/ 	.word	0xffffffff


	//   ....[5]....
        /*1f4c*/ 	.word	0xffffffff


	//----- nvinfo : EIATTR_COOP_GROUP_INSTR_OFFSETS
	.align		4
.L_26:
        /*1f50*/ 	.byte	0x04, 0x28
        /*1f52*/ 	.short	(.L_28 - .L_27)


	//   ....[0]....
.L_27:
        /*1f54*/ 	.word	0x00000070


	//   ....[1]....
        /*1f58*/ 	.word	0x00000080


	//   ....[2]....
        /*1f5c*/ 	.word	0x000001a0


	//   ....[3]....
        /*1f60*/ 	.word	0x00000400


	//   ....[4]....
        /*1f64*/ 	.word	0x00000880


	//   ....[5]....
        /*1f68*/ 	.word	0x00001eb0


	//----- nvinfo : EIATTR_REG_RECONFIG
	.align		4
.L_28:
        /*1f6c*/ 	.byte	0x01, 0x54
	.zero		2


	//----- nvinfo : EIATTR_MBARRIER_INSTR_OFFSETS
	.align		4
        /*1f70*/ 	.byte	0x04, 0x39
        /*1f72*/ 	.short	(.L_30 - .L_29)


	//   ....[0]....
.L_29:
        /*1f74*/ 	.word	0x00000320
        /*1f78*/ 	.word	0x000000ff
        /*1f7c*/ 	.word	0x00000000
        /*1f80*/ 	.short	0x0100
        /*1f82*/ 	.byte	0x0a
	.zero		1


	//   ....[1]....
        /*1f84*/ 	.word	0x00000330
        /*1f88*/ 	.word	0x000000ff
        /*1f8c*/ 	.word	0x00000030
        /*1f90*/ 	.short	0x0100
        /*1f92*/ 	.byte	0x0a
	.zero		1


	//   ....[2]....
        /*1f94*/ 	.word	0x00000340
        /*1f98*/ 	.word	0x000000ff
        /*1f9c*/ 	.word	0x00000008
        /*1fa0*/ 	.short	0x0100
        /*1fa2*/ 	.byte	0x0a
	.zero		1


	//   ....[3]....
        /*1fa4*/ 	.word	0x00000350
        /*1fa8*/ 	.word	0x000000ff
        /*1fac*/ 	.word	0x00000038
        /*1fb0*/ 	.short	0x0100
        /*1fb2*/ 	.byte	0x0a
	.zero		1


	//   ....[4]....
        /*1fb4*/ 	.word	0x00000360
        /*1fb8*/ 	.word	0x000000ff
        /*1fbc*/ 	.word	0x00000010
        /*1fc0*/ 	.short	0x0100
        /*1fc2*/ 	.byte	0x0a
	.zero		1


	//   ....[5]....
        /*1fc4*/ 	.word	0x00000370
        /*1fc8*/ 	.word	0x000000ff
        /*1fcc*/ 	.word	0x00000040
        /*1fd0*/ 	.short	0x0100
        /*1fd2*/ 	.byte	0x0a
	.zero		1


	//   ....[6]....
        /*1fd4*/ 	.word	0x00000380
        /*1fd8*/ 	.word	0x000000ff
        /*1fdc*/ 	.word	0x00000018
        /*1fe0*/ 	.short	0x0100
        /*1fe2*/ 	.byte	0x0a
	.zero		1


	//   ....[7]....
        /*1fe4*/ 	.word	0x00000390
        /*1fe8*/ 	.word	0x000000ff
        /*1fec*/ 	.word	0x00000048
        /*1ff0*/ 	.short	0x0100
        /*1ff2*/ 	.byte	0x0a
	.zero		1


	//   ....[8]....
        /*1ff4*/ 	.word	0x000003a0
        /*1ff8*/ 	.word	0x000000ff
        /*1ffc*/ 	.word	0x00000020
        /*2000*/ 	.short	0x0100
        /*2002*/ 	.byte	0x0a
	.zero		1


	//   ....[9]....
        /*2004*/ 	.word	0x000003b0
        /*2008*/ 	.word	0x000000ff
        /*200c*/ 	.word	0x00000050
        /*2010*/ 	.short	0x0100
        /*2012*/ 	.byte	0x0a
	.zero		1


	//   ....[10]....
        /*2014*/ 	.word	0x000003c0
        /*2018*/ 	.word	0x000000ff
        /*201c*/ 	.word	0x00000028
        /*2020*/ 	.short	0x0100
        /*2022*/ 	.byte	0x0a
	.zero		1


	//   ....[11]....
        /*2024*/ 	.word	0x000003d0
        /*2028*/ 	.word	0x000000ff
        /*202c*/ 	.word	0x00000058
        /*2030*/ 	.short	0x0100
        /*2032*/ 	.byte	0x0a
	.zero		1


	//   ....[12]....
        /*2034*/ 	.word	0x00000770
        /*2038*/ 	.word	0x000000ff
        /*203c*/ 	.word	0x00000070
        /*2040*/ 	.short	0x0100
        /*2042*/ 	.byte	0x08
	.zero		1


	//   ....[13]....
        /*2044*/ 	.word	0x00000810
        /*2048*/ 	.word	0x000000ff
        /*204c*/ 	.word	0x00000078
        /*2050*/ 	.short	0x0100
        /*2052*/ 	.byte	0x08
	.zero		1


	//   ....[14]....
        /*2054*/ 	.word	0x000022b0
        /*2058*/ 	.word	0x000000ff
        /*205c*/ 	.word	0x00000000
        /*2060*/ 	.short	0x010a
        /*2062*/ 	.byte	0x0c
	.zero		1


	//   ....[15]....
        /*2064*/ 	.word	0x00002310
        /*2068*/ 	.word	0x000000ff
        /*206c*/ 	.word	0x00000000
        /*2070*/ 	.short	0x010a
        /*2072*/ 	.byte	0x0c
	.zero		1


	//   ....[16]....
        /*2074*/ 	.word	0x000046c0
        /*2078*/ 	.word	0x000000ff
        /*207c*/ 	.word	0x00000000
        /*2080*/ 	.short	0x010a
        /*2082*/ 	.byte	0x0e
	.zero		1


	//   ....[17]....
        /*2084*/ 	.word	0x00004700
        /*2088*/ 	.word	0x000000ff
        /*208c*/ 	.word	0x00000000
        /*2090*/ 	.short	0x010a
        /*2092*/ 	.byte	0x0e
	.zero		1


	//   ....[18]....
        /*2094*/ 	.word	0x00006a80
        /*2098*/ 	.word	0x000000e4
        /*209c*/ 	.word	0x00000000
        /*20a0*/ 	.short	0x0101
        /*20a2*/ 	.byte	0x3f
	.zero		1


	//   ....[19]....
        /*20a4*/ 	.word	0x000086e0
        /*20a8*/ 	.word	0x00000018
        /*20ac*/ 	.word	0x00000000
        /*20b0*/ 	.short	0x0101
        /*20b2*/ 	.byte	0x3f
	.zero		1


	//   ....[20]....
        /*20b4*/ 	.word	0x0001cb00
        /*20b8*/ 	.word	0x0000000f
        /*20bc*/ 	.word	0x00000030
        /*20c0*/ 	.short	0x010a
        /*20c2*/ 	.byte	0x3f
	.zero		1


	//   ....[21]....
        /*20c4*/ 	.word	0x0001ceb0
        /*20c8*/ 	.word	0x00000004
        /*20cc*/ 	.word	0x00000078
        /*20d0*/ 	.short	0x0101
        /*20d2*/ 	.byte	0x3f
	.zero		1


	//   ....[22]....
        /*20d4*/ 	.word	0x0001d650
        /*20d8*/ 	.word	0x00000007
        /*20dc*/ 	.word	0x00000000
        /*20e0*/ 	.short	0x010a
        /*20e2*/ 	.byte	0x3f
	.zero		1


	//   ....[23]....
        /*20e4*/ 	.word	0x0001d6d0
        /*20e8*/ 	.word	0x00000009
        /*20ec*/ 	.word	0x00000000
        /*20f0*/ 	.short	0x010a
        /*20f2*/ 	.byte	0x3f
	.zero		1


	//   ....[24]....
        /*20f4*/ 	.word	0x0001d760
        /*20f8*/ 	.word	0x00000006
        /*20fc*/ 	.word	0x00000000
        /*2100*/ 	.short	0x010a
        /*2102*/ 	.byte	0x3f
	.zero		1


	//   ....[25]....
        /*2104*/ 	.word	0x0001d7f0
        /*2108*/ 	.word	0x00000009
        /*210c*/ 	.word	0x00000000
        /*2110*/ 	.short	0x010a
        /*2112*/ 	.byte	0x3f
	.zero		1


	//   ....[26]....
        /*2114*/ 	.word	0x0001d880
        /*2118*/ 	.word	0x00000006
        /*211c*/ 	.word	0x00000000
        /*2120*/ 	.short	0x010a
        /*2122*/ 	.byte	0x3f
	.zero		1


	//   ....[27]....
        /*2124*/ 	.word	0x0001d910
        /*2128*/ 	.word	0x00000003
        /*212c*/ 	.word	0x00000000
        /*2130*/ 	.short	0x010a
        /*2132*/ 	.byte	0x3f
	.zero		1


	//   ....[28]....
        /*2134*/ 	.word	0x0001d980
        /*2138*/ 	.word	0x00000003
        /*213c*/ 	.word	0x00000000
        /*2140*/ 	.short	0x010a
        /*2142*/ 	.byte	0x3f
	.zero		1


	//   ....[29]....
        /*2144*/ 	.word	0x0001d9f0
        /*2148*/ 	.word	0x00000000
        /*214c*/ 	.word	0x00000000
        /*2150*/ 	.short	0x010a
        /*2152*/ 	.byte	0x3f
	.zero		1


	//   ....[30]....
        /*2154*/ 	.word	0x0001dad0
        /*2158*/ 	.word	0x0000000f
        /*215c*/ 	.word	0x00000030
        /*2160*/ 	.short	0x010a
        /*2162*/ 	.byte	0x3f
	.zero		1


	//   ....[31]....
        /*2164*/ 	.word	0x0001dba0
        /*2168*/ 	.word	0x00000007
        /*216c*/ 	.word	0x00000000
        /*2170*/ 	.short	0x010a
        /*2172*/ 	.byte	0x3f
	.zero		1


	//   ....[32]....
        /*2174*/ 	.word	0x0001dbf0
        /*2178*/ 	.word	0x00000009
        /*217c*/ 	.word	0x00000000
        /*2180*/ 	.short	0x010a
        /*2182*/ 	.byte	0x3f
	.zero		1


	//   ....[33]....
        /*2184*/ 	.word	0x0001dc40
        /*2188*/ 	.word	0x00000006
        /*218c*/ 	.word	0x00000000
        /*2190*/ 	.short	0x010a
        /*2192*/ 	.byte	0x3f
	.zero		1


	//   ....[34]....
        /*2194*/ 	.word	0x0001dc90
        /*2198*/ 	.word	0x00000009
        /*219c*/ 	.word	0x00000000
        /*21a0*/ 	.short	0x010a
        /*21a2*/ 	.byte	0x3f
	.zero		1


	//   ....[35]....
        /*21a4*/ 	.word	0x0001dce0
        /*21a8*/ 	.word	0x00000006
        /*21ac*/ 	.word	0x00000000
        /*21b0*/ 	.short	0x010a
        /*21b2*/ 	.byte	0x3f
	.zero		1


	//----- nvinfo : EIATTR_NUM_MBARRIERS
	.align		4
.L_30:
        /*21b4*/ 	.byte	0x03, 0x38
        /*21b6*/ 	.short	0x000e


	//----- nvinfo : EIATTR_EXIT_INSTR_OFFSETS
	.align		4
        /*21b8*/ 	.byte	0x04, 0x1c
        /*21ba*/ 	.short	(.L_32 - .L_31)


	//   ....[0]....
.L_31:
        /*21bc*/ 	.word	0x00000a30


	//   ....[1]....
        /*21c0*/ 	.word	0x000012d0


	//   ....[2]....
        /*21c4*/ 	.word	0x0001c1c0


	//   ....[3]....
        /*21c8*/ 	.word	0x0001c790


	//   ....[4]....
        /*21cc*/ 	.word	0x0001d960


	//----- nvinfo : EIATTR_MAX_THREADS
	.align		4
.L_32:
        /*21d0*/ 	.byte	0x04, 0x05
        /*21d2*/ 	.short	(.L_34 - .L_33)
.L_33:
        /*21d4*/ 	.word	0x00000180
        /*21d8*/ 	.word	0x00000001
        /*21dc*/ 	.word	0x00000001


	//----- nvinfo : EIATTR_CRS_STACK_SIZE
	.align		4
.L_34:
        /*21e0*/ 	.byte	0x04, 0x1e
        /*21e2*/ 	.short	(.L_36 - .L_35)
.L_35:
        /*21e4*/ 	.word	0x00000000


	//----- nvinfo : EIATTR_CBANK_PARAM_SIZE
	.align		4
.L_36:
        /*21e8*/ 	.byte	0x03, 0x19
        /*21ea*/ 	.short	0x0470


	//----- nvinfo : EIATTR_PARAM_CBANK
	.align		4
        /*21ec*/ 	.byte	0x04, 0x0a
        /*21ee*/ 	.short	(.L_38 - .L_37)
	.align		4
.L_37:
        /*21f0*/ 	.word	index@(.nv.constant0._ZN7cutlass13device_kernelINS_4gemm6kernel13GemmUniversalIN4cute5tupleIJiiiiEEENS1_10collective13CollectiveMmaINS1_37MainloopSm90TmaGmmaWarpSpecializedFP8ILi6ENS5_IJNS4_1CILi2EEENSA_ILi1EEESC_EEENS1_35KernelTmaWarpSpecializedCooperativeEEENS5_IJNSA_ILi512EEENSA_ILi80EEENSA_ILi64EEEEEENS_12float_e4m3_tENS5_IJlSC_lEEESK_SL_NS4_8TiledMMAINS4_8MMA_AtomIJNS4_4SM904GMMA30MMA_64x16x32_F32E4M3E4M3_SS_TNILNSP_7ScaleInE1ELSR_1EEEEEENS4_6LayoutISD_NS5_IJSC_NSA_ILi0EEESV_EEEEENS5_IJNS4_10UnderscoreESY_SY_EEEEENS4_13SM90_TMA_LOADENS4_14ComposedLayoutINS4_7SwizzleILi2ELi4ELi3EEENS4_18smem_ptr_flag_bitsILi8EEENSU_INS5_IJNSA_ILi8EEESI_EEENS5_IJSI_SC_EEEEEEEvNS4_8identityENS4_23SM90_TMA_LOAD_MULTICASTES1B_vS1C_EENS_8epilogue10collective6detail29Sm90TmaWarpSpecializedAdapterINS1G_15DefaultEpilogueISK_SL_SL_NS1F_6thread17LinearCombinationISK_Li1EffLNS1K_9ScaleType4KindE0ELNS_15FloatRoundStyleE2ESK_EENS1_15EpilogueDefaultEEEEEvvEEEEvNT_6ParamsE)
        /*21f4*/ 	.short	0x0210
        /*21f6*/ 	.short	0x0470


	//----- nvinfo : EIATTR_SW_WAR
	.align		4
.L_38:
        /*21f8*/ 	.byte	0x04, 0x36
        /*21fa*/ 	.short	(.L_40 - .L_39)
.L_39:
        /*21fc*/ 	.word	0x00000008
.L_40:


//--------------------- .nv.callgraph             --------------------------
	.section	.nv.callgraph,"",@"SHT_CUDA_CALLGRAPH"
	.align	4
	.sectionentsize	8
	.align		4
        /*0000*/ 	.word	0x00000000
	.align		4
        /*0004*/ 	.word	0xffffffff
	.align		4
        /*0008*/ 	.word	0x00000000
	.align		4
        /*000c*/ 	.word	0xfffffffe
	.align		4
        /*0010*/ 	.word	0x00000000
	.align		4
        /*0014*/ 	.word	0xfffffffd
	.align		4
        /*0018*/ 	.word	0x00000000
	.align		4
        /*001c*/ 	.word	0xfffffffc


//--------------------- .nv.constant4             --------------------------
	.section	.nv.constant4,"a",@progbits
	.align	8
	.align		8
.nv.constant4:
        /*0000*/ 	.dword	_ZN40_INTERNAL_a1a7f113_4_k_cu_de70cef1_174744cuda3std3__45__cpo5beginE
	.align		8
        /*0008*/ 	.dword	_ZN40_INTERNAL_a1a7f113_4_k_cu_de70cef1_174744cuda3std3__45__cpo3endE
	.align		8
        /*0010*/ 	.dword	_ZN40_INTERNAL_a1a7f113_4_k_cu_de70cef1_174744cuda3std3__45__cpo6cbeginE
	.align		8
        /*0018*/ 	.dword	_ZN40_INTERNAL_a1a7f113_4_k_cu_de70cef1_174744cuda3std3__45__cpo4cendE
	.align		8
        /*0020*/ 	.dword	_ZN40_INTERNAL_a1a7f113_4_k_cu_de70cef1_174744cuda3std3__442_GLOBAL__N__a1a7f113_4_k_cu_de70cef1_174746ignoreE
	.align		8
        /*0028*/ 	.dword	_ZN40_INTERNAL_a1a7f113_4_k_cu_de70cef1_174744cuda3std3__419piecewise_constructE
	.align		8
        /*0030*/ 	.dword	_ZN40_INTERNAL_a1a7f113_4_k_cu_de70cef1_174744cuda3std3__48in_placeE
	.align		8
        /*0038*/ 	.dword	_ZN40_INTERNAL_a1a7f113_4_k_cu_de70cef1_174744cuda3std6ranges3__45__cpo4swapE
	.align		8
        /*0040*/ 	.dword	_ZN40_INTERNAL_a1a7f113_4_k_cu_de70cef1_174744cuda3std6ranges3__45__cpo9iter_moveE
	.align		8
        /*0048*/ 	.dword	_ZN40_INTERNAL_a1a7f113_4_k_cu_de70cef1_174744cute7productE
	.align		8
        /*0050*/ 	.dword	_ZN40_INTERNAL_a1a7f113_4_k_cu_de70cef1_174744cute1_E


//--------------------- .text._ZN7cutlass13device_kernelINS_4gemm6kernel13GemmUniversalIN4cute5tupleIJiiiiEEENS1_10collective13CollectiveMmaINS1_37MainloopSm90TmaGmmaWarpSpecializedFP8ILi6ENS5_IJNS4_1CILi2EEENSA_ILi1EEESC_EEENS1_35KernelTmaWarpSpecializedCooperativeEEENS5_IJNSA_ILi512EEENSA_ILi80EEENSA_ILi64EEEEEENS_12float_e4m3_tENS5_IJlSC_lEEESK_SL_NS4_8TiledMMAINS4_8MMA_AtomIJNS4_4SM904GMMA30MMA_64x16x32_F32E4M3E4M3_SS_TNILNSP_7ScaleInE1ELSR_1EEEEEENS4_6LayoutISD_NS5_IJSC_NSA_ILi0EEESV_EEEEENS5_IJNS4_10UnderscoreESY_SY_EEEEENS4_13SM90_TMA_LOADENS4_14ComposedLayoutINS4_7SwizzleILi2ELi4ELi3EEENS4_18smem_ptr_flag_bitsILi8EEENSU_INS5_IJNSA_ILi8EEESI_EEENS5_IJSI_SC_EEEEEEEvNS4_8identityENS4_23SM90_TMA_LOAD_MULTICASTES1B_vS1C_EENS_8epilogue10collective6detail29Sm90TmaWarpSpecializedAdapterINS1G_15DefaultEpilogueISK_SL_SL_NS1F_6thread17LinearCombinationISK_Li1EffLNS1K_9ScaleType4KindE0ELNS_15FloatRoundStyleE2ESK_EENS1_15EpilogueDefaultEEEEEvvEEEEvNT_6ParamsE --------------------------
	.section	.text._ZN7cutlass13device_kernelINS_4gemm6kernel13GemmUniversalIN4cute5tupleIJiiiiEEENS1_10collective13CollectiveMmaINS1_37MainloopSm90TmaGmmaWarpSpecializedFP8ILi6ENS5_IJNS4_1CILi2EEENSA_ILi1EEESC_EEENS1_35KernelTmaWarpSpecializedCooperativeEEENS5_IJNSA_ILi512EEENSA_ILi80EEENSA_ILi64EEEEEENS_12float_e4m3_tENS5_IJlSC_lEEESK_SL_NS4_8TiledMMAINS4_8MMA_AtomIJNS4_4SM904GMMA30MMA_64x16x32_F32E4M3E4M3_SS_TNILNSP_7ScaleInE1ELSR_1EEEEEENS4_6LayoutISD_NS5_IJSC_NSA_ILi0EEESV_EEEEENS5_IJNS4_10UnderscoreESY_SY_EEEEENS4_13SM90_TMA_LOADENS4_14ComposedLayoutINS4_7SwizzleILi2ELi4ELi3EEENS4_18smem_ptr_flag_bitsILi8EEENSU_INS5_IJNSA_ILi8EEESI_EEENS5_IJSI_SC_EEEEEEEvNS4_8identityENS4_23SM90_TMA_LOAD_MULTICASTES1B_vS1C_EENS_8epilogue10collective6detail29Sm90TmaWarpSpecializedAdapterINS1G_15DefaultEpilogueISK_SL_SL_NS1F_6thread17LinearCombinationISK_Li1EffLNS1K_9ScaleType4KindE0ELNS_15FloatRoundStyleE2ESK_EENS1_15EpilogueDefaultEEEEEvvEEEEvNT_6ParamsE,"ax",@progbits
	.align	128
.text._ZN7cutlass13device_kernelINS_4gemm6kernel13GemmUniversalIN4cute5tupleIJiiiiEEENS1_10collective13CollectiveMmaINS1_37MainloopSm90TmaGmmaWarpSpecializedFP8ILi6ENS5_IJNS4_1CILi2EEENSA_ILi1EEESC_EEENS1_35KernelTmaWarpSpecializedCooperativeEEENS5_IJNSA_ILi512EEENSA_ILi80EEENSA_ILi64EEEEEENS_12float_e4m3_tENS5_IJlSC_lEEESK_SL_NS4_8TiledMMAINS4_8MMA_AtomIJNS4_4SM904GMMA30MMA_64x16x32_F32E4M3E4M3_SS_TNILNSP_7ScaleInE1ELSR_1EEEEEENS4_6LayoutISD_NS5_IJSC_NSA_ILi0EEESV_EEEEENS5_IJNS4_10UnderscoreESY_SY_EEEEENS4_13SM90_TMA_LOADENS4_14ComposedLayoutINS4_7SwizzleILi2ELi4ELi3EEENS4_18smem_ptr_flag_bitsILi8EEENSU_INS5_IJNSA_ILi8EEESI_EEENS5_IJSI_SC_EEEEEEEvNS4_8identityENS4_23SM90_TMA_LOAD_MULTICASTES1B_vS1C_EENS_8epilogue10collective6detail29Sm90TmaWarpSpecializedAdapterINS1G_15DefaultEpilogueISK_SL_SL_NS1F_6thread17LinearCombinationISK_Li1EffLNS1K_9ScaleType4KindE0ELNS_15FloatRoundStyleE2ESK_EENS1_15EpilogueDefaultEEEEEvvEEEEvNT_6ParamsE:
        .type           _ZN7cutlass13device_kernelINS_4gemm6kernel13GemmUniversalIN4cute5tupleIJiiiiEEENS1_10collective13CollectiveMmaINS1_37MainloopSm90TmaGmmaWarpSpecializedFP8ILi6ENS5_IJNS4_1CILi2EEENSA_ILi1EEESC_EEENS1_35KernelTmaWarpSpecializedCooperativeEEENS5_IJNSA_ILi512EEENSA_ILi80EEENSA_ILi64EEEEEENS_12float_e4m3_tENS5_IJlSC_lEEESK_SL_NS4_8TiledMMAINS4_8MMA_AtomIJNS4_4SM904GMMA30MMA_64x16x32_F32E4M3E4M3_SS_TNILNSP_7ScaleInE1ELSR_1EEEEEENS4_6LayoutISD_NS5_IJSC_NSA_ILi0EEESV_EEEEENS5_IJNS4_10UnderscoreESY_SY_EEEEENS4_13SM90_TMA_LOADENS4_14ComposedLayoutINS4_7SwizzleILi2ELi4ELi3EEENS4_18smem_ptr_flag_bitsILi8EEENSU_INS5_IJNSA_ILi8EEESI_EEENS5_IJSI_SC_EEEEEEEvNS4_8identityENS4_23SM90_TMA_LOAD_MULTICASTES1B_vS1C_EENS_8epilogue10collective6detail29Sm90TmaWarpSpecializedAdapterINS1G_15DefaultEpilogueISK_SL_SL_NS1F_6thread17LinearCombinationISK_Li1EffLNS1K_9ScaleType4KindE0ELNS_15FloatRoundStyleE2ESK_EENS1_15EpilogueDefaultEEEEEvvEEEEvNT_6ParamsE,@function
        .size           _ZN7cutlass13device_kernelINS_4gemm6kernel13GemmUniversalIN4cute5tupleIJiiiiEEENS1_10collective13CollectiveMmaINS1_37MainloopSm90TmaGmmaWarpSpecializedFP8ILi6ENS5_IJNS4_1CILi2EEENSA_ILi1EEESC_EEENS1_35KernelTmaWarpSpecializedCooperativeEEENS5_IJNSA_ILi512EEENSA_ILi80EEENSA_ILi64EEEEEENS_12float_e4m3_tENS5_IJlSC_lEEESK_SL_NS4_8TiledMMAINS4_8MMA_AtomIJNS4_4SM904GMMA30MMA_64x16x32_F32E4M3E4M3_SS_TNILNSP_7ScaleInE1ELSR_1EEEEEENS4_6LayoutISD_NS5_IJSC_NSA_ILi0EEESV_EEEEENS5_IJNS4_10UnderscoreESY_SY_EEEEENS4_13SM90_TMA_LOADENS4_14ComposedLayoutINS4_7SwizzleILi2ELi4ELi3EEENS4_18smem_ptr_flag_bitsILi8EEENSU_INS5_IJNSA_ILi8EEESI_EEENS5_IJSI_SC_EEEEEEEvNS4_8identityENS4_23SM90_TMA_LOAD_MULTICASTES1B_vS1C_EENS_8epilogue10collective6detail29Sm90TmaWarpSpecializedAdapterINS1G_15DefaultEpilogueISK_SL_SL_NS1F_6thread17LinearCombinationISK_Li1EffLNS1K_9ScaleType4KindE0ELNS_15FloatRoundStyleE2ESK_EENS1_15EpilogueDefaultEEEEEvvEEEEvNT_6ParamsE,(.L_x_122 - _ZN7cutlass13device_kernelINS_4gemm6kernel13GemmUniversalIN4cute5tupleIJiiiiEEENS1_10collective13CollectiveMmaINS1_37MainloopSm90TmaGmmaWarpSpecializedFP8ILi6ENS5_IJNS4_1CILi2EEENSA_ILi1EEESC_EEENS1_35KernelTmaWarpSpecializedCooperativeEEENS5_IJNSA_ILi512EEENSA_ILi80EEENSA_ILi64EEEEEENS_12float_e4m3_tENS5_IJlSC_lEEESK_SL_NS4_8TiledMMAINS4_8MMA_AtomIJNS4_4SM904GMMA30MMA_64x16x32_F32E4M3E4M3_SS_TNILNSP_7ScaleInE1ELSR_1EEEEEENS4_6LayoutISD_NS5_IJSC_NSA_ILi0EEESV_EEEEENS5_IJNS4_10UnderscoreESY_SY_EEEEENS4_13SM90_TMA_LOADENS4_14ComposedLayoutINS4_7SwizzleILi2ELi4ELi3EEENS4_18smem_ptr_flag_bitsILi8EEENSU_INS5_IJNSA_ILi8EEESI_EEENS5_IJSI_SC_EEEEEEEvNS4_8identityENS4_23SM90_TMA_LOAD_MULTICASTES1B_vS1C_EENS_8epilogue10collective6detail29Sm90TmaWarpSpecializedAdapterINS1G_15DefaultEpilogueISK_SL_SL_NS1F_6thread17LinearCombinationISK_Li1EffLNS1K_9ScaleType4KindE0ELNS_15FloatRoundStyleE2ESK_EENS1_15EpilogueDefaultEEEEEvvEEEEvNT_6ParamsE)
        .other          _ZN7cutlass13device_kernelINS_4gemm6kernel13GemmUniversalIN4cute5tupleIJiiiiEEENS1_10collective13CollectiveMmaINS1_37MainloopSm90TmaGmmaWarpSpecializedFP8ILi6ENS5_IJNS4_1CILi2EEENSA_ILi1EEESC_EEENS1_35KernelTmaWarpSpecializedCooperativeEEENS5_IJNSA_ILi512EEENSA_ILi80EEENSA_ILi64EEEEEENS_12float_e4m3_tENS5_IJlSC_lEEESK_SL_NS4_8TiledMMAINS4_8MMA_AtomIJNS4_4SM904GMMA30MMA_64x16x32_F32E4M3E4M3_SS_TNILNSP_7ScaleInE1ELSR_1EEEEEENS4_6LayoutISD_NS5_IJSC_NSA_ILi0EEESV_EEEEENS5_IJNS4_10UnderscoreESY_SY_EEEEENS4_13SM90_TMA_LOADENS4_14ComposedLayoutINS4_7SwizzleILi2ELi4ELi3EEENS4_18smem_ptr_flag_bitsILi8EEENSU_INS5_IJNSA_ILi8EEESI_EEENS5_IJSI_SC_EEEEEEEvNS4_8identityENS4_23SM90_TMA_LOAD_MULTICASTES1B_vS1C_EENS_8epilogue10collective6detail29Sm90TmaWarpSpecializedAdapterINS1G_15DefaultEpilogueISK_SL_SL_NS1F_6thread17LinearCombinationISK_Li1EffLNS1K_9ScaleType4KindE0ELNS_15FloatRoundStyleE2ESK_EENS1_15EpilogueDefaultEEEEEvvEEEEvNT_6ParamsE,@"STO_CUDA_ENTRY STV_DEFAULT"
_ZN7cutlass13device_kernelINS_4gemm6kernel13GemmUniversalIN4cute5tupleIJiiiiEEENS1_10collective13CollectiveMmaINS1_37MainloopSm90TmaGmmaWarpSpecializedFP8ILi6ENS5_IJNS4_1CILi2EEENSA_ILi1EEESC_EEENS1_35KernelTmaWarpSpecializedCooperativeEEENS5_IJNSA_ILi512EEENSA_ILi80EEENSA_ILi64EEEEEENS_12float_e4m3_tENS5_IJlSC_lEEESK_SL_NS4_8TiledMMAINS4_8MMA_AtomIJNS4_4SM904GMMA30MMA_64x16x32_F32E4M3E4M3_SS_TNILNSP_7ScaleInE1ELSR_1EEEEEENS4_6LayoutISD_NS5_IJSC_NSA_ILi0EEESV_EEEEENS5_IJNS4_10UnderscoreESY_SY_EEEEENS4_13SM90_TMA_LOADENS4_14ComposedLayoutINS4_7SwizzleILi2ELi4ELi3EEENS4_18smem_ptr_flag_bitsILi8EEENSU_INS5_IJNSA_ILi8EEESI_EEENS5_IJSI_SC_EEEEEEEvNS4_8identityENS4_23SM90_TMA_LOAD_MULTICASTES1B_vS1C_EENS_8epilogue10collective6detail29Sm90TmaWarpSpecializedAdapterINS1G_15DefaultEpilogueISK_SL_SL_NS1F_6thread17LinearCombinationISK_Li1EffLNS1K_9ScaleType4KindE0ELNS_15FloatRoundStyleE2ESK_EENS1_15EpilogueDefaultEEEEEvvEEEEvNT_6ParamsE:
[----:B------:R-:W0:Y:S02]  /*0000*/  LDC R1, c[0x0][0x28] ;  /* 0x00000a00ff017b82 */ /* 0x000e240000000800 */
[----:B0-----:R-:W-:Y:S01]  /*0010*/  VIADD R1, R1, 0xfffffdf0 ;  /* 0xfffffdf001017836 */ /* 0x001fe20000000000 */
[----:B------:R-:W0:Y:S01]  /*0020*/  S2R R4, SR_TID.X ;  /* 0x0000000000047919 */ /* 0x000e220000002100 */
[----:B------:R-:W-:Y:S01]  /*0030*/  ELECT P0, URZ, PT ;  /* 0x00000000003f782f */ /* 0x000fe20003800000 */
[----:B------:R-:W-:Y:S01]  /*0040*/  BSSY B0, `(.L_x_0) ;  /* 0x0000015000007945 */ /* 0x000fe20003800000 */
[--C-:B0-----:R-:W-:Y:S02]  /*0050*/  SHF.R.U32.HI R0, RZ, 0x5, R4.reuse ;  /* 0x00000005ff007819 */ /* 0x101fe40000011604 */
[----:B------:R-:W-:-:S03]  /*0060*/  SHF.R.U32.HI R2, RZ, 0x7, R4 ;  /* 0x00000007ff027819 */ /* 0x000fc60000011604 */
[----:B------:R-:W0:Y:S04]  /*0070*/  SHFL.IDX PT, R3, R0, RZ, 0x1f ;  /* 0x00001fff00037589 */ /* 0x000e2800000e0000 */
[----:B------:R-:W1:Y:S01]  /*0080*/  SHFL.IDX PT, R2, R2, RZ, 0x1f ;  /* 0x00001fff02027589 */ /* 0x000e6200000e0000 */
[----:B0-----:R-:W-:Y:S02]  /*0090*/  R2UR UR4, R3 ;  /* 0x00000000030472ca */ /* 0x001fe400000e0000 */
[----:B-1----:R-:W-:-:S11]  /*00a0*/  R2UR UR6, R2 ;  /* 0x00000000020672ca */ /* 0x002fd600000e0000 */
[----:B------:R-:W-:Y:S02]  /*00b0*/  USHF.R.S32.HI UR5, URZ, 0x1f, UR4 ;  /* 0x0000001f3f057899 */ /* 0x000fe40008011404 */
[----:B------:R-:W-:Y:S02]  /*00c0*/  ISETP.NE.OR P0, PT, RZ, UR4, !P0 ;  /* 0x00000004ff007c0c */ /* 0x000fe4000c705670 */
[----:B------:R-:W-:-:S04]  /*00d0*/  ULEA.HI UR5, UR5, UR4, URZ, 0x2 ;  /* 0x0000000405057291 */ /* 0x000fc8000f8f103f */
[----:B------:R-:W-:-:S04]  /*00e0*/  ULOP3.LUT UR5, UR5, 0xfffffffc, URZ, 0xc0, !UPT ;  /* 0xfffffffc05057892 */ /* 0x000fc8000f8ec03f */
[----:B------:R-:W-:-:S03]  /*00f0*/  UIADD3 UR5, UR4, -UR5, URZ ;  /* 0x8000000504057290 */ /* 0x000fc6000fffe03f */
[----:B------:R-:W-:Y:S09]  /*0100*/  @P0 BRA `(.L_x_1) ;  /* 0x0000000000200947 */ /* 0x000ff20003800000 */
[----:B------:R-:W-:Y:S02]  /*0110*/  ULDC.64 UR8, c[0x0][0x198] ;  /* 0x0000660000087ab9 */ /* 0x000fe40000000a00 */
[----:B------:R-:W-:Y:S02]  /*0120*/  UIADD3 UR10, UP0, UR8, 0xf0, URZ ;  /* 0x000000f0080a7890 */ /* 0x000fe4000ff1e03f */
[----:B------:R-:W-:Y:S02]  /*0130*/  UIADD3 UR8, UP1, UR8, 0x1f0, URZ ;  /* 0x000001f008087890 */ /* 0x000fe4000ff3e03f */
[----:B------:R-:W-:Y:S02]  /*0140*/  UIADD3.X UR11, URZ, UR9, URZ, UP0, !UPT ;  /* 0x000000093f0b7290 */ /* 0x000fe400087fe43f */
[----:B------:R-:W-:-:S07]  /*0150*/  UIADD3.X UR9, URZ, UR9, URZ, UP1, !UPT ;  /* 0x000000093f097290 */ /* 0x000fce0008ffe43f */
[----:B------:R0:W-:Y:S02]  /*0160*/  UTMACCTL.PF [UR10] ;  /* 0x000000000a0079b9 */ /* 0x0001e40008040000 */
[----:B------:R0:W-:Y:S02]  /*0170*/  UTMACCTL.PF [UR8] ;  /* 0x00000000080079b9 */ /* 0x0001e40008040000 */
[----:B0-----:R-:W-:Y:S01]  /*0180*/  NOP ;  /* 0x0000000000007918 */ /* 0x001fe20000000000 */
.L_x_1:
[----:B------:R-:W-:Y:S05]  /*0190*/  BSYNC B0 ;  /* 0x0000000000007941 */ /* 0x000fea0003800000 */
.L_x_0:
[----:B------:R-:W0:Y:S01]  /*01a0*/  SHFL.IDX PT, R3, R0, RZ, 0x1f ;  /* 0x00001fff00037589 */ /* 0x000e2200000e0000 */
[----:B------:R-:W-:Y:S01]  /*01b0*/  UISETP.NE.AND UP0, UPT, UR5, 0x3, UPT ;  /* 0x000000030500788c */ /* 0x000fe2000bf05270 */
[----:B------:R-:W-:Y:S01]  /*01c0*/  ISETP.NE.AND P1, PT, RZ, UR6, PT ;  /* 0x00000006ff007c0c */ /* 0x000fe2000bf25270 */
[----:B------:R-:W-:Y:S02]  /*01d0*/  UIADD3 UR11, UR6, -0x1, URZ ;  /* 0xffffffff060b7890 */ /* 0x000fe4000fffe03f */
[----:B------:R-:W-:Y:S02]  /*01e0*/  UISETP.EQ.OR UP0, UPT, UR5, URZ, !UP0 ;  /* 0x0000003f0500728c */ /* 0x000fe4000c702670 */
[----:B------:R-:W-:Y:S02]  /*01f0*/  UISETP.GE.U32.AND UP1, UPT, UR11, 0x2, UPT ;  /* 0x000000020b00788c */ /* 0x000fe4000bf26070 */
[----:B------:R-:W-:-:S04]  /*0200*/  UISETP.EQ.AND UP0, UPT, UR6, URZ, UP0 ;  /* 0x0000003f0600728c */ /* 0x000fc80008702270 */
[----:B------:R-:W-:-:S04]  /*0210*/  USEL UR4, URZ, 0x1, !UP0 ;  /* 0x000000013f047887 */ /* 0x000fc8000c000000 */
[----:B------:R-:W-:Y:S01]  /*0220*/  USEL UR4, UR4, 0x2, UP1 ;  /* 0x0000000204047887 */ /* 0x000fe20008800000 */
[----:B0-----:R-:W-:-:S13]  /*0230*/  ISETP.NE.AND P0, PT, R3, RZ, PT ;  /* 0x000000ff0300720c */ /* 0x001fda0003f05270 */
[----:B------:R-:W-:Y:S05]  /*0240*/  @P0 BRA `(.L_x_2) ;  /* 0x0000000000680947 */ /* 0x000fea0003800000 */
[----:B------:R-:W0:Y:S01]  /*0250*/  S2UR UR10, SR_CgaCtaId ;  /* 0x00000000000a79c3 */ /* 0x000e220000008800 */
[----:B------:R-:W-:Y:S01]  /*0260*/  UMOV UR6, 0x400 ;  /* 0x0000040000067882 */ /* 0x000fe20000000000 */
[----:B------:R-:W-:Y:S01]  /*0270*/  UMOV UR7, 0x1 ;  /* 0x0000000100077882 */ /* 0x000fe20000000000 */
[----:B------:R-:W-:Y:S01]  /*0280*/  UMOV UR8, 0x4 ;  /* 0x0000000400087882 */ /* 0x000fe20000000000 */
[----:B------:R-:W-:Y:S01]  /*0290*/  ELECT P0, URZ, PT ;  /* 0x00000000003f782f */ /* 0x000fe20003800000 */
[----:B------:R-:W-:-:S04]  /*02a0*/  UIADD3 UR8, -UR8, 0x100000, URZ ;  /* 0x0010000008087890 */ /* 0x000fc8000fffe13f */
[----:B------:R-:W-:Y:S02]  /*02b0*/  USHF.L.U32 UR9, UR8, 0xb, URZ ;  /* 0x0000000b08097899 */ /* 0x000fe4000800063f */
[----:B------:R-:W-:Y:S02]  /*02c0*/  USHF.L.U32 UR8, UR8, 0x1, URZ ;  /* 0x0000000108087899 */ /* 0x000fe4000800063f */
[----:B0-----:R-:W-:Y:S02]  /*02d0*/  ULEA UR10, UR10, UR6, 0x18 ;  /* 0x000000060a0a7291 */ /* 0x001fe4000f8ec03f */
[----:B------:R-:W-:-:S04]  /*02e0*/  UIADD3 UR6, -UR7, 0x100000, URZ ;  /* 0x0010000007067890 */ /* 0x000fc8000fffe13f */
[----:B------:R-:W-:Y:S02]  /*02f0*/  USHF.L.U32 UR7, UR6, 0xb, URZ ;  /* 0x0000000b06077899 */ /* 0x000fe4000800063f */
[----:B------:R-:W-:Y:S01]  /*0300*/  USHF.L.U32 UR6, UR6, 0x1, URZ ;  /* 0x0000000106067899 */ /* 0x000fe2000800063f */
[----:B------:R-:W0:Y:S11]  /*0310*/  FENCE.VIEW.ASYNC.S ;  /* 0x00000000000073c6 */ /* 0x000e360000000000 */
[----:B0-----:R0:W1:Y:S01]  /*0320*/  SYNCS.EXCH.64 URZ, [UR10], UR6 ;  /* 0x000000060a3f75b2 */ /* 0x0010620008000100 */
[----:B------:R0:W2:Y:S01]  /*0330*/  SYNCS.EXCH.64 URZ, [UR10+0x30], UR8 ;  /* 0x000030080a3f75b2 */ /* 0x0000a20008000100 */
[----:B------:R0:W3:Y:S01]  /*0340*/  SYNCS.EXCH.64 URZ, [UR10+0x8], UR6 ;  /* 0x000008060a3f75b2 */ /* 0x0000e20008000100 */
[----:B------:R0:W4:Y:S01]  /*0350*/  SYNCS.EXCH.64 URZ, [UR10+0x38], UR8 ;  /* 0x000038080a3f75b2 */ /* 0x0001220008000100 */
[----:B------:R0:W0:Y:S01]  /*0360*/  SYNCS.EXCH.64 URZ, [UR10+0x10], UR6 ;  /* 0x000010060a3f75b2 */ /* 0x0000220008000100 */
[----:B------:R0:W0:Y:S01]  /*0370*/  SYNCS.EXCH.64 URZ, [UR10+0x40], UR8 ;  /* 0x000040080a3f75b2 */ /* 0x0000220008000100 */
[----:B------:R0:W0:Y:S01]  /*0380*/  SYNCS.EXCH.64 URZ, [UR10+0x18], UR6 ;  /* 0x000018060a3f75b2 */ /* 0x0000220008000100 */
[----:B------:R0:W0:Y:S01]  /*0390*/  SYNCS.EXCH.64 URZ, [UR10+0x48], UR8 ;  /* 0x000048080a3f75b2 */ /* 0x0000220008000100 */
[----:B------:R0:W0:Y:S01]  /*03a0*/  SYNCS.EXCH.64 URZ, [UR10+0x20], UR6 ;  /* 0x000020060a3f75b2 */ /* 0x0000220008000100 */
[----:B------:R0:W0:Y:S01]  /*03b0*/  SYNCS.EXCH.64 URZ, [UR10+0x50], UR8 ;  /* 0x000050080a3f75b2 */ /* 0x0000220008000100 */
[----:B------:R0:W0:Y:S01]  /*03c0*/  SYNCS.EXCH.64 URZ, [UR10+0x28], UR6 ;  /* 0x000028060a3f75b2 */ /* 0x0000220008000100 */
[----:B------:R0:W0:Y:S01]  /*03d0*/  SYNCS.EXCH.64 URZ, [UR10+0x58], UR8 ;  /* 0x000058080a3f75b2 */ /* 0x0000220008000100 */
[----:B------:R-:W-:Y:S01]  /*03e0*/  NOP ;  /* 0x0000000000007918 */ /* 0x000fe20000000000 */
.L_x_2:
[----:B------:R-:W-:Y:S01]  /*03f0*/  SHF.R.S32.HI R2, RZ, 0x1f, R4 ;  /* 0x0000001fff027819 */ /* 0x000fe20000011404 */
[----:B------:R-:W5:Y:S01]  /*0400*/  SHFL.IDX PT, R0, R0, RZ, 0x1f ;  /* 0x00001fff00007589 */ /* 0x000f6200000e0000 */
[----:B0-----:R-:W0:Y:S01]  /*0410*/  S2UR UR10, SR_CTAID.X ;  /* 0x00000000000a79c3 */ /* 0x001e220000002500 */
[----:B------:R-:W-:Y:S02]  /*0420*/  ELECT P0, URZ, PT ;  /* 0x00000000003f782f */ /* 0x000fe40003800000 */
[----:B------:R-:W-:Y:S01]  /*0430*/  LEA.HI R2, R2, R4, RZ, 0x7 ;  /* 0x0000000402027211 */ /* 0x000fe200078f38ff */
[----:B------:R-:W-:Y:S01]  /*0440*/  ULDC UR6, c[0x0][0x150] ;  /* 0x0000540000067ab9 */ /* 0x000fe20000000800 */
[----:B------:R-:W-:Y:S01]  /*0450*/  NOP ;  /* 0x0000000000007918 */ /* 0x000fe20000000000 */
[----:B------:R-:W-:Y:S01]  /*0460*/  NOP ;  /* 0x0000000000007918 */ /* 0x000fe20000000000 */
[----:B------:R-:W-:Y:S01]  /*0470*/  LOP3.LUT R2, R2, 0xffffff80, RZ, 0xc0, !PT ;  /* 0xffffff8002027812 */ /* 0x000fe200078ec0ff */
[----:B------:R-:W1:Y:S04]  /*0480*/  LDC R8, c[0x0][0x144] ;  /* 0x00005100ff087b82 */ /* 0x000e680000000800 */
[----:B------:R-:W-:-:S02]  /*0490*/  IMAD.IADD R5, R4, 0x1, -R2 ;  /* 0x0000000104057824 */ /* 0x000fc400078e0a02 */
[----:B------:R-:W2:Y:S03]  /*04a0*/  S2R R2, SR_CTAID.Y ;  /* 0x0000000000027919 */ /* 0x000ea60000002600 */
[----:B------:R-:W-:Y:S01]  /*04b0*/  SHF.R.S32.HI R4, RZ, 0x1f, R5 ;  /* 0x0000001fff047819 */ /* 0x000fe20000011405 */
[----:B------:R-:W3:Y:S03]  /*04c0*/  LDC R13, c[0x0][0x148] ;  /* 0x00005200ff0d7b82 */ /* 0x000ee60000000800 */
[----:B------:R-:W-:Y:S02]  /*04d0*/  LEA.HI R4, R4, R5, RZ, 0x3 ;  /* 0x0000000504047211 */ /* 0x000fe400078f18ff */
[----:B-----5:R-:W-:Y:S02]  /*04e0*/  ISETP.NE.OR P0, PT, R0, RZ, !P0 ;  /* 0x000000ff0000720c */ /* 0x020fe40004705670 */
[----:B------:R-:W-:-:S02]  /*04f0*/  SHF.R.S32.HI R0, RZ, 0x3, R4 ;  /* 0x00000003ff007819 */ /* 0x000fc40000011404 */
[----:B------:R-:W-:Y:S02]  /*0500*/  SHF.R.S32.HI R7, RZ, 0x1f, R4 ;  /* 0x0000001fff077819 */ /* 0x000fe40000011404 */
[----:B0-----:R-:W-:Y:S02]  /*0510*/  I2FP.F32.U32 R6, UR10 ;  /* 0x0000000a00067c45 */ /* 0x001fe40008201000 */
[----:B------:R-:W-:Y:S02]  /*0520*/  SHF.R.S32.HI R4, RZ, 0x1f, R3 ;  /* 0x0000001fff047819 */ /* 0x000fe40000011403 */
[----:B------:R-:W-:Y:S01]  /*0530*/  LEA.HI R7, R7, R0, RZ, 0x2 ;  /* 0x0000000007077211 */ /* 0x000fe200078f10ff */
[----:B------:R-:W-:Y:S01]  /*0540*/  FMUL R6, R6, UR6 ;  /* 0x0000000606067c20 */ /* 0x000fe20008400000 */
[----:B------:R-:W-:Y:S01]  /*0550*/  LEA.HI R4, R4, R3, RZ, 0x2 ;  /* 0x0000000304047211 */ /* 0x000fe200078f10ff */
[----:B------:R-:W-:Y:S01]  /*0560*/  VOTEU.ALL UP0, P0 ;  /* 0x00000000003f7886 */ /* 0x000fe20000000000 */
[----:B------:R-:W-:Y:S01]  /*0570*/  LOP3.LUT R7, R7, 0xfffffffc, RZ, 0xc0, !PT ;  /* 0xfffffffc07077812 */ /* 0x000fe200078ec0ff */
[----:B------:R-:W-:Y:S01]  /*0580*/  ULDC UR6, c[0x0][0x154] ;  /* 0x0000550000067ab9 */ /* 0x000fe20000000800 */
[----:B------:R-:W-:Y:S01]  /*0590*/  LOP3.LUT R4, R4, 0x3ffffffc, RZ, 0xc0, !PT ;  /* 0x3ffffffc04047812 */ /* 0x000fe200078ec0ff */
[----:B------:R-:W0:Y:S01]  /*05a0*/  F2I.U32.TRUNC.NTZ R6, R6 ;  /* 0x0000000600067305 */ /* 0x000e22000020f000 */
[----:B------:R-:W5:Y:S01]  /*05b0*/  @!UP0 S2UR UR9, SR_CgaCtaId ;  /* 0x00000000000989c3 */ /* 0x000f620000008800 */
[----:B------:R-:W-:Y:S01]  /*05c0*/  IMAD.IADD R7, R0, 0x1, -R7 ;  /* 0x0000000100077824 */ /* 0x000fe200078e0a07 */
[----:B------:R-:W-:Y:S01]  /*05d0*/  @!UP0 UMOV UR8, 0x400 ;  /* 0x0000040000088882 */ /* 0x000fe20000000000 */
[----:B------:R-:W-:Y:S01]  /*05e0*/  IMAD.IADD R4, R3, 0x1, -R4 ;  /* 0x0000000103047824 */ /* 0x000fe200078e0a04 */
[----:B------:R-:W-:-:S03]  /*05f0*/  VOTEU.ALL UP1, P0 ;  /* 0x00000000003f7886 */ /* 0x000fc60000020000 */
[----:B------:R-:W-:Y:S01]  /*0600*/  IMAD R7, R4, 0x4, R7 ;  /* 0x0000000404077824 */ /* 0x000fe200078e0207 */
[----:B--2---:R-:W-:-:S04]  /*0610*/  I2FP.F32.U32 R4, R2 ;  /* 0x0000000200047245 */ /* 0x004fc80000201000 */
[----:B------:R-:W-:Y:S01]  /*0620*/  LEA.HI R0, R7, R7, RZ, 0x1 ;  /* 0x0000000707007211 */ /* 0x000fe200078f08ff */
[----:B0-----:R-:W-:Y:S02]  /*0630*/  IMAD.MOV R9, RZ, RZ, -R6 ;  /* 0x000000ffff097224 */ /* 0x001fe400078e0a06 */
[----:B------:R-:W-:Y:S01]  /*0640*/  FMUL R6, R4, UR6 ;  /* 0x0000000604067c20 */ /* 0x000fe20008400000 */
[----:B------:R-:W-:Y:S01]  /*0650*/  LOP3.LUT R0, R0, 0xfffffffe, RZ, 0xc0, !PT ;  /* 0xfffffffe00007812 */ /* 0x000fe200078ec0ff */
[----:B------:R-:W-:Y:S01]  /*0660*/  UMOV UR6, 0x20 ;  /* 0x0000002000067882 */ /* 0x000fe20000000000 */
[----:B-1----:R-:W-:Y:S01]  /*0670*/  IMAD R4, R8, R9, UR10 ;  /* 0x0000000a08047e24 */ /* 0x002fe2000f8e0209 */
[----:B------:R-:W-:-:S04]  /*0680*/  @!UP0 UIADD3 UR6, -UR6, 0x100000, URZ ;  /* 0x0010000006068890 */ /* 0x000fc8000fffe13f */
[----:B------:R-:W-:Y:S02]  /*0690*/  @!UP0 USHF.L.U32 UR7, UR6, 0xb, URZ ;  /* 0x0000000b06078899 */ /* 0x000fe4000800063f */
[----:B------:R-:W-:Y:S01]  /*06a0*/  @!UP0 USHF.L.U32 UR6, UR6, 0x1, URZ ;  /* 0x0000000106068899 */ /* 0x000fe2000800063f */
[----:B------:R-:W0:Y:S01]  /*06b0*/  LDC R8, c[0x0][0x140] ;  /* 0x00005000ff087b82 */ /* 0x000e220000000800 */
[C---:B------:R-:W-:Y:S01]  /*06c0*/  IMAD.IADD R9, R7.reuse, 0x1, -R0 ;  /* 0x0000000107097824 */ /* 0x040fe200078e0a00 */
[----:B------:R-:W1:Y:S01]  /*06d0*/  F2I.U32.TRUNC.NTZ R6, R6 ;  /* 0x0000000600067305 */ /* 0x000e62000020f000 */
[----:B------:R-:W-:Y:S01]  /*06e0*/  IMAD.SHL.U32 R0, R7, 0x4, RZ ;  /* 0x0000000407007824 */ /* 0x000fe200078e00ff */
[----:B-----5:R-:W-:Y:S02]  /*06f0*/  @!UP0 ULEA UR8, UR9, UR8, 0x18 ;  /* 0x0000000809088291 */ /* 0x020fe4000f8ec03f */
[----:B------:R-:W-:Y:S01]  /*0700*/  ISETP.NE.AND P2, PT, R9, R4, PT ;  /* 0x000000040900720c */ /* 0x000fe20003f45270 */
[----:B------:R-:W-:Y:S01]  /*0710*/  VOTEU.ALL UP0, P0 ;  /* 0x00000000003f7886 */ /* 0x000fe20000000000 */
[----:B------:R-:W-:-:S02]  /*0720*/  LOP3.LUT R10, R7, 0xc, R0, 0x78, !PT ;  /* 0x0000000c070a7812 */ /* 0x000fc400078e7800 */
[----:B------:R-:W-:-:S03]  /*0730*/  LOP3.LUT P0, RZ, R5, 0x7, RZ, 0xc0, !PT ;  /* 0x0000000705ff7812 */ /* 0x000fc6000780c0ff */
[----:B------:R2:W-:Y:S01]  /*0740*/  STL [R1+0x184], R10 ;  /* 0x0001840a01007387 */ /* 0x0005e20000100800 */
[----:B------:R-:W-:-:S03]  /*0750*/  ISETP.LT.U32.AND P0, PT, R10, 0x2, !P0 ;  /* 0x000000020a00780c */ /* 0x000fc60004701070 */
[----:B------:R-:W5:Y:S02]  /*0760*/  FENCE.VIEW.ASYNC.S ;  /* 0x00000000000073c6 */ /* 0x000f640000000000 */
[----:B-----5:R2:W0:Y:S01]  /*0770*/  @!UP0 SYNCS.EXCH.64 URZ, [UR8+0x70], UR6 ;  /* 0x00007006083f85b2 */ /* 0x0204220008000100 */
[----:B-1----:R-:W-:Y:S01]  /*0780*/  IMAD.MOV R14, RZ, RZ, -R6 ;  /* 0x000000ffff0e7224 */ /* 0x002fe200078e0a06 */
[----:B------:R-:W-:Y:S02]  /*0790*/  SEL R5, RZ, 0x1, !P0 ;  /* 0x00000001ff057807 */ /* 0x000fe40004000000 */
[----:B------:R-:W-:Y:S01]  /*07a0*/  @P2 LEA.HI R0, R10, R10, RZ, 0x1 ;  /* 0x0000000a0a002211 */ /* 0x000fe200078f08ff */
[----:B---3--:R-:W-:-:S03]  /*07b0*/  IMAD R7, R13, R14, R2 ;  /* 0x0000000e0d077224 */ /* 0x008fc600078e0202 */
[----:B------:R-:W-:Y:S02]  /*07c0*/  @P2 SHF.R.S32.HI R0, RZ, 0x1, R0 ;  /* 0x00000001ff002819 */ /* 0x000fe40000011400 */
[----:B0-----:R-:W-:Y:S02]  /*07d0*/  ISETP.EQ.U32.AND P4, PT, R8, 0x1, PT ;  /* 0x000000010800780c */ /* 0x001fe40003f82070 */
[----:B------:R-:W-:Y:S01]  /*07e0*/  @P2 ISETP.NE.AND P3, PT, R0, R7, PT ;  /* 0x000000070000220c */ /* 0x000fe20003f65270 */
[----:B------:R-:W-:-:S03]  /*07f0*/  IMAD.MOV.U32 R0, RZ, RZ, 0x1 ;  /* 0x00000001ff007424 */ /* 0x000fc600078e00ff */
[----:B------:R-:W-:Y:S01]  /*0800*/  @P2 SEL R0, RZ, 0x1, P3 ;  /* 0x00000001ff002807 */ /* 0x000fe20001800000 */
[----:B------:R2:W0:Y:S01]  /*0810*/  @!UP1 SYNCS.EXCH.64 URZ, [UR8+0x78], UR6 ;  /* 0x00007806083f95b2 */ /* 0x0004220008000100 */
[----:B------:R-:W-:Y:S02]  /*0820*/  NOP ;  /* 0x0000000000007918 */ /* 0x000fe40000000000 */
[----:B------:R-:W-:-:S05]  /*0830*/  LOP3.LUT R0, R0, R5, RZ, 0xc0, !PT ;  /* 0x0000000500007212 */ /* 0x000fca00078ec0ff */
[----:B------:R2:W-:Y:S01]  /*0840*/  STL [R1+0x180], R0 ;  /* 0x0001800001007387 */ /* 0x0005e20000100800 */
[----:B------:R-:W-:Y:S05]  /*0850*/  @!P4 BRA `(.L_x_3) ;  /* 0x000000000008c947 */ /* 0x000fea0003800000 */
[----:B0---4-:R-:W-:Y:S01]  /*0860*/  UCGABAR_ARV ;  /* 0x00000000000079c7 */ /* 0x011fe20008000000 */
[----:B------:R-:W-:Y:S05]  /*0870*/  BRA `(.L_x_4) ;  /* 0x0000000000047947 */ /* 0x000fea0003800000 */
.L_x_3:
[----:B0---4-:R-:W-:Y:S01]  /*0880*/  NOP ;  /* 0x0000000000007918 */ /* 0x011fe20000000000 */
.L_x_4:
[----:B------:R-:W0:Y:S01]  /*0890*/  LDC R5, c[0x0][0x65c] ;  /* 0x00019700ff057b82 */ /* 0x000e220000000800 */
[----:B------:R-:W-:Y:S01]  /*08a0*/  IMAD.U32 R6, RZ, RZ, UR10 ;  /* 0x0000000aff067e24 */ /* 0x000fe2000f8e00ff */
[----:B--2---:R-:W-:Y:S01]  /*08b0*/  LOP3.LUT R0, R0, 0xfffffff7, RZ, 0xc0, !PT ;  /* 0xfffffff700007812 */ /* 0x004fe200078ec0ff */
[----:B------:R-:W-:Y:S01]  /*08c0*/  IMAD.MOV.U32 R7, RZ, RZ, RZ ;  /* 0x000000ffff077224 */ /* 0x000fe200078e00ff */
[----:B0-----:R-:W-:-:S13]  /*08d0*/  ISETP.NE.AND P2, PT, R5, 0x1, PT ;  /* 0x000000010500780c */ /* 0x001fda0003f45270 */
[----:B------:R-:W0:Y:S01]  /*08e0*/  @P2 LDC R9, c[0x0][0x10] ;  /* 0x00000400ff092b82 */ /* 0x000e220000000800 */
[----:B------:R-:W-:Y:S01]  /*08f0*/  @P2 IMAD.MOV.U32 R3, RZ, RZ, RZ ;  /* 0x000000ffff032224 */ /* 0x000fe200078e00ff */
[----:B------:R-:W-:Y:S01]  /*0900*/  @P2 LOP3.LUT R0, R0, 0x8, RZ, 0xfc, !PT ;  /* 0x0000000800002812 */ /* 0x000fe200078efcff */
[----:B------:R-:W-:-:S05]  /*0910*/  @P2 IMAD.MOV.U32 R11, RZ, RZ, RZ ;  /* 0x000000ffff0b2224 */ /* 0x000fca00078e00ff */
[----:B------:R-:W1:Y:S01]  /*0920*/  @!P2 LDC R5, c[0x0][0xc] ;  /* 0x00000300ff05ab82 */ /* 0x000e620000000800 */
[----:B0-----:R-:W-:-:S04]  /*0930*/  @P2 IMAD.WIDE.U32 R8, R9, UR10, R2 ;  /* 0x0000000a09082c25 */ /* 0x001fc8000f8e0002 */
[----:B------:R-:W-:Y:S02]  /*0940*/  @P2 IMAD.MOV.U32 R23, RZ, RZ, R8 ;  /* 0x000000ffff172224 */ /* 0x000fe400078e0008 */
[----:B------:R-:W-:Y:S02]  /*0950*/  @P2 IMAD.IADD R20, R9, 0x1, R11 ;  /* 0x0000000109142824 */ /* 0x000fe400078e020b */
[----:B-1----:R-:W-:-:S04]  /*0960*/  @!P2 IMAD.WIDE.U32 R6, R2, R5, R6 ;  /* 0x000000050206a225 */ /* 0x002fc800078e0006 */
[----:B------:R-:W-:Y:S02]  /*0970*/  @!P2 IMAD.MOV.U32 R23, RZ, RZ, R6 ;  /* 0x000000ffff17a224 */ /* 0x000fe400078e0006 */
[----:B------:R-:W-:-:S03]  /*0980*/  @!P2 IMAD.MOV.U32 R20, RZ, RZ, R7 ;  /* 0x000000ffff14a224 */ /* 0x000fc600078e0007 */
[----:B------:R0:W-:Y:S04]  /*0990*/  STL [R1+0x194], R23 ;  /* 0x0001941701007387 */ /* 0x0001e80000100800 */
[----:B------:R0:W-:Y:S01]  /*09a0*/  STL [R1+0x188], R20 ;  /* 0x0001881401007387 */ /* 0x0001e20000100800 */
[----:B------:R-:W-:Y:S05]  /*09b0*/  @!P4 BRA `(.L_x_5) ;  /* 0x00000000000cc947 */ /* 0x000fea0003800000 */
[----:B------:R-:W-:Y:S01]  /*09c0*/  UCGABAR_WAIT ;  /* 0x0000000000007dc7 */ /* 0x000fe20008000000 */
[----:B------:R-:W-:Y:S01]  /*09d0*/  CCTL.IVALL ;  /* 0x00000000ff00798f */ /* 0x000fe20002000000 */
[----:B------:R-:W-:Y:S05]  /*09e0*/  BRA `(.L_x_6) ;  /* 0x0000000000047947 */ /* 0x000fea0003800000 */
.L_x_5:
[----:B------:R-:W-:Y:S06]  /*09f0*/  BAR.SYNC.DEFER_BLOCKING 0x0 ;  /* 0x0000000000007b1d */ /* 0x000fec0000010000 */
.L_x_6:
[----:B------:R-:W-:Y:S05]  /*0a00*/  @!P1 BRA `(.L_x_7) ;  /* 0x000001b400f09947 */ /* 0x000fea0003800000 */
[----:B------:R-:W-:-:S06]  /*0a10*/  UISETP.GT.U32.AND UP0, UPT, UR11, 0x1, UPT ;  /* 0x000000010b00788c */ /* 0x000fcc000bf04070 */
[----:B------:R-:W-:-:S13]  /*0a20*/  PLOP3.LUT P0, PT, PT, PT, UP0, 0x80, 0x0 ;  /* 0x000000000000781c */ /* 0x000fda0003f0f008 */
[----:B------:R-:W-:Y:S05]  /*0a30*/  @P0 EXIT ;  /* 0x000000000000094d */ /* 0x000fea0003800000 */
[----:B------:R-:W-:Y:S01]  /*0a40*/  IMAD.MOV.U32 R7, RZ, RZ, -0x1 ;  /* 0xffffffffff077424 */ /* 0x000fe200078e00ff */
[----:B------:R-:W-:Y:S01]  /*0a50*/  ULDC.64 UR6, c[0x0][0x650] ;  /* 0x0001940000067ab9 */ /* 0x000fe20000000a00 */
[----:B------:R-:W-:Y:S01]  /*0a60*/  IMAD.MOV.U32 R6, RZ, RZ, -0x1 ;  /* 0xffffffffff067424 */ /* 0x000fe200078e00ff */
[----:B------:R-:W-:Y:S01]  /*0a70*/  ISETP.GE.U32.AND P0, PT, R23, UR6, PT ;  /* 0x0000000617007c0c */ /* 0x000fe2000bf06070 */
[----:B------:R-:W-:Y:S01]  /*0a80*/  UMOV UR40, 0xffffffff ;  /* 0xffffffff00287882 */ /* 0x000fe20000000000 */
[----:B------:R1:W-:Y:S01]  /*0a90*/  STL [R1+0x190], R7 ;  /* 0x0001900701007387 */ /* 0x0003e20000100800 */
[----:B------:R-:W-:Y:S02]  /*0aa0*/  PRMT R5, RZ, 0x7610, R5 ;  /* 0x00007610ff057816 */ /* 0x000fe40000000005 */
[----:B------:R-:W-:Y:S01]  /*0ab0*/  ISETP.GE.U32.AND.EX P0, PT, R20, UR7, PT, P0 ;  /* 0x0000000714007c0c */ /* 0x000fe2000bf06100 */
[----:B------:R1:W-:-:S12]  /*0ac0*/  STL [R1+0x18c], R6 ;  /* 0x00018c0601007387 */ /* 0x0003d80000100800 */
[----:B-1----:R-:W-:Y:S05]  /*0ad0*/  @P0 BRA `(.L_x_8) ;  /* 0x00000004003c0947 */ /* 0x002fea0003800000 */
[----:B------:R-:W1:Y:S01]  /*0ae0*/  LDC.64 R16, c[0x0][0x628] ;  /* 0x00018a00ff107b82 */ /* 0x000e620000000a00 */
[----:B------:R-:W-:Y:S02]  /*0af0*/  IMAD.MOV.U32 R6, RZ, RZ, R23 ;  /* 0x000000ffff067224 */ /* 0x000fe400078e0017 */
[----:B------:R-:W-:-:S05]  /*0b00*/  IMAD.MOV.U32 R7, RZ, RZ, R20 ;  /* 0x000000ffff077224 */ /* 0x000fca00078e0014 */
[----:B------:R-:W2:Y:S08]  /*0b10*/  LDC R12, c[0x0][0x630] ;  /* 0x00018c00ff0c7b82 */ /* 0x000eb00000000800 */
[----:B------:R-:W3:Y:S01]  /*0b20*/  LDC.64 R18, c[0x0][0x620] ;  /* 0x00018800ff127b82 */ /* 0x000ee20000000a00 */
[----:B-1----:R-:W-:-:S04]  /*0b30*/  ISETP.NE.U32.AND P0, PT, R16, RZ, PT ;  /* 0x000000ff1000720c */ /* 0x002fc80003f05070 */
[----:B------:R-:W-:-:S13]  /*0b40*/  ISETP.NE.AND.EX P0, PT, R17, RZ, PT, P0 ;  /* 0x000000ff1100720c */ /* 0x000fda0003f05300 */
[----:B--23--:R-:W-:Y:S05]  /*0b50*/  @!P0 BRA `(.L_x_9) ;  /* 0x0000000000288947 */ /* 0x00cfea0003800000 */
[----:B------:R-:W1:Y:S02]  /*0b60*/  LDC R5, c[0x0][0x634] ;  /* 0x00018d00ff057b82 */ /* 0x000e640000000800 */
[----:B-1----:R-:W-:-:S05]  /*0b70*/  IADD3 R5, P0, R23, R5, RZ ;  /* 0x0000000517057210 */ /* 0x002fca0007f1e0ff */
[----:B------:R-:W-:-:S04]  /*0b80*/  IMAD.X R15, RZ, RZ, R20, P0 ;  /* 0x000000ffff0f7224 */ /* 0x000fc800000e0614 */
[----:B------:R-:W-:-:S04]  /*0b90*/  IMAD.WIDE.U32 R6, R15, R16, RZ ;  /* 0x000000100f067225 */ /* 0x000fc800078e00ff */
[----:B------:R-:W-:-:S04]  /*0ba0*/  IMAD.WIDE.U32 R8, P0, R5, R17, R6 ;  /* 0x0000001105087225 */ /* 0x000fc80007800006 */
[----:B------:R-:W-:-:S04]  /*0bb0*/  IMAD.WIDE.U32 R6, R5, R16, RZ ;  /* 0x0000001005067225 */ /* 0x000fc800078e00ff */
[----:B------:R-:W-:Y:S01]  /*0bc0*/  IMAD.X R11, RZ, RZ, RZ, P0 ;  /* 0x000000ffff0b7224 */ /* 0x000fe200000e06ff */
[----:B------:R-:W-:Y:S01]  /*0bd0*/  IADD3 RZ, P0, R7, R8, RZ ;  /* 0x0000000807ff7210 */ /* 0x000fe20007f1e0ff */
[----:B------:R-:W-:-:S04]  /*0be0*/  IMAD.MOV.U32 R10, RZ, RZ, R9 ;  /* 0x000000ffff0a7224 */ /* 0x000fc800078e0009 */
[----:B------:R-:W-:-:S08]  /*0bf0*/  IMAD.WIDE.U32.X R6, R15, R17, R10, P0 ;  /* 0x000000110f067225 */ /* 0x000fd000000e040a */
.L_x_9:
[----:B------:R-:W-:Y:S01]  /*0c00*/  IMAD.MOV.U32 R11, RZ, RZ, R20 ;  /* 0x000000ffff0b7224 */ /* 0x000fe200078e0014 */
[-CC-:B------:R-:W-:Y:S01]  /*0c10*/  SHF.R.U64 R22, R6, R12.reuse, R7.reuse ;  /* 0x0000000c06167219 */ /* 0x180fe20000001207 */
[----:B0-----:R-:W0:Y:S01]  /*0c20*/  LDC.64 R20, c[0x0][0x640] ;  /* 0x00019000ff147b82 */ /* 0x001e220000000a00 */
[----:B------:R-:W-:Y:S01]  /*0c30*/  SHF.R.U32.HI R3, RZ, R12, R7 ;  /* 0x0000000cff037219 */ /* 0x000fe20000011607 */
[----:B------:R-:W-:Y:S01]  /*0c40*/  IMAD.MOV.U32 R6, RZ, RZ, R23 ;  /* 0x000000ffff067224 */ /* 0x000fe200078e0017 */
[----:B------:R-:W-:Y:S01]  /*0c50*/  IADD3 R5, P0, RZ, -R22, RZ ;  /* 0x80000016ff057210 */ /* 0x000fe20007f1e0ff */
[----:B------:R-:W-:Y:S02]  /*0c60*/  IMAD.MOV.U32 R7, RZ, RZ, R11 ;  /* 0x000000ffff077224 */ /* 0x000fe400078e000b */
[----:B------:R-:W-:Y:S02]  /*0c70*/  IMAD R23, R13, R14, R2 ;  /* 0x0000000e0d177224 */ /* 0x000fe400078e0202 */
[----:B------:R-:W1:Y:S01]  /*0c80*/  LDC R10, c[0x0][0x618] ;  /* 0x00018600ff0a7b82 */ /* 0x000e620000000800 */
[----:B------:R-:W-:-:S02]  /*0c90*/  IMAD.X R3, RZ, RZ, ~R3, P0 ;  /* 0x000000ffff037224 */ /* 0x000fc400000e0e03 */
[----:B------:R-:W-:-:S04]  /*0ca0*/  IMAD.WIDE.U32 R6, R5, R18, R6 ;  /* 0x0000001205067225 */ /* 0x000fc800078e0006 */
[----:B------:R-:W-:Y:S01]  /*0cb0*/  IMAD R8, R3, R18, RZ ;  /* 0x0000001203087224 */ /* 0x000fe200078e02ff */
[----:B------:R-:W2:Y:S01]  /*0cc0*/  LDC R9, c[0x0][0x608] ;  /* 0x00018200ff097b82 */ /* 0x000ea20000000800 */
[----:B------:R-:W-:Y:S02]  /*0cd0*/  IMAD.MOV.U32 R13, RZ, RZ, 0x1 ;  /* 0x00000001ff0d7424 */ /* 0x000fe400078e00ff */
[----:B------:R-:W-:Y:S02]  /*0ce0*/  IMAD R3, R5, R19, R8 ;  /* 0x0000001305037224 */ /* 0x000fe400078e0208 */
[----:B------:R-:W-:Y:S02]  /*0cf0*/  IMAD.MOV.U32 R5, RZ, RZ, -0x1 ;  /* 0xffffffffff057424 */ /* 0x000fe400078e00ff */
[----:B------:R-:W-:Y:S01]  /*0d00*/  IMAD.IADD R3, R7, 0x1, R3 ;  /* 0x0000000107037824 */ /* 0x000fe200078e0203 */
[----:B------:R-:W3:Y:S01]  /*0d10*/  LDC R12, c[0x0][0x658] ;  /* 0x00019600ff0c7b82 */ /* 0x000ee20000000800 */
[----:B0-----:R-:W-:-:S04]  /*0d20*/  ISETP.NE.U32.AND P0, PT, R20, RZ, PT ;  /* 0x000000ff1400720c */ /* 0x001fc80003f05070 */
[----:B------:R-:W-:-:S03]  /*0d30*/  ISETP.NE.AND.EX P0, PT, R21, RZ, PT, P0 ;  /* 0x000000ff1500720c */ /* 0x000fc60003f05300 */
[----:B------:R-:W0:Y:S01]  /*0d40*/  LDC R17, c[0x0][0x600] ;  /* 0x00018000ff117b82 */ /* 0x000e220000000800 */
[-CC-:B-1----:R-:W-:Y:S02]  /*0d50*/  SHF.R.U64 R15, R6, R10.reuse, R3.reuse ;  /* 0x0000000a060f7219 */ /* 0x182fe40000001203 */
[----:B------:R-:W-:-:S05]  /*0d60*/  SHF.R.U32.HI R6, RZ, R10, R3 ;  /* 0x0000000aff067219 */ /* 0x000fca0000011603 */
[----:B------:R-:W1:Y:S01]  /*0d70*/  LDC R16, c[0x0][0x648] ;  /* 0x00019200ff107b82 */ /* 0x000e620000000800 */
[-CC-:B--2---:R-:W-:Y:S02]  /*0d80*/  SHF.R.U64 R10, R15, R9.reuse, R6.reuse ;  /* 0x000000090f0a7219 */ /* 0x184fe40000001206 */
[----:B------:R-:W-:-:S05]  /*0d90*/  SHF.R.U32.HI R3, RZ, R9, R6 ;  /* 0x00000009ff037219 */ /* 0x000fca0000011606 */
[----:B------:R-:W2:Y:S01]  /*0da0*/  LDC R18, c[0x0][0x638] ;  /* 0x00018e00ff127b82 */ /* 0x000ea20000000800 */
[-C--:B---3--:R-:W-:Y:S02]  /*0db0*/  SHF.L.U32 R2, R5, R12.reuse, RZ ;  /* 0x0000000c05027219 */ /* 0x088fe400000006ff */
[--C-:B------:R-:W-:Y:S02]  /*0dc0*/  SHF.R.U64 R14, R10, R12, R3.reuse ;  /* 0x0000000c0a0e7219 */ /* 0x100fe40000001203 */
[----:B------:R-:W-:Y:S02]  /*0dd0*/  LOP3.LUT R5, RZ, R2, RZ, 0x33, !PT ;  /* 0x00000002ff057212 */ /* 0x000fe400078e33ff */
[----:B------:R-:W-:Y:S01]  /*0de0*/  SHF.R.U32.HI R3, RZ, R12, R3 ;  /* 0x0000000cff037219 */ /* 0x000fe20000011603 */
[----:B------:R-:W3:Y:S01]  /*0df0*/  LDC R19, c[0x0][0x610] ;  /* 0x00018400ff137b82 */ /* 0x000ee20000000800 */
[----:B------:R-:W-:Y:S01]  /*0e00*/  IMAD.MOV.U32 R2, RZ, RZ, R14 ;  /* 0x000000ffff027224 */ /* 0x000fe200078e000e */
[----:B------:R-:W-:Y:S06]  /*0e10*/  @!P0 BRA `(.L_x_10) ;  /* 0x0000000000288947 */ /* 0x000fec0003800000 */
[----:B------:R-:W4:Y:S02]  /*0e20*/  LDC R9, c[0x0][0x64c] ;  /* 0x00019300ff097b82 */ /* 0x000f240000000800 */
[----:B----4-:R-:W-:-:S05]  /*0e30*/  IADD3 R9, P0, R14, R9, RZ ;  /* 0x000000090e097210 */ /* 0x010fca0007f1e0ff */
        /* <DEDUP_REMOVED lines=8> */
.L_x_10:
[----:B-1----:R-:W-:Y:S01]  /*0ec0*/  SHF.R.U64 R3, R2, R16, R3 ;  /* 0x0000001002037219 */ /* 0x002fe20000001203 */
[----:B0-----:R-:W-:Y:S01]  /*0ed0*/  VIADD R6, R17, 0xffffffff ;  /* 0xffffffff11067836 */ /* 0x001fe20000000000 */
[----:B------:R-:W-:Y:S02]  /*0ee0*/  SHF.L.U32 R2, R13, R12, RZ ;  /* 0x0000000c0d027219 */ /* 0x000fe400000006ff */
[----:B------:R-:W-:Y:S01]  /*0ef0*/  LOP3.LUT R5, R10, R5, RZ, 0xc0, !PT ;  /* 0x000000050a057212 */ /* 0x000fe200078ec0ff */
[----:B------:R-:W-:Y:S01]  /*0f00*/  IMAD.MOV R7, RZ, RZ, -R3 ;  /* 0x000000ffff077224 */ /* 0x000fe200078e0a03 */
[----:B------:R-:W-:Y:S02]  /*0f10*/  SEL R4, R4, R23, !P2 ;  /* 0x0000001704047207 */ /* 0x000fe40005000000 */
[----:B------:R-:W-:Y:S01]  /*0f20*/  LOP3.LUT R6, R15, R6, RZ, 0xc0, !PT ;  /* 0x000000060f067212 */ /* 0x000fe200078ec0ff */
[----:B------:R-:W-:Y:S01]  /*0f30*/  IMAD R5, R2, R3, R5 ;  /* 0x0000000302057224 */ /* 0x000fe200078e0205 */
[----:B------:R-:W-:Y:S01]  /*0f40*/  R2UR UR40, R22 ;  /* 0x00000000162872ca */ /* 0x000fe200000e0000 */
[----:B--2---:R-:W-:-:S02]  /*0f50*/  IMAD R2, R7, R18, R14 ;  /* 0x0000001207027224 */ /* 0x004fc400078e020e */
[----:B---3--:R-:W-:Y:S02]  /*0f60*/  IMAD R4, R5, R19, R4 ;  /* 0x0000001305047224 */ /* 0x008fe400078e0204 */
[----:B------:R-:W-:Y:S02]  /*0f70*/  IMAD R3, R2, R17, R6 ;  /* 0x0000001102037224 */ /* 0x000fe400078e0206 */
[----:B------:R-:W-:-:S03]  /*0f80*/  IMAD.MOV.U32 R5, RZ, RZ, 0x1 ;  /* 0x00000001ff057424 */ /* 0x000fc600078e00ff */
[----:B------:R-:W-:Y:S02]  /*0f90*/  SEL R6, R3, R4, !P2 ;  /* 0x0000000403067207 */ /* 0x000fe40005000000 */
[----:B------:R-:W-:-:S03]  /*0fa0*/  SEL R2, R4, R3, !P2 ;  /* 0x0000000304027207 */ /* 0x000fc60005000000 */
[----:B------:R1:W-:Y:S04]  /*0fb0*/  STL [R1+0x18c], R6 ;  /* 0x00018c0601007387 */ /* 0x0003e80000100800 */
[----:B------:R1:W-:Y:S02]  /*0fc0*/  STL [R1+0x190], R2 ;  /* 0x0001900201007387 */ /* 0x0003e40000100800 */
.L_x_8:
[----:B------:R-:W-:-:S08]  /*0fd0*/  NOP ;  /* 0x0000000000007918 */ /* 0x000fd00000000000 */
[----:B------:R-:W2:Y:S02]  /*0fe0*/  USETMAXREG.TRY_ALLOC.CTAPOOL UP0, 0xe8 ;  /* 0x000000e8000079c8 */ /* 0x000ea40008000600 */
[----:B--2---:R-:W-:-:S13]  /*0ff0*/  PLOP3.LUT P0, PT, PT, PT, UP0, 0x80, 0x0 ;  /* 0x000000000000781c */ /* 0x004fda0003f0f008 */
[----:B------:R-:W-:Y:S05]  /*1000*/  @!P0 BRA `(.L_x_8) ;  /* 0xfffffffc00f08947 */ /* 0x000fea000383ffff */
[----:B------:R-:W-:Y:S01]  /*1010*/  ULDC.64 UR6, c[0x0][0x598] ;  /* 0x0001660000067ab9 */ /* 0x000fe20000000a00 */
[----:B------:R-:W-:Y:S01]  /*1020*/  ULDC.64 UR44, c[0x0][0x208] ;  /* 0x00008200002c7ab9 */ /* 0x000fe20000000a00 */
[----:B------:R-:W-:-:S04]  /*1030*/  ISETP.NE.U32.AND P0, PT, RZ, UR6, PT ;  /* 0x00000006ff007c0c */ /* 0x000fc8000bf05070 */
[----:B------:R-:W-:-:S13]  /*1040*/  ISETP.NE.AND.EX P0, PT, RZ, UR7, PT, P0 ;  /* 0x00000007ff007c0c */ /* 0x000fda000bf05300 */
[----:B------:R-:W-:Y:S05]  /*1050*/  @!P0 BRA `(.L_x_11) ;  /* 0x0000000000208947 */ /* 0x000fea0003800000 */
[----:B-1----:R-:W1:Y:S02]  /*1060*/  LDC.64 R2, c[0x0][0x598] ;  /* 0x00016600ff027b82 */ /* 0x002e640000000a00 */
[----:B-1----:R-:W2:Y:S02]  /*1070*/  LDG.E.64 R2, desc[UR44][R2.64] ;  /* 0x0000002c02027981 */ /* 0x002ea4000c1e1b00 */
[----:B--2---:R-:W-:-:S04]  /*1080*/  ISETP.NE.U32.AND P0, PT, R2, RZ, PT ;  /* 0x000000ff0200720c */ /* 0x004fc80003f05070 */
[----:B------:R-:W-:-:S13]  /*1090*/  ISETP.NE.AND.EX P0, PT, R3, RZ, PT, P0 ;  /* 0x000000ff0300720c */ /* 0x000fda0003f05300 */
[----:B------:R-:W-:Y:S05]  /*10a0*/  @!P0 BRA `(.L_x_11) ;  /* 0x00000000000c8947 */ /* 0x000fea0003800000 */
[----:B------:R-:W2:Y:S02]  /*10b0*/  LD.E R2, desc[UR44][R2.64] ;  /* 0x0000002c02027980 */ /* 0x000ea4000c101900 */
[----:B--2---:R-:W-:Y:S01]  /*10c0*/  R2UR UR39, R2 ;  /* 0x00000000022772ca */ /* 0x004fe200000e0000 */
[----:B------:R-:W-:-:S14]  /*10d0*/  BRA `(.L_x_12) ;  /* 0x0000000000247947 */ /* 0x000fdc0003800000 */
.L_x_11:
[----:B------:R-:W-:Y:S02]  /*10e0*/  ULDC.64 UR6, c[0x0][0x588] ;  /* 0x0001620000067ab9 */ /* 0x000fe40000000a00 */
[----:B------:R-:W-:-:S04]  /*10f0*/  ISETP.NE.U32.AND P0, PT, RZ, UR6, PT ;  /* 0x00000006ff007c0c */ /* 0x000fc8000bf05070 */
[----:B------:R-:W-:-:S13]  /*1100*/  ISETP.NE.AND.EX P0, PT, RZ, UR7, PT, P0 ;  /* 0x00000007ff007c0c */ /* 0x000fda000bf05300 */
[----:B------:R-:W-:Y:S05]  /*1110*/  @!P0 BRA `(.L_x_13) ;  /* 0x0000000000108947 */ /* 0x000fea0003800000 */
[----:B-1----:R-:W1:Y:S02]  /*1120*/  LDC.64 R2, c[0x0][0x588] ;  /* 0x00016200ff027b82 */ /* 0x002e640000000a00 */
[----:B-1----:R-:W2:Y:S02]  /*1130*/  LDG.E R2, desc[UR44][R2.64] ;  /* 0x0000002c02027981 */ /* 0x002ea4000c1e1900 */
[----:B--2---:R-:W-:Y:S01]  /*1140*/  R2UR UR39, R2 ;  /* 0x00000000022772ca */ /* 0x004fe200000e0000 */
[----:B------:R-:W-:-:S14]  /*1150*/  BRA `(.L_x_12) ;  /* 0x0000000000047947 */ /* 0x000fdc0003800000 */
.L_x_13:
[----:B------:R-:W-:-:S05]  /*1160*/  ULDC UR39, c[0x0][0x580] ;  /* 0x0001600000277ab9 */ /* 0x000fca0000000800 */
.L_x_12:
[----:B------:R-:W-:Y:S02]  /*1170*/  ULDC.64 UR6, c[0x0][0x5a0] ;  /* 0x0001680000067ab9 */ /* 0x000fe40000000a00 */
        /* <DEDUP_REMOVED lines=11> */
.L_x_14:
        /* <DEDUP_REMOVED lines=8> */
.L_x_16:
[----:B------:R-:W-:-:S05]  /*12b0*/  ULDC UR38, c[0x0][0x584] ;  /* 0x0001610000267ab9 */ /* 0x000fca0000000800 */
.L_x_15:
[----:B------:R-:W-:-:S13]  /*12c0*/  LOP3.LUT P0, RZ, R5, 0xff, RZ, 0xc0, !PT ;  /* 0x000000ff05ff7812 */ /* 0x000fda000780c0ff */
[----:B------:R-:W-:Y:S05]  /*12d0*/  @!P0 EXIT ;  /* 0x000000000000894d */ /* 0x000fea0003800000 */
[----:B------:R-:W-:Y:S01]  /*12e0*/  ULDC UR10, c[0x0][0x28c] ;  /* 0x0000a300000a7ab9 */ /* 0x000fe20000000800 */
[----:B------:R-:W-:Y:S01]  /*12f0*/  ULDC.64 UR12, c[0x0][0x5c8] ;  /* 0x00017200000c7ab9 */ /* 0x000fe20000000a00 */
[----:B------:R-:W-:Y:S02]  /*1300*/  UIADD3 UR10, UR10, 0x3f, URZ ;  /* 0x0000003f0a0a7890 */ /* 0x000fe4000fffe03f */
[----:B------:R-:W-:Y:S02]  /*1310*/  USHF.L.U64.HI UR5, UR12, 0x7, UR13 ;  /* 0x000000070c057899 */ /* 0x000fe4000801020d */
[----:B------:R-:W-:Y:S02]  /*1320*/  USHF.R.S32.HI UR11, URZ, 0x1f, UR10 ;  /* 0x0000001f3f0b7899 */ /* 0x000fe4000801140a */
[----:B------:R-:W-:Y:S02]  /*1330*/  USHF.L.U32 UR6, UR12, 0x7, URZ ;  /* 0x000000070c067899 */ /* 0x000fe4000800063f */
[----:B------:R-:W-:-:S02]  /*1340*/  ULEA.HI UR11, UR11, UR10, URZ, 0x6 ;  /* 0x0000000a0b0b7291 */ /* 0x000fc4000f8f303f */
[----:B------:R-:W-:Y:S02]  /*1350*/  USHF.L.U64.HI UR7, UR12, 0x3, UR13 ;  /* 0x000000030c077899 */ /* 0x000fe4000801020d */
[----:B------:R-:W-:Y:S02]  /*1360*/  USHF.L.U32 UR8, UR12, 0x3, URZ ;  /* 0x000000030c087899 */ /* 0x000fe4000800063f */
[----:B------:R-:W-:Y:S02]  /*1370*/  USHF.L.U64.HI UR9, UR12, 0x8, UR13 ;  /* 0x000000080c097899 */ /* 0x000fe4000801020d */
[----:B------:R-:W-:Y:S02]  /*1380*/  USHF.L.U32 UR10, UR12, 0x8, URZ ;  /* 0x000000080c0a7899 */ /* 0x000fe4000800063f */
[----:B------:R-:W-:Y:S02]  /*1390*/  ULOP3.LUT UR36, UR4, 0x1, URZ, 0xfc, !UPT ;  /* 0x0000000104247892 */ /* 0x000fe4000f8efc3f */
[----:B------:R-:W-:Y:S01]  /*13a0*/  USHF.R.S32.HI UR37, URZ, 0x6, UR11 ;  /* 0x000000063f257899 */ /* 0x000fe2000801140b */
[----:B------:R-:W-:Y:S01]  /*13b0*/  UMOV UR35, URZ ;  /* 0x0000003f00237c82 */ /* 0x000fe20008000000 */
[----:B------:R-:W-:-:S10]  /*13c0*/  UMOV UR34, URZ ;  /* 0x0000003f00227c82 */ /* 0x000fd40008000000 */
.L_x_83:
[----:B------:R-:W-:Y:S01]  /*13d0*/  STL [R1+0x17c], RZ ;  /* 0x00017cff01007387 */ /* 0x000fe20000100800 */
[----:B--2---:R-:W2:Y:S01]  /*13e0*/  S2UR UR17, SR_CgaCtaId ;  /* 0x00000000001179c3 */ /* 0x004ea20000008800 */
[----:B------:R-:W-:Y:S01]  /*13f0*/  UMOV UR16, 0x400 ;  /* 0x0000040000107882 */ /* 0x000fe20000000000 */
[----:B------:R-:W-:Y:S01]  /*1400*/  UMOV UR33, URZ ;  /* 0x0000003f00217c82 */ /* 0x000fe20008000000 */
[----:B------:R-:W-:Y:S01]  /*1410*/  STL [R1+0x178], RZ ;  /* 0x000178ff01007387 */ /* 0x000fe20000100800 */
[----:B------:R-:W-:Y:S01]  /*1420*/  UMOV UR12, URZ ;  /* 0x0000003f000c7c82 */ /* 0x000fe20008000000 */
[----:B------:R-:W-:Y:S01]  /*1430*/  UMOV UR13, URZ ;  /* 0x0000003f000d7c82 */ /* 0x000fe20008000000 */
[----:B------:R-:W-:Y:S01]  /*1440*/  UMOV UR43, UR34 ;  /* 0x00000022002b7c82 */ /* 0x000fe20008000000 */
[----:B------:R-:W-:Y:S01]  /*1450*/  STL [R1+0x174], RZ ;  /* 0x000174ff01007387 */ /* 0x000fe20000100800 */
[----:B------:R-:W3:Y:S01]  /*1460*/  LDC R3, c[0x0][0x28c] ;  /* 0x0000a300ff037b82 */ /* 0x000ee20000000800 */
[----:B------:R-:W-:-:S02]  /*1470*/  CS2R R4, SRZ ;  /* 0x0000000000047805 */ /* 0x000fc4000001ff00 */
[----:B-1----:R-:W-:Y:S01]  /*1480*/  CS2R R6, SRZ ;  /* 0x0000000000067805 */ /* 0x002fe2000001ff00 */
[----:B------:R-:W-:Y:S01]  /*1490*/  STL [R1+0x170], RZ ;  /* 0x000170ff01007387 */ /* 0x000fe20000100800 */
[----:B------:R-:W-:Y:S02]  /*14a0*/  CS2R R8, SRZ ;  /* 0x0000000000087805 */ /* 0x000fe4000001ff00 */
[----:B------:R-:W-:Y:S02]  /*14b0*/  CS2R R10, SRZ ;  /* 0x00000000000a7805 */ /* 0x000fe4000001ff00 */
[----:B------:R-:W-:Y:S01]  /*14c0*/  CS2R R12, SRZ ;  /* 0x00000000000c7805 */ /* 0x000fe2000001ff00 */
[----:B------:R-:W-:Y:S01]  /*14d0*/  STL [R1+0x16c], RZ ;  /* 0x00016cff01007387 */ /* 0x000fe20000100800 */
[----:B------:R-:W-:Y:S02]  /*14e0*/  CS2R R14, SRZ ;  /* 0x00000000000e7805 */ /* 0x000fe4000001ff00 */
[----:B------:R-:W-:-:S02]  /*14f0*/  CS2R R16, SRZ ;  /* 0x0000000000107805 */ /* 0x000fc4000001ff00 */
[----:B------:R-:W-:Y:S01]  /*1500*/  CS2R R18, SRZ ;  /* 0x0000000000127805 */ /* 0x000fe2000001ff00 */
[----:B------:R-:W-:Y:S01]  /*1510*/  STL [R1+0x168], RZ ;  /* 0x000168ff01007387 */ /* 0x000fe20000100800 */
[----:B0-----:R-:W-:Y:S02]  /*1520*/  CS2R R20, SRZ ;  /* 0x0000000000147805 */ /* 0x001fe4000001ff00 */
[----:B------:R-:W-:Y:S02]  /*1530*/  CS2R R22, SRZ ;  /* 0x0000000000167805 */ /* 0x000fe4000001ff00 */
[----:B------:R-:W-:Y:S01]  /*1540*/  CS2R R184, SRZ ;  /* 0x0000000000b87805 */ /* 0x000fe2000001ff00 */
[----:B------:R-:W-:Y:S01]  /*1550*/  STL [R1+0x164], RZ ;  /* 0x000164ff01007387 */ /* 0x000fe20000100800 */
[----:B------:R-:W-:Y:S02]  /*1560*/  CS2R R186, SRZ ;  /* 0x0000000000ba7805 */ /* 0x000fe4000001ff00 */
[----:B------:R-:W-:-:S02]  /*1570*/  CS2R R188, SRZ ;  /* 0x0000000000bc7805 */ /* 0x000fc4000001ff00 */
[----:B------:R-:W-:Y:S01]  /*1580*/  CS2R R190, SRZ ;  /* 0x0000000000be7805 */ /* 0x000fe2000001ff00 */
[----:B------:R-:W-:Y:S01]  /*1590*/  STL [R1+0x160], RZ ;  /* 0x000160ff01007387 */ /* 0x000fe20000100800 */
[----:B------:R-:W-:Y:S02]  /*15a0*/  CS2R R192, SRZ ;  /* 0x0000000000c07805 */ /* 0x000fe4000001ff00 */
[----:B------:R-:W-:Y:S02]  /*15b0*/  CS2R R194, SRZ ;  /* 0x0000000000c27805 */ /* 0x000fe4000001ff00 */
[----:B------:R-:W-:Y:S01]  /*15c0*/  CS2R R196, SRZ ;  /* 0x0000000000c47805 */ /* 0x000fe2000001ff00 */
[----:B------:R-:W-:Y:S01]  /*15d0*/  STL [R1+0x15c], RZ ;  /* 0x00015cff01007387 */ /* 0x000fe20000100800 */
[----:B---3--:R-:W-:Y:S02]  /*15e0*/  ISETP.GE.AND P0, PT, R3, 0x1, PT ;  /* 0x000000010300780c */ /* 0x008fe40003f06270 */
[----:B------:R-:W-:-:S02]  /*15f0*/  CS2R R198, SRZ ;  /* 0x0000000000c67805 */ /* 0x000fc4000001ff00 */
[----:B------:R-:W-:Y:S01]  /*1600*/  CS2R R200, SRZ ;  /* 0x0000000000c87805 */ /* 0x000fe2000001ff00 */
[----:B------:R-:W0:Y:S01]  /*1610*/  S2R R2, SR_TID.X ;  /* 0x0000000000027919 */ /* 0x000e220000002100 */
        /* <DEDUP_REMOVED lines=16> */
[----:B------:R-:W-:Y:S01]  /*1720*/  IMAD.U32 R226, RZ, RZ, UR35 ;  /* 0x00000023ffe27e24 */ /* 0x000fe2000f8e00ff */
[----:B------:R-:W-:Y:S02]  /*1730*/  CS2R R176, SRZ ;  /* 0x0000000000b07805 */ /* 0x000fe4000001ff00 */
[----:B------:R-:W-:Y:S01]  /*1740*/  CS2R R178, SRZ ;  /* 0x0000000000b27805 */ /* 0x000fe2000001ff00 */
[----:B------:R-:W-:Y:S01]  /*1750*/  STL [R1+0x148], RZ ;  /* 0x000148ff01007387 */ /* 0x000fe20000100800 */
[----:B------:R-:W-:Y:S02]  /*1760*/  CS2R R180, SRZ ;  /* 0x0000000000b47805 */ /* 0x000fe4000001ff00 */
[----:B------:R-:W-:Y:S02]  /*1770*/  CS2R R182, SRZ ;  /* 0x0000000000b67805 */ /* 0x000fe4000001ff00 */
[----:B------:R-:W-:Y:S01]  /*1780*/  CS2R R168, SRZ ;  /* 0x0000000000a87805 */ /* 0x000fe2000001ff00 */
[----:B------:R-:W-:Y:S01]  /*1790*/  STL [R1+0x144], RZ ;  /* 0x000144ff01007387 */ /* 0x000fe20000100800 */
[----:B------:R-:W-:-:S02]  /*17a0*/  CS2R R170, SRZ ;  /* 0x0000000000aa7805 */ /* 0x000fc4000001ff00 */
[----:B------:R-:W-:Y:S02]  /*17b0*/  CS2R R172, SRZ ;  /* 0x0000000000ac7805 */ /* 0x000fe4000001ff00 */
[----:B------:R-:W-:Y:S01]  /*17c0*/  CS2R R174, SRZ ;  /* 0x0000000000ae7805 */ /* 0x000fe2000001ff00 */
[----:B------:R-:W-:Y:S01]  /*17d0*/  STL [R1+0x140], RZ ;  /* 0x000140ff01007387 */ /* 0x000fe20000100800 */
[----:B------:R-:W-:Y:S02]  /*17e0*/  CS2R R160, SRZ ;  /* 0x0000000000a07805 */ /* 0x000fe4000001ff00 */
[----:B------:R-:W-:Y:S02]  /*17f0*/  CS2R R162, SRZ ;  /* 0x0000000000a27805 */ /* 0x000fe4000001ff00 */
[----:B------:R-:W-:Y:S01]  /*1800*/  CS2R R164, SRZ ;  /* 0x0000000000a47805 */ /* 0x000fe2000001ff00 */
[----:B------:R-:W-:Y:S01]  /*1810*/  STL [R1+0x13c], RZ ;  /* 0x00013cff01007387 */ /* 0x000fe20000100800 */
[----:B0-----:R-:W-:-:S02]  /*1820*/  LOP3.LUT R2, R2, 0x80, RZ, 0xc0, !PT ;  /* 0x0000008002027812 */ /* 0x001fc400078ec0ff */
[----:B------:R-:W-:Y:S02]  /*1830*/  CS2R R166, SRZ ;  /* 0x0000000000a67805 */ /* 0x000fe4000001ff00 */
[----:B------:R-:W-:Y:S01]  /*1840*/  CS2R R152, SRZ ;  /* 0x0000000000987805 */ /* 0x000fe2000001ff00 */
[----:B------:R-:W-:Y:S01]  /*1850*/  STL [R1+0x138], RZ ;  /* 0x000138ff01007387 */ /* 0x000fe20000100800 */
[----:B------:R-:W-:Y:S02]  /*1860*/  SHF.R.U32.HI R2, RZ, 0x7, R2 ;  /* 0x00000007ff027819 */ /* 0x000fe40000011602 */
        /* <DEDUP_REMOVED lines=88> */
[----:B------:R-:W-:Y:S01]  /*1df0*/  CS2R R30, SRZ ;  /* 0x00000000001e7805 */ /* 0x000fe2000001ff00 */
[----:B------:R-:W-:Y:S04]  /*1e00*/  STL [R1+0xdc], RZ ;  /* 0x0000dcff01007387 */ /* 0x000fe80000100800 */
        /* <DEDUP_REMOVED lines=10> */
[----:B------:R-:W0:Y:S04]  /*1eb0*/  SHFL.IDX PT, R2, R2, RZ, 0x1f ;  /* 0x00001fff02027589 */ /* 0x000e2800000e0000 */
[----:B------:R1:W-:Y:S04]  /*1ec0*/  STL [R1+0xb0], RZ ;  /* 0x0000b0ff01007387 */ /* 0x0003e80000100800 */
[----:B------:R1:W-:Y:S04]  /*1ed0*/  STL [R1+0xac], RZ ;  /* 0x0000acff01007387 */ /* 0x0003e80000100800 */
[----:B------:R1:W-:Y:S04]  /*1ee0*/  STL [R1+0xa8], RZ ;  /* 0x0000a8ff01007387 */ /* 0x0003e80000100800 */
[----:B------:R1:W-:Y:S04]  /*1ef0*/  STL [R1+0xa4], RZ ;  /* 0x0000a4ff01007387 */ /* 0x0003e80000100800 */
[----:B------:R1:W-:Y:S04]  /*1f00*/  STL [R1+0xa0], RZ ;  /* 0x0000a0ff01007387 */ /* 0x0003e80000100800 */
[----:B------:R1:W-:Y:S01]  /*1f10*/  STL [R1+0x9c], RZ ;  /* 0x00009cff01007387 */ /* 0x0003e20000100800 */
[----:B0-----:R-:W-:-:S02]  /*1f20*/  R2UR UR14, R2 ;  /* 0x00000000020e72ca */ /* 0x001fc400000e0000 */
[----:B------:R-:W-:Y:S01]  /*1f30*/  CS2R R2, SRZ ;  /* 0x0000000000027805 */ /* 0x000fe2000001ff00 */
[----:B------:R1:W-:Y:S04]  /*1f40*/  STL [R1+0x98], RZ ;  /* 0x000098ff01007387 */ /* 0x0003e80000100800 */
[----:B------:R1:W-:Y:S04]  /*1f50*/  STL [R1+0x94], RZ ;  /* 0x000094ff01007387 */ /* 0x0003e80000100800 */
[----:B------:R1:W-:Y:S02]  /*1f60*/  STL [R1+0x90], RZ ;  /* 0x000090ff01007387 */ /* 0x0003e40000100800 */
[----:B------:R-:W-:-:S02]  /*1f70*/  ULEA.HI UR11, UR14, UR14, URZ, 0x1 ;  /* 0x0000000e0e0b7291 */ /* 0x000fc4000f8f083f */
[----:B------:R1:W-:Y:S02]  /*1f80*/  STL [R1+0x8c], RZ ;  /* 0x00008cff01007387 */ /* 0x0003e40000100800 */
[----:B------:R-:W-:Y:S02]  /*1f90*/  ULOP3.LUT UR15, UR11, 0xffffe, URZ, 0xc0, !UPT ;  /* 0x000ffffe0b0f7892 */ /* 0x000fe4000f8ec03f */
[----:B------:R1:W-:Y:S01]  /*1fa0*/  STL [R1+0x88], RZ ;  /* 0x000088ff01007387 */ /* 0x0003e20000100800 */
[----:B--2---:R-:W-:Y:S02]  /*1fb0*/  ULEA UR11, UR17, UR16, 0x18 ;  /* 0x00000010110b7291 */ /* 0x004fe4000f8ec03f */
[----:B------:R-:W-:Y:S01]  /*1fc0*/  UIADD3 UR15, UR14, -UR15, URZ ;  /* 0x8000000f0e0f7290 */ /* 0x000fe2000fffe03f */
[----:B------:R1:W-:Y:S03]  /*1fd0*/  STL [R1+0x84], RZ ;  /* 0x000084ff01007387 */ /* 0x0003e60000100800 */
[----:B------:R-:W-:Y:S01]  /*1fe0*/  ULEA UR15, UR15, UR11, 0xc ;  /* 0x0000000b0f0f7291 */ /* 0x000fe2000f8e603f */
[----:B------:R1:W-:Y:S03]  /*1ff0*/  STL [R1+0x80], RZ ;  /* 0x000080ff01007387 */ /* 0x0003e60000100800 */
[----:B------:R-:W-:Y:S01]  /*2000*/  UIADD3 UR15, UR15, 0x180, URZ ;  /* 0x000001800f0f7890 */ /* 0x000fe2000fffe03f */
[----:B------:R1:W-:Y:S03]  /*2010*/  STL [R1+0x7c], RZ ;  /* 0x00007cff01007387 */ /* 0x0003e60000100800 */
[----:B------:R-:W-:Y:S01]  /*2020*/  USHF.R.U32.HI UR15, URZ, 0x4, UR15 ;  /* 0x000000043f0f7899 */ /* 0x000fe2000801160f */
[----:B------:R1:W-:Y:S03]  /*2030*/  STL [R1+0x78], RZ ;  /* 0x000078ff01007387 */ /* 0x0003e60000100800 */
[----:B------:R-:W-:Y:S01]  /*2040*/  ULOP3.LUT UR32, UR15, 0x3fff, URZ, 0xc0, !UPT ;  /* 0x00003fff0f207892 */ /* 0x000fe2000f8ec03f */
[----:B------:R1:W-:Y:S04]  /*2050*/  STL [R1+0x74], RZ ;  /* 0x000074ff01007387 */ /* 0x0003e80000100800 */
        /* <DEDUP_REMOVED lines=28> */
[----:B------:R1:W-:Y:S01]  /*2220*/  STL [R1], RZ ;  /* 0x000000ff01007387 */ /* 0x0003e20000100800 */
[----:B----4-:R-:W-:Y:S05]  /*2230*/  @!P0 BRA `(.L_x_17) ;  /* 0x0000002000d88947 */ /* 0x010fea0003800000 */
[----:B------:R-:W-:-:S06]  /*2240*/  UISETP.NE.AND UP0, UPT, UR36, 0x3, UPT ;  /* 0x000000032400788c */ /* 0x000fcc000bf05270 */
[----:B------:R-:W-:-:S13]  /*2250*/  PLOP3.LUT P1, PT, PT, PT, UP0, 0x80, 0x0 ;  /* 0x000000000000781c */ /* 0x000fda0003f2f008 */
[----:B------:R-:W-:Y:S05]  /*2260*/  @!P1 BRA `(.L_x_18) ;  /* 0x0000000000049947 */ /* 0x000fea0003800000 */
[----:B------:R-:W-:Y:S01]  /*2270*/  BPT.TRAP 0x1 ;  /* 0x000000040000795c */ /* 0x000fe20000300000 */
.L_x_18:
[----:B------:R-:W-:Y:S01]  /*2280*/  ULEA UR12, UR34, UR11, 0x3 ;  /* 0x0000000b220c7291 */ /* 0x000fe2000f8e183f */
[----:B------:R-:W-:-:S05]  /*2290*/  IMAD.U32 R2, RZ, RZ, UR35 ;  /* 0x00000023ff027e24 */ /* 0x000fca000f8e00ff */
[----:B------:R-:W-:-:S04]  /*22a0*/  SHF.L.U32 R2, R2, 0x1f, RZ ;  /* 0x0000001f02027819 */ /* 0x000fc800000006ff */
[----:B------:R0:W2:Y:S01]  /*22b0*/  SYNCS.PHASECHK.TRANS64.TRYWAIT P0, [UR12], R2 ;  /* 0x00000002ff0075a7 */ /* 0x0000a2000800014c */
[----:B------:R-:W-:Y:S05]  /*22c0*/  @!P1 BRA `(.L_x_19) ;  /* 0x0000000000049947 */ /* 0x000fea0003800000 */
[----:B------:R-:W-:Y:S01]  /*22d0*/  BPT.TRAP 0x1 ;  /* 0x000000040000795c */ /* 0x000fe20000300000 */
.L_x_19:
[----:B------:R3:W-:Y:S01]  /*22e0*/  STL [R1+0x17c], RZ ;  /* 0x00017cff01007387 */ /* 0x0007e20000100800 */
[----:B------:R-:W-:Y:S01]  /*22f0*/  UMOV UR33, 0x2 ;  /* 0x0000000200217882 */ /* 0x000fe20000000000 */
[----:B--2---:R-:W-:Y:S05]  /*2300*/  @P0 BRA `(.L_x_20) ;  /* 0x0000000000080947 */ /* 0x004fea0003800000 */
[----:B------:R-:W2:Y:S02]  /*2310*/  SYNCS.PHASECHK.TRANS64.TRYWAIT P0, [UR12], R2 ;  /* 0x00000002ff0075a7 */ /* 0x000ea4000800014c */
[----:B--2---:R-:W-:Y:S05]  /*2320*/  @!P0 BRA `(.L_x_21) ;  /* 0x000001b400908947 */ /* 0x004fea0003800000 */
.L_x_20:
[----:B------:R-:W-:Y:S01]  /*2330*/  UIADD3 UR12, UR11, 0x30180, URZ ;  /* 0x000301800b0c7890 */ /* 0x000fe2000fffe03f */
[----:B------:R-:W-:Y:S01]  /*2340*/  WARPGROUP.ARRIVE ;  /* 0x00000000000079c5 */ /* 0x000fe20000000000 */
[----:B------:R-:W-:Y:S01]  /*2350*/  ULOP3.LUT UR41, UR32, 0x10000, URZ, 0xfc, !UPT ;  /* 0x0001000020297892 */ /* 0x000fe2000f8efc3f */
[----:B------:R4:W-:Y:S01]  /*2360*/  STL [R1+0x178], RZ ;  /* 0x000178ff01007387 */ /* 0x0009e20000100800 */
[----:B------:R-:W-:Y:S01]  /*2370*/  USHF.R.U32.HI UR12, URZ, 0x4, UR12 ;  /* 0x000000043f0c7899 */ /* 0x000fe2000801160c */
[----:B0-2---:R-:W-:Y:S01]  /*2380*/  CS2R R2, SRZ ;  /* 0x0000000000027805 */ /* 0x005fe2000001ff00 */
[----:B------:R-:W-:Y:S01]  /*2390*/  ULEA UR41, UR34, UR41, 0xb ;  /* 0x0000002922297291 */ /* 0x000fe2000f8e583f */
[----:B------:R4:W-:Y:S01]  /*23a0*/  STL [R1+0x174], RZ ;  /* 0x000174ff01007387 */ /* 0x0009e20000100800 */
[----:B------:R-:W-:Y:S01]  /*23b0*/  ULOP3.LUT UR12, UR12, 0x3fff, URZ, 0xc0, !UPT ;  /* 0x00003fff0c0c7892 */ /* 0x000fe2000f8ec03f */
[----:B------:R-:W-:Y:S01]  /*23c0*/  CS2R R4, SRZ ;  /* 0x0000000000047805 */ /* 0x000fe2000001ff00 */
[----:B------:R-:W-:Y:S01]  /*23d0*/  UMOV UR13, 0x80000020 ;  /* 0x80000020000d7882 */ /* 0x000fe20000000000 */
[----:B------:R-:W-:Y:S01]  /*23e0*/  UMOV UR15, 0x80000020 ;  /* 0x80000020000f7882 */ /* 0x000fe20000000000 */
[----:B------:R-:W-:Y:S01]  /*23f0*/  ULOP3.LUT UR12, UR12, 0x10000, URZ, 0xfc, !UPT ;  /* 0x000100000c0c7892 */ /* 0x000fe2000f8efc3f */
[----:B------:R4:W-:Y:S01]  /*2400*/  STL [R1+0x170], RZ ;  /* 0x000170ff01007387 */ /* 0x0009e20000100800 */
[----:B------:R-:W-:Y:S01]  /*2410*/  UMOV UR25, UR13 ;  /* 0x0000000d00197c82 */ /* 0x000fe20008000000 */
[----:B------:R-:W-:Y:S01]  /*2420*/  UMOV UR27, 0x80000020 ;  /* 0x80000020001b7882 */ /* 0x000fe20000000000 */
[----:B------:R-:W-:Y:S01]  /*2430*/  UIMAD UR42, UR34, 0x140, UR12 ;  /* 0x00000140222a78a4 */ /* 0x000fe2000f8e020c */
[----:B------:R4:W-:Y:S01]  /*2440*/  STL [R1+0x16c], RZ ;  /* 0x00016cff01007387 */ /* 0x0009e20000100800 */
[----:B------:R-:W-:Y:S01]  /*2450*/  UMOV UR29, UR13 ;  /* 0x0000000d001d7c82 */ /* 0x000fe20008000000 */
[----:B------:R-:W-:Y:S01]  /*2460*/  UMOV UR12, UR41 ;  /* 0x00000029000c7c82 */ /* 0x000fe20008000000 */
[----:B------:R-:W-:Y:S01]  /*2470*/  UIADD3 UR26, UR42, 0x40, URZ ;  /* 0x000000402a1a7890 */ /* 0x000fe2000fffe03f */
[----:B------:R4:W-:Y:S01]  /*2480*/  STL [R1+0x168], RZ ;  /* 0x000168ff01007387 */ /* 0x0009e20000100800 */
[----:B------:R-:W-:Y:S01]  /*2490*/  UIADD3 UR30, UR42, 0x80, URZ ;  /* 0x000000802a1e7890 */ /* 0x000fe2000fffe03f */
[----:B------:R-:W-:Y:S01]  /*24a0*/  CS2R R6, SRZ ;  /* 0x0000000000067805 */ /* 0x000fe2000001ff00 */
[----:B------:R-:W-:Y:S01]  /*24b0*/  UIADD3 UR18, UR42, 0xc0, URZ ;  /* 0x000000c02a127890 */ /* 0x000fe2000fffe03f */
[----:B------:R4:W-:Y:S01]  /*24c0*/  STL [R1+0x164], RZ ;  /* 0x000164ff01007387 */ /* 0x0009e20000100800 */
[----:B------:R-:W-:Y:S01]  /*24d0*/  UMOV UR14, UR42 ;  /* 0x0000002a000e7c82 */ /* 0x000fe20008000000 */
[----:B------:R-:W-:Y:S01]  /*24e0*/  UMOV UR24, UR12 ;  /* 0x0000000c00187c82 */ /* 0x000fe20008000000 */
[----:B------:R-:W-:Y:S01]  /*24f0*/  QGMMA.64x16x32.F32.E4M3.E4M3 R176, gdesc[UR12], RZ, !UPT ;  /* 0x002000000cb079f3 */ /* 0x000fe2000c7008ff */
[----:B------:R-:W-:Y:S01]  /*2500*/  UMOV UR28, UR12 ;  /* 0x0000000c001c7c82 */ /* 0x000fe20008000000 */
[----:B------:R-:W-:Y:S01]  /*2510*/  UMOV UR31, 0x80000020 ;  /* 0x80000020001f7882 */ /* 0x000fe20000000000 */
[----:B------:R-:W-:Y:S01]  /*2520*/  UIADD3 UR22, UR42, 0x100, URZ ;  /* 0x000001002a167890 */ /* 0x000fe2000fffe03f */
[----:B------:R-:W-:Y:S01]  /*2530*/  QGMMA.64x16x32.F32.E4M3.E4M3 R144, gdesc[UR24], RZ, !UPT ;  /* 0x00200000189079f3 */ /* 0x000fe2000c7008ff */
[----:B------:R-:W-:Y:S01]  /*2540*/  UMOV UR16, UR12 ;  /* 0x0000000c00107c82 */ /* 0x000fe20008000000 */
[----:B------:R-:W-:Y:S01]  /*2550*/  UMOV UR17, UR13 ;  /* 0x0000000d00117c82 */ /* 0x000fe20008000000 */
[----:B------:R-:W-:Y:S01]  /*2560*/  UMOV UR19, 0x80000020 ;  /* 0x8000002000137882 */ /* 0x000fe20000000000 */
[----:B------:R-:W-:Y:S01]  /*2570*/  QGMMA.64x16x32.F32.E4M3.E4M3 R112, gdesc[UR28], RZ, !UPT ;  /* 0x002000001c7079f3 */ /* 0x000fe2000c7008ff */
[----:B------:R4:W-:Y:S01]  /*2580*/  STL [R1+0x160], RZ ;  /* 0x000160ff01007387 */ /* 0x0009e20000100800 */
[----:B------:R-:W-:Y:S01]  /*2590*/  UMOV UR20, UR12 ;  /* 0x0000000c00147c82 */ /* 0x000fe20008000000 */
[----:B------:R-:W-:Y:S01]  /*25a0*/  UMOV UR21, UR13 ;  /* 0x0000000d00157c82 */ /* 0x000fe20008000000 */
[----:B------:R-:W-:Y:S01]  /*25b0*/  QGMMA.64x16x32.F32.E4M3.E4M3 R80, gdesc[UR16], RZ, !UPT ;  /* 0x00200000105079f3 */ /* 0x000fe2000c7008ff */
[----:B------:R-:W-:Y:S01]  /*25c0*/  UIADD3 UR16, UR41, 0x200, URZ ;  /* 0x0000020029107890 */ /* 0x000fe2000fffe03f */
[----:B------:R4:W-:Y:S01]  /*25d0*/  STL [R1+0x15c], RZ ;  /* 0x00015cff01007387 */ /* 0x0009e20000100800 */
[----:B------:R-:W-:Y:S01]  /*25e0*/  UMOV UR23, 0x80000020 ;  /* 0x8000002000177882 */ /* 0x000fe20000000000 */
[----:B------:R-:W-:Y:S01]  /*25f0*/  CS2R R8, SRZ ;  /* 0x0000000000087805 */ /* 0x000fe2000001ff00 */
[----:B------:R-:W-:Y:S01]  /*2600*/  QGMMA.64x16x32.F32.E4M3.E4M3 R48, gdesc[UR20], RZ, !UPT ;  /* 0x00200000143079f3 */ /* 0x000fe2000c7008ff */
[----:B------:R4:W-:Y:S01]  /*2610*/  STL [R1+0x158], RZ ;  /* 0x000158ff01007387 */ /* 0x0009e20000100800 */
[----:B------:R-:W-:Y:S01]  /*2620*/  UMOV UR21, 0x80000020 ;  /* 0x8000002000157882 */ /* 0x000fe20000000000 */
[----:B------:R-:W-:Y:S01]  /*2630*/  UMOV UR20, UR16 ;  /* 0x0000001000147c82 */ /* 0x000fe20008000000 */
[----:B------:R-:W-:Y:S01]  /*2640*/  UMOV UR17, UR21 ;  /* 0x0000001500117c82 */ /* 0x000fe20008000000 */
[----:B------:R4:W-:Y:S01]  /*2650*/  STL [R1+0x154], RZ ;  /* 0x000154ff01007387 */ /* 0x0009e20000100800 */
[----:B------:R-:W-:Y:S01]  /*2660*/  UMOV UR16, UR20 ;  /* 0x0000001400107c82 */ /* 0x000fe20008000000 */
[----:B------:R-:W-:Y:S01]  /*2670*/  QGMMA.64x16x32.F32.E4M3.E4M3 R40, gdesc[UR20], RZ, !UPT ;  /* 0x00200000142879f3 */ /* 0x000fe2000c7008ff */
[----:B------:R-:W-:Y:S01]  /*2680*/  UMOV UR28, UR20 ;  /* 0x00000014001c7c82 */ /* 0x000fe20008000000 */
[----:B------:R4:W-:Y:S01]  /*2690*/  STL [R1+0x150], RZ ;  /* 0x000150ff01007387 */ /* 0x0009e20000100800 */
[----:B------:R-:W-:Y:S01]  /*26a0*/  UMOV UR29, UR21 ;  /* 0x00000015001d7c82 */ /* 0x000fe20008000000 */
[----:B------:R-:W-:Y:S01]  /*26b0*/  QGMMA.64x16x32.F32.E4M3.E4M3 R72, gdesc[UR16], RZ, !UPT ;  /* 0x00200000104879f3 */ /* 0x000fe2000c7008ff */
[----:B------:R-:W-:Y:S01]  /*26c0*/  UIADD3 UR16, UR41, 0x400, URZ ;  /* 0x0000040029107890 */ /* 0x000fe2000fffe03f */
[----:B------:R4:W-:Y:S01]  /*26d0*/  STL [R1+0x14c], RZ ;  /* 0x00014cff01007387 */ /* 0x0009e20000100800 */
[----:B------:R-:W-:Y:S01]  /*26e0*/  UMOV UR24, UR20 ;  /* 0x0000001400187c82 */ /* 0x000fe20008000000 */
[----:B------:R-:W-:Y:S01]  /*26f0*/  UMOV UR25, UR21 ;  /* 0x0000001500197c82 */ /* 0x000fe20008000000 */
[----:B------:R-:W-:Y:S01]  /*2700*/  QGMMA.64x16x32.F32.E4M3.E4M3 R104, gdesc[UR28], RZ, !UPT ;  /* 0x002000001c6879f3 */ /* 0x000fe2000c7008ff */
[----:B------:R4:W-:Y:S01]  /*2710*/  STL [R1+0x148], RZ ;  /* 0x000148ff01007387 */ /* 0x0009e20000100800 */
[----:B------:R-:W-:Y:S01]  /*2720*/  UMOV UR12, UR20 ;  /* 0x00000014000c7c82 */ /* 0x000fe20008000000 */
[----:B------:R-:W-:Y:S01]  /*2730*/  UMOV UR13, UR21 ;  /* 0x00000015000d7c82 */ /* 0x000fe20008000000 */
[----:B------:R-:W-:Y:S01]  /*2740*/  QGMMA.64x16x32.F32.E4M3.E4M3 R136, gdesc[UR24], RZ, !UPT ;  /* 0x00200000188879f3 */ /* 0x000fe2000c7008ff */
[----:B------:R4:W-:Y:S01]  /*2750*/  STL [R1+0x144], RZ ;  /* 0x000144ff01007387 */ /* 0x0009e20000100800 */
[----:B------:R-:W-:-:S02]  /*2760*/  CS2R R10, SRZ ;  /* 0x00000000000a7805 */ /* 0x000fc4000001ff00 */
[----:B------:R-:W-:Y:S01]  /*2770*/  CS2R R12, SRZ ;  /* 0x00000000000c7805 */ /* 0x000fe2000001ff00 */
[----:B------:R-:W-:Y:S01]  /*2780*/  QGMMA.64x16x32.F32.E4M3.E4M3 R168, gdesc[UR12], RZ, !UPT ;  /* 0x002000000ca879f3 */ /* 0x000fe2000c7008ff */
[----:B------:R4:W-:Y:S01]  /*2790*/  STL [R1+0x140], RZ ;  /* 0x000140ff01007387 */ /* 0x0009e20000100800 */
[----:B------:R-:W-:Y:S01]  /*27a0*/  UMOV UR12, UR16 ;  /* 0x00000010000c7c82 */ /* 0x000fe20008000000 */
[----:B------:R-:W-:Y:S01]  /*27b0*/  UMOV UR13, 0x80000020 ;  /* 0x80000020000d7882 */ /* 0x000fe20000000000 */
        /* <DEDUP_REMOVED lines=42> */
[----:B------:R-:W-:Y:S01]  /*2a60*/  UIADD3 UR18, UR42, 0x2, URZ ;  /* 0x000000022a127890 */ /* 0x000fe2000fffe03f */
[----:B------:R-:W-:Y:S01]  /*2a70*/  CS2R R18, SRZ ;  /* 0x0000000000127805 */ /* 0x000fe2000001ff00 */
[----:B------:R-:W-:Y:S01]  /*2a80*/  UIADD3 UR26, UR42, 0x42, URZ ;  /* 0x000000422a1a7890 */ /* 0x000fe2000fffe03f */
[----:B------:R4:W-:Y:S01]  /*2a90*/  STL [R1+0x110], RZ ;  /* 0x000110ff01007387 */ /* 0x0009e20000100800 */
[----:B------:R-:W-:Y:S01]  /*2aa0*/  QGMMA.64x16x32.F32.E4M3.E4M3 R152, gdesc[UR12], RZ, !UPT ;  /* 0x002000000c9879f3 */ /* 0x000fe2000c7008ff */
[----:B------:R-:W-:Y:S01]  /*2ab0*/  UIADD3 UR30, UR42, 0x82, URZ ;  /* 0x000000822a1e7890 */ /* 0x000fe2000fffe03f */
[----:B------:R-:W-:Y:S01]  /*2ac0*/  CS2R R20, SRZ ;  /* 0x0000000000147805 */ /* 0x000fe2000001ff00 */
[----:B------:R4:W-:Y:S01]  /*2ad0*/  STL [R1+0x10c], RZ ;  /* 0x00010cff01007387 */ /* 0x0009e20000100800 */
[----:B------:R-:W-:Y:S01]  /*2ae0*/  UIADD3 UR14, UR42, 0xc2, URZ ;  /* 0x000000c22a0e7890 */ /* 0x000fe2000fffe03f */
[----:B------:R-:W-:Y:S01]  /*2af0*/  CS2R R22, SRZ ;  /* 0x0000000000167805 */ /* 0x000fe2000001ff00 */
[----:B------:R-:W-:Y:S01]  /*2b00*/  UMOV UR17, 0x80000020 ;  /* 0x8000002000117882 */ /* 0x000fe20000000000 */
[----:B------:R4:W-:Y:S01]  /*2b10*/  STL [R1+0x108], RZ ;  /* 0x000108ff01007387 */ /* 0x0009e20000100800 */
[----:B------:R-:W-:Y:S01]  /*2b20*/  UMOV UR19, 0x80000020 ;  /* 0x8000002000137882 */ /* 0x000fe20000000000 */
[----:B------:R-:W-:Y:S01]  /*2b30*/  UMOV UR24, UR16 ;  /* 0x0000001000187c82 */ /* 0x000fe20008000000 */
[----:B------:R-:W-:Y:S01]  /*2b40*/  UMOV UR25, UR17 ;  /* 0x0000001100197c82 */ /* 0x000fe20008000000 */
[----:B------:R4:W-:Y:S01]  /*2b50*/  STL [R1+0x104], RZ ;  /* 0x000104ff01007387 */ /* 0x0009e20000100800 */
[----:B------:R-:W-:Y:S01]  /*2b60*/  UMOV UR27, 0x80000020 ;  /* 0x80000020001b7882 */ /* 0x000fe20000000000 */
[----:B------:R-:W-:Y:S01]  /*2b70*/  QGMMA.64x16x32.F32.E4M3.E4M3 R176, gdesc[UR16], R176 ;  /* 0x0020000010b079f3 */ /* 0x000fe200087008b0 */
[----:B------:R-:W-:Y:S01]  /*2b80*/  UMOV UR28, UR16 ;  /* 0x00000010001c7c82 */ /* 0x000fe20008000000 */
[----:B------:R4:W-:Y:S01]  /*2b90*/  STL [R1+0x100], RZ ;  /* 0x000100ff01007387 */ /* 0x0009e20000100800 */
[----:B------:R-:W-:Y:S01]  /*2ba0*/  UMOV UR29, UR17 ;  /* 0x00000011001d7c82 */ /* 0x000fe20008000000 */
[----:B------:R-:W-:Y:S01]  /*2bb0*/  UMOV UR31, 0x80000020 ;  /* 0x80000020001f7882 */ /* 0x000fe20000000000 */
[----:B------:R-:W-:Y:S01]  /*2bc0*/  QGMMA.64x16x32.F32.E4M3.E4M3 R144, gdesc[UR24], R144 ;  /* 0x00200000189079f3 */ /* 0x000fe20008700890 */
[----:B------:R4:W-:Y:S01]  /*2bd0*/  STL [R1+0xfc], RZ ;  /* 0x0000fcff01007387 */ /* 0x0009e20000100800 */
[----:B------:R-:W-:Y:S01]  /*2be0*/  UIADD3 UR22, UR42, 0x102, URZ ;  /* 0x000001022a167890 */ /* 0x000fe2000fffe03f */
[----:B------:R-:W-:Y:S01]  /*2bf0*/  CS2R R184, SRZ ;  /* 0x0000000000b87805 */ /* 0x000fe2000001ff00 */
[----:B------:R-:W-:Y:S01]  /*2c00*/  UMOV UR12, UR16 ;  /* 0x00000010000c7c82 */ /* 0x000fe20008000000 */
[----:B------:R4:W-:Y:S01]  /*2c10*/  STL [R1+0xf8], RZ ;  /* 0x0000f8ff01007387 */ /* 0x0009e20000100800 */
[----:B------:R-:W-:Y:S01]  /*2c20*/  UMOV UR13, UR17 ;  /* 0x00000011000d7c82 */ /* 0x000fe20008000000 */
[----:B------:R-:W-:Y:S01]  /*2c30*/  UMOV UR15, 0x80000020 ;  /* 0x80000020000f7882 */ /* 0x000fe20000000000 */
[----:B------:R-:W-:Y:S01]  /*2c40*/  QGMMA.64x16x32.F32.E4M3.E4M3 R112, gdesc[UR28], R112 ;  /* 0x002000001c7079f3 */ /* 0x000fe20008700870 */
[----:B------:R4:W-:Y:S01]  /*2c50*/  STL [R1+0xf4], RZ ;  /* 0x0000f4ff01007387 */ /* 0x0009e20000100800 */
[----:B------:R-:W-:Y:S01]  /*2c60*/  UMOV UR20, UR16 ;  /* 0x0000001000147c82 */ /* 0x000fe20008000000 */
[----:B------:R-:W-:Y:S01]  /*2c70*/  UMOV UR21, UR17 ;  /* 0x0000001100157c82 */ /* 0x000fe20008000000 */
[----:B------:R-:W-:Y:S01]  /*2c80*/  QGMMA.64x16x32.F32.E4M3.E4M3 R80, gdesc[UR12], R80 ;  /* 0x002000000c5079f3 */ /* 0x000fe20008700850 */
[----:B------:R4:W-:Y:S01]  /*2c90*/  STL [R1+0xf0], RZ ;  /* 0x0000f0ff01007387 */ /* 0x0009e20000100800 */
[----:B------:R-:W-:Y:S01]  /*2ca0*/  UIADD3 UR12, UR41, 0x202, URZ ;  /* 0x00000202290c7890 */ /* 0x000fe2000fffe03f */
[----:B------:R-:W-:Y:S01]  /*2cb0*/  CS2R R186, SRZ ;  /* 0x0000000000ba7805 */ /* 0x000fe2000001ff00 */
[----:B------:R-:W-:Y:S01]  /*2cc0*/  UMOV UR23, 0x80000020 ;  /* 0x8000002000177882 */ /* 0x000fe20000000000 */
[----:B------:R4:W-:Y:S01]  /*2cd0*/  STL [R1+0xec], RZ ;  /* 0x0000ecff01007387 */ /* 0x0009e20000100800 */
[----:B------:R-:W-:Y:S01]  /*2ce0*/  QGMMA.64x16x32.F32.E4M3.E4M3 R48, gdesc[UR20], R48 ;  /* 0x00200000143079f3 */ /* 0x000fe20008700830 */
[----:B------:R-:W-:Y:S01]  /*2cf0*/  UMOV UR21, 0x80000020 ;  /* 0x8000002000157882 */ /* 0x000fe20000000000 */
[----:B------:R-:W-:Y:S01]  /*2d00*/  CS2R R188, SRZ ;  /* 0x0000000000bc7805 */ /* 0x000fe2000001ff00 */
[----:B------:R4:W-:Y:S01]  /*2d10*/  STL [R1+0xe8], RZ ;  /* 0x0000e8ff01007387 */ /* 0x0009e20000100800 */
[----:B------:R-:W-:Y:S01]  /*2d20*/  UMOV UR20, UR12 ;  /* 0x0000000c00147c82 */ /* 0x000fe20008000000 */
[----:B------:R-:W-:Y:S01]  /*2d30*/  UMOV UR13, UR21 ;  /* 0x00000015000d7c82 */ /* 0x000fe20008000000 */
[----:B------:R-:W-:Y:S01]  /*2d40*/  UMOV UR12, UR20 ;  /* 0x00000014000c7c82 */ /* 0x000fe20008000000 */
[----:B------:R4:W-:Y:S01]  /*2d50*/  STL [R1+0xe4], RZ ;  /* 0x0000e4ff01007387 */ /* 0x0009e20000100800 */
[----:B------:R-:W-:Y:S01]  /*2d60*/  QGMMA.64x16x32.F32.E4M3.E4M3 R40, gdesc[UR20], R40 ;  /* 0x00200000142879f3 */ /* 0x000fe20008700828 */
[----:B------:R-:W-:Y:S01]  /*2d70*/  UMOV UR28, UR20 ;  /* 0x00000014001c7c82 */ /* 0x000fe20008000000 */
[----:B------:R-:W-:Y:S01]  /*2d80*/  UMOV UR29, UR21 ;  /* 0x00000015001d7c82 */ /* 0x000fe20008000000 */
[----:B------:R4:W-:Y:S01]  /*2d90*/  STL [R1+0xe0], RZ ;  /* 0x0000e0ff01007387 */ /* 0x0009e20000100800 */
[----:B------:R-:W-:Y:S01]  /*2da0*/  QGMMA.64x16x32.F32.E4M3.E4M3 R72, gdesc[UR12], R72 ;  /* 0x002000000c4879f3 */ /* 0x000fe20008700848 */
[----:B------:R-:W-:Y:S01]  /*2db0*/  UIADD3 UR12, UR41, 0x402, URZ ;  /* 0x00000402290c7890 */ /* 0x000fe2000fffe03f */
[----:B------:R-:W-:Y:S01]  /*2dc0*/  CS2R R190, SRZ ;  /* 0x0000000000be7805 */ /* 0x000fe2000001ff00 */
[----:B------:R4:W-:Y:S01]  /*2dd0*/  STL [R1+0xdc], RZ ;  /* 0x0000dcff01007387 */ /* 0x0009e20000100800 */
[----:B------:R-:W-:Y:S01]  /*2de0*/  UMOV UR24, UR20 ;  /* 0x0000001400187c82 */ /* 0x000fe20008000000 */
[----:B------:R-:W-:Y:S01]  /*2df0*/  UMOV UR25, UR21 ;  /* 0x0000001500197c82 */ /* 0x000fe20008000000 */
        /* <DEDUP_REMOVED lines=8> */
[----:B------:R-:W-:Y:S01]  /*2e80*/  QGMMA.64x16x32.F32.E4M3.E4M3 R168, gdesc[UR16], R168 ;  /* 0x0020000010a879f3 */ /* 0x000fe200087008a8 */
[----:B------:R4:W-:Y:S01]  /*2e90*/  STL [R1+0xd0], RZ ;  /* 0x0000d0ff01007387 */ /* 0x0009e20000100800 */
[----:B------:R-:W-:Y:S01]  /*2ea0*/  UMOV UR16, UR12 ;  /* 0x0000000c00107c82 */ /* 0x000fe20008000000 */
[----:B------:R-:W-:Y:S01]  /*2eb0*/  UMOV UR17, 0x80000020 ;  /* 0x8000002000117882 */ /* 0x000fe20000000000 */
[----:B------:R-:W-:Y:S01]  /*2ec0*/  UMOV UR24, UR16 ;  /* 0x0000001000187c82 */ /* 0x000fe20008000000 */
[----:B------:R4:W-:Y:S01]  /*2ed0*/  STL [R1+0xcc], RZ ;  /* 0x0000ccff01007387 */ /* 0x0009e20000100800 */
[----:B------:R-:W-:Y:S01]  /*2ee0*/  UMOV UR25, UR17 ;  /* 0x0000001100197c82 */ /* 0x000fe20008000000 */
[----:B------:R-:W-:Y:S01]  /*2ef0*/  QGMMA.64x16x32.F32.E4M3.E4M3 R160, gdesc[UR16], R160 ;  /* 0x0020000010a079f3 */ /* 0x000fe200087008a0 */
        /* <DEDUP_REMOVED lines=12> */
[----:B------:R-:W-:Y:S01]  /*2fc0*/  ULDC UR12, c[0x0][0x50c] ;  /* 0x00014300000c7ab9 */ /* 0x000fe20000000800 */
[----:B------:R4:W-:Y:S01]  /*2fd0*/  STL [R1+0xbc], RZ ;  /* 0x0000bcff01007387 */ /* 0x0009e20000100800 */
[----:B------:R-:W-:Y:S01]  /*2fe0*/  UISETP.NE.AND UP0, UPT, UR12, 0x2, UPT ;  /* 0x000000020c00788c */ /* 0x000fe2000bf05270 */
[----:B------:R-:W-:Y:S01]  /*2ff0*/  QGMMA.64x16x32.F32.E4M3.E4M3 R32, gdesc[UR20], R32 ;  /* 0x00200000142079f3 */ /* 0x000fe20008700820 */
[----:B------:R-:W-:Y:S01]  /*3000*/  UMOV UR20, UR41 ;  /* 0x0000002900147c82 */ /* 0x000fe20008000000 */
[----:B------:R4:W-:Y:S01]  /*3010*/  STL [R1+0xb8], RZ ;  /* 0x0000b8ff01007387 */ /* 0x0009e20000100800 */
[----:B------:R-:W-:Y:S01]  /*3020*/  UMOV UR21, 0x80000020 ;  /* 0x8000002000157882 */ /* 0x000fe20000000000 */
        /* <DEDUP_REMOVED lines=8> */
[----:B------:R-:W-:Y:S01]  /*30b0*/  USEL UR12, URZ, 0x1, UP0 ;  /* 0x000000013f0c7887 */ /* 0x000fe20008000000 */
[----:B------:R-:W-:Y:S01]  /*30c0*/  CS2R R194, SRZ ;  /* 0x0000000000c27805 */ /* 0x000fe2000001ff00 */
[----:B------:R4:W-:Y:S01]  /*30d0*/  STL [R1+0xac], RZ ;  /* 0x0000acff01007387 */ /* 0x0009e20000100800 */
[----:B------:R-:W-:Y:S01]  /*30e0*/  UMOV UR24, UR20 ;  /* 0x0000001400187c82 */ /* 0x000fe20008000000 */
[----:B------:R-:W-:Y:S01]  /*30f0*/  UMOV UR25, UR21 ;  /* 0x0000001500197c82 */ /* 0x000fe20008000000 */
[----:B------:R-:W-:Y:S01]  /*3100*/  QGMMA.64x16x32.F32.E4M3.E4M3 R88, gdesc[UR28], R88 ;  /* 0x002000001c5879f3 */ /* 0x000fe20008700858 */
[----:B------:R4:W-:Y:S01]  /*3110*/  STL [R1+0xa8], RZ ;  /* 0x0000a8ff01007387 */ /* 0x0009e20000100800 */
[----:B------:R-:W-:Y:S01]  /*3120*/  ISETP.NE.AND P0, PT, RZ, UR12, PT ;  /* 0x0000000cff007c0c */ /* 0x000fe2000bf05270 */
[----:B------:R-:W-:Y:S01]  /*3130*/  UMOV UR16, UR20 ;  /* 0x0000001400107c82 */ /* 0x000fe20008000000 */
[----:B------:R-:W-:Y:S01]  /*3140*/  UMOV UR17, UR21 ;  /* 0x0000001500117c82 */ /* 0x000fe20008000000 */
[----:B------:R4:W-:Y:S01]  /*3150*/  STL [R1+0xa4], RZ ;  /* 0x0000a4ff01007387 */ /* 0x0009e20000100800 */
[----:B------:R-:W-:Y:S01]  /*3160*/  QGMMA.64x16x32.F32.E4M3.E4M3 R120, gdesc[UR24], R120 ;  /* 0x00200000187879f3 */ /* 0x000fe20008700878 */
[----:B------:R-:W-:-:S02]  /*3170*/  CS2R R196, SRZ ;  /* 0x0000000000c47805 */ /* 0x000fc4000001ff00 */
[----:B------:R-:W-:Y:S01]  /*3180*/  CS2R R198, SRZ ;  /* 0x0000000000c67805 */ /* 0x000fe2000001ff00 */
[----:B------:R4:W-:Y:S01]  /*3190*/  STL [R1+0xa0], RZ ;  /* 0x0000a0ff01007387 */ /* 0x0009e20000100800 */
[----:B------:R-:W-:Y:S01]  /*31a0*/  QGMMA.64x16x32.F32.E4M3.E4M3 R152, gdesc[UR16], R152, gsb0 ;  /* 0x00200000109879f3 */ /* 0x000fe20008000898 */
[----:B------:R-:W-:Y:S02]  /*31b0*/  CS2R R200, SRZ ;  /* 0x0000000000c87805 */ /* 0x000fe4000001ff00 */
[----:B------:R-:W-:Y:S01]  /*31c0*/  CS2R R202, SRZ ;  /* 0x0000000000ca7805 */ /* 0x000fe2000001ff00 */
[----:B------:R4:W-:Y:S01]  /*31d0*/  STL [R1+0x9c], RZ ;  /* 0x00009cff01007387 */ /* 0x0009e20000100800 */
[----:B------:R-:W-:Y:S02]  /*31e0*/  CS2R R204, SRZ ;  /* 0x0000000000cc7805 */ /* 0x000fe4000001ff00 */
[----:B------:R-:W-:Y:S02]  /*31f0*/  CS2R R206, SRZ ;  /* 0x0000000000ce7805 */ /* 0x000fe4000001ff00 */
[----:B------:R-:W-:Y:S01]  /*3200*/  CS2R R208, SRZ ;  /* 0x0000000000d07805 */ /* 0x000fe2000001ff00 */
[----:B------:R4:W-:Y:S01]  /*3210*/  STL [R1+0x98], RZ ;  /* 0x000098ff01007387 */ /* 0x0009e20000100800 */
[----:B------:R-:W-:-:S02]  /*3220*/  CS2R R210, SRZ ;  /* 0x0000000000d27805 */ /* 0x000fc4000001ff00 */
        /* <DEDUP_REMOVED lines=8> */
[----:B------:R-:W-:Y:S01]  /*32b0*/  CS2R R224, SRZ ;  /* 0x0000000000e07805 */ /* 0x000fe2000001ff00 */
        /* <DEDUP_REMOVED lines=36> */
[----:B------:R-:W-:Y:S05]  /*3500*/  @!P0 BRA `(.L_x_22) ;  /* 0x0000001000088947 */ /* 0x000fea0003800000 */
[----:B------:R-:W-:Y:S02]  /*3510*/  WARPGROUP.DEPBAR.LE gsb0, 0x0 ;  /* 0x00008000000079c5 */ /* 0x000fe40000010000 */
[----:B------:R-:W-:-:S01]  /*3520*/  FADD R227, RZ, R112 ;  /* 0x00000070ffe37221 */ /* 0x000fc20000000000 */
[----:B------:R-:W-:Y:S01]  /*3530*/  FADD R226, RZ, R113 ;  /* 0x00000071ffe27221 */ /* 0x000fe20000000000 */
[----:B------:R-:W-:-:S01]  /*3540*/  FADD R225, RZ, R176 ;  /* 0x000000b0ffe17221 */ /* 0x000fc20000000000 */
[----:B------:R-:W-:Y:S01]  /*3550*/  FADD R224, RZ, R177 ;  /* 0x000000b1ffe07221 */ /* 0x000fe20000000000 */
[----:B------:R-:W-:-:S01]  /*3560*/  FADD R223, RZ, R178 ;  /* 0x000000b2ffdf7221 */ /* 0x000fc20000000000 */
[----:B------:R0:W-:Y:S01]  /*3570*/  STL [R1], R227 ;  /* 0x000000e301007387 */ /* 0x0001e20000100800 */
[----:B------:R-:W-:-:S01]  /*3580*/  FADD R222, RZ, R179 ;  /* 0x000000b3ffde7221 */ /* 0x000fc20000000000 */
[----:B------:R-:W-:Y:S01]  /*3590*/  FADD R221, RZ, R180 ;  /* 0x000000b4ffdd7221 */ /* 0x000fe20000000000 */
[----:B------:R-:W-:-:S01]  /*35a0*/  FADD R220, RZ, R181 ;  /* 0x000000b5ffdc7221 */ /* 0x000fc20000000000 */
[----:B------:R2:W-:Y:S01]  /*35b0*/  STL [R1+0x4], R226 ;  /* 0x000004e201007387 */ /* 0x0005e20000100800 */
[----:B------:R-:W-:-:S01]  /*35c0*/  FADD R219, RZ, R182 ;  /* 0x000000b6ffdb7221 */ /* 0x000fc20000000000 */
[----:B------:R-:W-:Y:S01]  /*35d0*/  FADD R218, RZ, R183 ;  /* 0x000000b7ffda7221 */ /* 0x000fe20000000000 */
[----:B------:R-:W-:-:S01]  /*35e0*/  FADD R217, RZ, R168 ;  /* 0x000000a8ffd97221 */ /* 0x000fc20000000000 */
[----:B------:R-:W-:Y:S01]  /*35f0*/  FADD R216, RZ, R169 ;  /* 0x000000a9ffd87221 */ /* 0x000fe20000000000 */
[----:B------:R-:W-:-:S01]  /*3600*/  FADD R215, RZ, R170 ;  /* 0x000000aaffd77221 */ /* 0x000fc20000000000 */
[----:B0-----:R-:W-:Y:S01]  /*3610*/  FADD R227, RZ, R114 ;  /* 0x00000072ffe37221 */ /* 0x001fe20000000000 */
[----:B------:R-:W-:-:S01]  /*3620*/  FADD R214, RZ, R171 ;  /* 0x000000abffd67221 */ /* 0x000fc20000000000 */
[----:B------:R-:W-:Y:S01]  /*3630*/  FADD R213, RZ, R172 ;  /* 0x000000acffd57221 */ /* 0x000fe20000000000 */
[----:B------:R-:W-:-:S01]  /*3640*/  FADD R212, RZ, R173 ;  /* 0x000000adffd47221 */ /* 0x000fc20000000000 */
[----:B--2---:R-:W-:Y:S01]  /*3650*/  FADD R226, RZ, R115 ;  /* 0x00000073ffe27221 */ /* 0x004fe20000000000 */
[----:B------:R0:W-:Y:S01]  /*3660*/  STL [R1+0x8], R227 ;  /* 0x000008e301007387 */ /* 0x0001e20000100800 */
        /* <DEDUP_REMOVED lines=67> */
[----:B------:R-:W-:Y:S01]  /*3aa0*/  UMOV UR33, URZ ;  /* 0x0000003f00217c82 */ /* 0x000fe20008000000 */
[----:B0-----:R-:W-:-:S01]  /*3ab0*/  FADD R227, RZ, R108 ;  /* 0x0000006cffe37221 */ /* 0x001fc20000000000 */
[----:B--2---:R-:W-:-:S04]  /*3ac0*/  FADD R226, RZ, R109 ;  /* 0x0000006dffe27221 */ /* 0x004fc80000000000 */
[----:B------:R0:W-:Y:S04]  /*3ad0*/  STL [R1+0x30], R227 ;  /* 0x000030e301007387 */ /* 0x0001e80000100800 */
[----:B------:R2:W-:Y:S01]  /*3ae0*/  STL [R1+0x34], R226 ;  /* 0x000034e201007387 */ /* 0x0005e20000100800 */
        /* <DEDUP_REMOVED lines=17> */
[----:B--2---:R-:W-:-:S05]  /*3c00*/  FADD R226, RZ, R103 ;  /* 0x00000067ffe27221 */ /* 0x004fca0000000000 */
[----:B------:R0:W-:Y:S04]  /*3c10*/  STL [R1+0x5c], R226 ;  /* 0x00005ce201007387 */ /* 0x0001e80000100800 */
[----:B------:R2:W-:Y:S01]  /*3c20*/  STL [R1+0x58], R227 ;  /* 0x000058e301007387 */ /* 0x0005e20000100800 */
[----:B0-----:R-:W-:-:S01]  /*3c30*/  FADD R226, RZ, R89 ;  /* 0x00000059ffe27221 */ /* 0x001fc20000000000 */
[----:B--2---:R-:W-:-:S05]  /*3c40*/  FADD R227, RZ, R88 ;  /* 0x00000058ffe37221 */ /* 0x004fca0000000000 */
        /* <DEDUP_REMOVED lines=141> */
[----:B------:R0:W-:Y:S02]  /*4520*/  STL [R1+0x17c], R226 ;  /* 0x00017ce201007387 */ /* 0x0001e40000100800 */
.L_x_22:
[----:B------:R-:W-:-:S04]  /*4530*/  UIADD3 UR43, UR34, 0x1, URZ ;  /* 0x00000001222b7890 */ /* 0x000fc8000fffe03f */
[----:B------:R-:W-:-:S04]  /*4540*/  UISETP.NE.AND UP0, UPT, UR43, 0x6, UPT ;  /* 0x000000062b00788c */ /* 0x000fc8000bf05270 */
[----:B------:R-:W-:Y:S02]  /*4550*/  USEL UR13, URZ, 0x1, UP0 ;  /* 0x000000013f0d7887 */ /* 0x000fe40008000000 */
[----:B------:R-:W-:Y:S02]  /*4560*/  USEL UR43, UR43, URZ, UP0 ;  /* 0x0000003f2b2b7287 */ /* 0x000fe40008000000 */
[----:B------:R-:W-:-:S06]  /*4570*/  ULOP3.LUT UR13, UR35, UR13, URZ, 0x3c, !UPT ;  /* 0x0000000d230d7292 */ /* 0x000fcc000f8e3c3f */
[----:B0-----:R-:W-:Y:S01]  /*4580*/  IMAD.U32 R226, RZ, RZ, UR13 ;  /* 0x0000000dffe27e24 */ /* 0x001fe2000f8e00ff */
[----:B------:R-:W-:-:S06]  /*4590*/  UMOV UR13, 0x1 ;  /* 0x00000001000d7882 */ /* 0x000fcc0000000000 */
.L_x_17:
[----:B------:R-:W-:-:S04]  /*45a0*/  UISETP.LT.AND UP0, UPT, UR37, 0x1, UPT ;  /* 0x000000012500788c */ /* 0x000fc8000bf01270 */
[----:B------:R-:W-:-:S04]  /*45b0*/  USEL UR14, UR37, 0x1, UP0 ;  /* 0x00000001250e7887 */ /* 0x000fc80008000000 */
[----:B------:R-:W-:-:S04]  /*45c0*/  UIADD3 UR14, UR37, -UR14, URZ ;  /* 0x8000000e250e7290 */ /* 0x000fc8000fffe03f */
[----:B------:R-:W-:-:S06]  /*45d0*/  UISETP.GE.AND UP0, UPT, UR14, 0x1, UPT ;  /* 0x000000010e00788c */ /* 0x000fcc000bf06270 */
[----:B------:R-:W-:-:S13]  /*45e0*/  PLOP3.LUT P0, PT, PT, PT, UP0, 0x80, 0x0 ;  /* 0x000000000000781c */ /* 0x000fda0003f0f008 */
[----:B------:R-:W-:Y:S05]  /*45f0*/  @!P0 BRA `(.L_x_23) ;  /* 0x0000002400608947 */ /* 0x000fea0003800000 */
[----:B------:R-:W-:Y:S01]  /*4600*/  IMAD.U32 R227, RZ, RZ, UR14 ;  /* 0x0000000effe37e24 */ /* 0x000fe2000f8e00ff */
[----:B------:R-:W-:Y:S01]  /*4610*/  UMOV UR42, UR34 ;  /* 0x00000022002a7c82 */ /* 0x000fe20008000000 */
[----:B------:R-:W-:-:S05]  /*4620*/  ULDC UR41, c[0x0][0x50c] ;  /* 0x0001430000297ab9 */ /* 0x000fca0000000800 */
.L_x_31:
[----:B------:R-:W-:-:S06]  /*4630*/  UISETP.NE.AND UP0, UPT, UR36, 0x3, UPT ;  /* 0x000000032400788c */ /* 0x000fcc000bf05270 */
[----:B------:R-:W-:-:S13]  /*4640*/  PLOP3.LUT P1, PT, PT, PT, UP0, 0x80, 0x0 ;  /* 0x000000000000781c */ /* 0x000fda0003f2f008 */
[----:B-----5:R-:W-:Y:S05]  /*4650*/  @!P1 BRA `(.L_x_24) ;  /* 0x0000000000049947 */ /* 0x020fea0003800000 */
[----:B------:R-:W-:Y:S01]  /*4660*/  BPT.TRAP 0x1 ;  /* 0x000000040000795c */ /* 0x000fe20000300000 */
.L_x_24:
[----:B------:R-:W0:Y:S01]  /*4670*/  S2UR UR14, SR_CgaCtaId ;  /* 0x00000000000e79c3 */ /* 0x000e220000008800 */
[----:B------:R-:W-:Y:S01]  /*4680*/  UMOV UR11, 0x400 ;  /* 0x00000400000b7882 */ /* 0x000fe20000000000 */
[----:B------:R-:W-:Y:S01]  /*4690*/  SHF.L.U32 R228, R226, 0x1f, RZ ;  /* 0x0000001fe2e47819 */ /* 0x000fe200000006ff */
[----:B0-----:R-:W-:-:S04]  /*46a0*/  ULEA UR11, UR14, UR11, 0x18 ;  /* 0x0000000b0e0b7291 */ /* 0x001fc8000f8ec03f */
[----:B------:R-:W-:-:S09]  /*46b0*/  ULEA UR14, UR43, UR11, 0x3 ;  /* 0x0000000b2b0e7291 */ /* 0x000fd2000f8e183f */
[----:B------:R0:W2:Y:S01]  /*46c0*/  SYNCS.PHASECHK.TRANS64.TRYWAIT P0, [UR14], R228 ;  /* 0x000000e4ff0075a7 */ /* 0x0000a2000800014e */
[----:B------:R-:W-:Y:S05]  /*46d0*/  @!P1 BRA `(.L_x_25) ;  /* 0x0000000000049947 */ /* 0x000fea0003800000 */
[----:B------:R-:W-:Y:S01]  /*46e0*/  BPT.TRAP 0x1 ;  /* 0x000000040000795c */ /* 0x000fe20000300000 */
.L_x_25:
[----:B--2---:R-:W-:Y:S05]  /*46f0*/  @P0 BRA `(.L_x_26) ;  /* 0x0000000000080947 */ /* 0x004fea0003800000 */
[----:B------:R-:W2:Y:S02]  /*4700*/  SYNCS.PHASECHK.TRANS64.TRYWAIT P0, [UR14], R228 ;  /* 0x000000e4ff0075a7 */ /* 0x000ea4000800014e */
[----:B--2---:R-:W-:Y:S05]  /*4710*/  @!P0 BRA `(.L_x_27) ;  /* 0x0000019000ac8947 */ /* 0x004fea0003800000 */
.L_x_26:
[----:B------:R-:W-:Y:S01]  /*4720*/  UIADD3 UR14, UR11, 0x30180, URZ ;  /* 0x000301800b0e7890 */ /* 0x000fe2000fffe03f */
[----:B------:R-:W-:Y:S01]  /*4730*/  WARPGROUP.ARRIVE ;  /* 0x00000000000079c5 */ /* 0x000fe20000000000 */
[----:B------:R-:W-:Y:S02]  /*4740*/  UISETP.NE.AND UP0, UPT, UR12, URZ, UPT ;  /* 0x0000003f0c00728c */ /* 0x000fe4000bf05270 */
[----:B------:R-:W-:Y:S02]  /*4750*/  USHF.R.U32.HI UR14, URZ, 0x4, UR14 ;  /* 0x000000043f0e7899 */ /* 0x000fe4000801160e */
[----:B------:R-:W-:Y:S02]  /*4760*/  USEL UR13, UR13, URZ, !UP0 ;  /* 0x0000003f0d0d7287 */ /* 0x000fe4000c000000 */
[----:B------:R-:W-:Y:S02]  /*4770*/  ULOP3.LUT UR14, UR14, 0x3fff, URZ, 0xc0, !UPT ;  /* 0x00003fff0e0e7892 */ /* 0x000fe4000f8ec03f */
[----:B------:R-:W-:-:S02]  /*4780*/  ULOP3.LUT UR46, UR32, 0x10000, URZ, 0xfc, !UPT ;  /* 0x00010000202e7892 */ /* 0x000fc4000f8efc3f */
[----:B------:R-:W-:Y:S02]  /*4790*/  ULOP3.LUT UR14, UR14, 0x10000, URZ, 0xfc, !UPT ;  /* 0x000100000e0e7892 */ /* 0x000fe4000f8efc3f */
[----:B------:R-:W-:Y:S02]  /*47a0*/  UISETP.NE.U32.AND UP0, UPT, UR13, URZ, UPT ;  /* 0x0000003f0d00728c */ /* 0x000fe4000bf05070 */
[----:B------:R-:W-:Y:S02]  /*47b0*/  UIMAD UR47, UR43, 0x140, UR14 ;  /* 0x000001402b2f78a4 */ /* 0x000fe4000f8e020e */
[----:B------:R-:W-:Y:S02]  /*47c0*/  ULEA UR46, UR43, UR46, 0xb ;  /* 0x0000002e2b2e7291 */ /* 0x000fe4000f8e583f */
[----:B------:R-:W-:Y:S01]  /*47d0*/  UIADD3 UR14, UR47, 0x40, URZ ;  /* 0x000000402f0e7890 */ /* 0x000fe2000fffe03f */
[----:B------:R-:W-:Y:S01]  /*47e0*/  UMOV UR17, 0x80000020 ;  /* 0x8000002000117882 */ /* 0x000fe20000000000 */
[----:B------:R-:W-:-:S03]  /*47f0*/  UIADD3 UR22, UR47, 0x80, URZ ;  /* 0x000000802f167890 */ /* 0x000fc6000fffe03f */
[----:B------:R-:W-:Y:S01]  /*4800*/  UMOV UR16, UR46 ;  /* 0x0000002e00107c82 */ /* 0x000fe20008000000 */
[----:B------:R-:W-:Y:S01]  /*4810*/  UMOV UR18, UR47 ;  /* 0x0000002f00127c82 */ /* 0x000fe20008000000 */
[----:B------:R-:W-:Y:S01]  /*4820*/  UMOV UR19, 0x80000020 ;  /* 0x8000002000137882 */ /* 0x000fe20000000000 */
[----:B------:R-:W-:Y:S01]  /*4830*/  UIADD3 UR26, UR47, 0xc0, URZ ;  /* 0x000000c02f1a7890 */ /* 0x000fe2000fffe03f */
[----:B------:R-:W-:Y:S01]  /*4840*/  QGMMA.64x16x32.F32.E4M3.E4M3 R176, gdesc[UR16], R176, UP0 ;  /* 0x0020000010b079f3 */ /* 0x000fe2000bf008b0 */
[----:B------:R-:W-:Y:S01]  /*4850*/  UMOV UR12, UR16 ;  /* 0x00000010000c7c82 */ /* 0x000fe20008000000 */
[----:B------:R-:W-:Y:S01]  /*4860*/  UMOV UR13, UR17 ;  /* 0x00000011000d7c82 */ /* 0x000fe20008000000 */
[----:B------:R-:W-:Y:S01]  /*4870*/  UMOV UR15, 0x80000020 ;  /* 0x80000020000f7882 */ /* 0x000fe20000000000 */
[----:B------:R-:W-:Y:S01]  /*4880*/  UIADD3 UR30, UR47, 0x100, URZ ;  /* 0x000001002f1e7890 */ /* 0x000fe2000fffe03f */
[----:B------:R-:W-:Y:S01]  /*4890*/  QGMMA.64x16x32.F32.E4M3.E4M3 R144, gdesc[UR12], R144, UP0 ;  /* 0x002000000c9079f3 */ /* 0x000fe2000bf00890 */
[----:B------:R-:W-:Y:S01]  /*48a0*/  UIADD3 UR12, UR46, 0x200, URZ ;  /* 0x000002002e0c7890 */ /* 0x000fe2000fffe03f */
[----:B------:R-:W-:Y:S01]  /*48b0*/  UMOV UR20, UR16 ;  /* 0x0000001000147c82 */ /* 0x000fe20008000000 */
[----:B------:R-:W-:Y:S01]  /*48c0*/  UMOV UR21, UR17 ;  /* 0x0000001100157c82 */ /* 0x000fe20008000000 */
[----:B------:R-:W-:Y:S01]  /*48d0*/  UMOV UR23, 0x80000020 ;  /* 0x8000002000177882 */ /* 0x000fe20000000000 */
[----:B------:R-:W-:Y:S01]  /*48e0*/  UMOV UR24, UR16 ;  /* 0x0000001000187c82 */ /* 0x000fe20008000000 */
[----:B------:R-:W-:Y:S01]  /*48f0*/  UMOV UR25, UR17 ;  /* 0x0000001100197c82 */ /* 0x000fe20008000000 */
[----:B------:R-:W-:Y:S01]  /*4900*/  UMOV UR27, 0x80000020 ;  /* 0x80000020001b7882 */ /* 0x000fe20000000000 */
[----:B------:R-:W-:Y:S01]  /*4910*/  QGMMA.64x16x32.F32.E4M3.E4M3 R112, gdesc[UR20], R112, UP0 ;  /* 0x00200000147079f3 */ /* 0x000fe2000bf00870 */
[----:B------:R-:W-:Y:S01]  /*4920*/  UMOV UR28, UR16 ;  /* 0x00000010001c7c82 */ /* 0x000fe20008000000 */
[----:B------:R-:W-:Y:S01]  /*4930*/  UMOV UR29, UR17 ;  /* 0x00000011001d7c82 */ /* 0x000fe20008000000 */
[----:B------:R-:W-:Y:S01]  /*4940*/  UMOV UR31, 0x80000020 ;  /* 0x80000020001f7882 */ /* 0x000fe20000000000 */
[----:B------:R-:W-:Y:S01]  /*4950*/  QGMMA.64x16x32.F32.E4M3.E4M3 R80, gdesc[UR24], R80, UP0 ;  /* 0x00200000185079f3 */ /* 0x000fe2000bf00850 */
[----:B------:R-:W-:-:S03]  /*4960*/  UIADD3 UR33, UR33, 0x2, URZ ;  /* 0x0000000221217890 */ /* 0x000fc6000fffe03f */
[----:B------:R-:W-:Y:S01]  /*4970*/  QGMMA.64x16x32.F32.E4M3.E4M3 R48, gdesc[UR28], R48, UP0 ;  /* 0x002000001c3079f3 */ /* 0x000fe2000bf00830 */
[----:B------:R-:W-:Y:S01]  /*4980*/  UMOV UR28, UR12 ;  /* 0x0000000c001c7c82 */ /* 0x000fe20008000000 */
[----:B------:R-:W-:Y:S01]  /*4990*/  UMOV UR29, 0x80000020 ;  /* 0x80000020001d7882 */ /* 0x000fe20000000000 */
[----:B------:R-:W-:Y:S01]  /*49a0*/  UMOV UR24, UR28 ;  /* 0x0000001c00187c82 */ /* 0x000fe20008000000 */
[----:B------:R-:W-:Y:S01]  /*49b0*/  UMOV UR25, UR29 ;  /* 0x0000001d00197c82 */ /* 0x000fe20008000000 */
[----:B------:R-:W-:Y:S01]  /*49c0*/  QGMMA.64x16x32.F32.E4M3.E4M3 R40, gdesc[UR28], R40, UP0 ;  /* 0x002000001c2879f3 */ /* 0x000fe2000bf00828 */
[----:B------:R-:W-:Y:S01]  /*49d0*/  UMOV UR20, UR28 ;  /* 0x0000001c00147c82 */ /* 0x000fe20008000000 */
[----:B------:R-:W-:Y:S01]  /*49e0*/  UMOV UR21, UR29 ;  /* 0x0000001d00157c82 */ /* 0x000fe20008000000 */
[----:B------:R-:W-:Y:S01]  /*49f0*/  UMOV UR12, UR28 ;  /* 0x0000001c000c7c82 */ /* 0x000fe20008000000 */
[----:B------:R-:W-:Y:S01]  /*4a00*/  QGMMA.64x16x32.F32.E4M3.E4M3 R72, gdesc[UR24], R72, UP0 ;  /* 0x00200000184879f3 */ /* 0x000fe2000bf00848 */
[----:B------:R-:W-:Y:S01]  /*4a10*/  UMOV UR13, UR29 ;  /* 0x0000001d000d7c82 */ /* 0x000fe20008000000 */
[----:B------:R-:W-:Y:S01]  /*4a20*/  UMOV UR16, UR28 ;  /* 0x0000001c00107c82 */ /* 0x000fe20008000000 */
[----:B------:R-:W-:Y:S01]  /*4a30*/  UMOV UR17, UR29 ;  /* 0x0000001d00117c82 */ /* 0x000fe20008000000 */
[----:B------:R-:W-:Y:S01]  /*4a40*/  QGMMA.64x16x32.F32.E4M3.E4M3 R104, gdesc[UR20], R104, UP0 ;  /* 0x00200000146879f3 */ /* 0x000fe2000bf00868 */
[----:B------:R-:W-:-:S03]  /*4a50*/  UIADD3 UR20, UR46, 0x400, URZ ;  /* 0x000004002e147890 */ /* 0x000fc6000fffe03f */
[----:B------:R-:W-:Y:S04]  /*4a60*/  QGMMA.64x16x32.F32.E4M3.E4M3 R136, gdesc[UR12], R136, UP0 ;  /* 0x002000000c8879f3 */ /* 0x000fe8000bf00888 */
        /* <DEDUP_REMOVED lines=10> */
[----:B------:R-:W-:Y:S01]  /*4b10*/  UIADD3 UR12, UR46, 0x600, URZ ;  /* 0x000006002e0c7890 */ /* 0x000fe2000fffe03f */
[----:B------:R-:W-:-:S02]  /*4b20*/  UMOV UR25, UR17 ;  /* 0x0000001100197c82 */ /* 0x000fc40008000000 */
[----:B------:R-:W-:Y:S01]  /*4b30*/  QGMMA.64x16x32.F32.E4M3.E4M3 R96, gdesc[UR20], R96, UP0 ;  /* 0x00200000146079f3 */ /* 0x000fe2000bf00860 */
[----:B------:R-:W-:Y:S01]  /*4b40*/  UIADD3 UR20, UR46, 0x2, URZ ;  /* 0x000000022e147890 */ /* 0x000fe2000fffe03f */
[----:B------:R-:W-:Y:S01]  /*4b50*/  UMOV UR28, UR16 ;  /* 0x00000010001c7c82 */ /* 0x000fe20008000000 */
[----:B------:R-:W-:Y:S01]  /*4b60*/  UMOV UR29, UR17 ;  /* 0x00000011001d7c82 */ /* 0x000fe20008000000 */
[----:B------:R-:W-:Y:S01]  /*4b70*/  QGMMA.64x16x32.F32.E4M3.E4M3 R64, gdesc[UR24], R64, UP0 ;  /* 0x00200000184079f3 */ /* 0x000fe2000bf00840 */
[----:B------:R-:W-:-:S03]  /*4b80*/  UMOV UR13, 0x80000020 ;  /* 0x80000020000d7882 */ /* 0x000fc60000000000 */
[----:B------:R-:W-:Y:S01]  /*4b90*/  QGMMA.64x16x32.F32.E4M3.E4M3 R32, gdesc[UR28], R32, UP0 ;  /* 0x002000001c2079f3 */ /* 0x000fe2000bf00820 */
[----:B------:R-:W-:Y:S01]  /*4ba0*/  UMOV UR28, UR12 ;  /* 0x0000000c001c7c82 */ /* 0x000fe20008000000 */
[----:B------:R-:W-:Y:S01]  /*4bb0*/  UMOV UR29, 0x80000020 ;  /* 0x80000020001d7882 */ /* 0x000fe20000000000 */
        /* <DEDUP_REMOVED lines=12> */
[----:B------:R-:W-:-:S02]  /*4c80*/  UIADD3 UR14, UR47, 0x2, URZ ;  /* 0x000000022f0e7890 */ /* 0x000fc4000fffe03f */
[----:B------:R-:W-:Y:S01]  /*4c90*/  UIADD3 UR22, UR47, 0x42, URZ ;  /* 0x000000422f167890 */ /* 0x000fe2000fffe03f */
[----:B------:R-:W-:Y:S01]  /*4ca0*/  QGMMA.64x16x32.F32.E4M3.E4M3 R120, gdesc[UR28], R120, UP0 ;  /* 0x002000001c7879f3 */ /* 0x000fe2000bf00878 */
[----:B------:R-:W-:Y:S01]  /*4cb0*/  UIADD3 UR26, UR47, 0x82, URZ ;  /* 0x000000822f1a7890 */ /* 0x000fe2000fffe03f */
[----:B------:R-:W-:Y:S02]  /*4cc0*/  UMOV UR15, 0x80000020 ;  /* 0x80000020000f7882 */ /* 0x000fe40000000000 */
[----:B------:R-:W-:Y:S01]  /*4cd0*/  QGMMA.64x16x32.F32.E4M3.E4M3 R152, gdesc[UR16], R152, UP0 ;  /* 0x00200000109879f3 */ /* 0x000fe2000bf00898 */
[----:B------:R-:W-:Y:S01]  /*4ce0*/  UIADD3 UR18, UR47, 0xc2, URZ ;  /* 0x000000c22f127890 */ /* 0x000fe2000fffe03f */
[----:B------:R-:W-:Y:S01]  /*4cf0*/  UMOV UR20, UR12 ;  /* 0x0000000c00147c82 */ /* 0x000fe20008000000 */
[----:B------:R-:W-:Y:S01]  /*4d00*/  UMOV UR21, UR13 ;  /* 0x0000000d00157c82 */ /* 0x000fe20008000000 */
[----:B------:R-:W-:Y:S01]  /*4d10*/  UMOV UR23, 0x80000020 ;  /* 0x8000002000177882 */ /* 0x000fe20000000000 */
[----:B------:R-:W-:Y:S01]  /*4d20*/  UIADD3 UR30, UR47, 0x102, URZ ;  /* 0x000001022f1e7890 */ /* 0x000fe2000fffe03f */
[----:B------:R-:W-:Y:S01]  /*4d30*/  QGMMA.64x16x32.F32.E4M3.E4M3 R176, gdesc[UR12], R176 ;  /* 0x002000000cb079f3 */ /* 0x000fe200087008b0 */
[----:B------:R-:W-:Y:S01]  /*4d40*/  UMOV UR24, UR12 ;  /* 0x0000000c00187c82 */ /* 0x000fe20008000000 */
[----:B------:R-:W-:Y:S01]  /*4d50*/  UMOV UR25, UR13 ;  /* 0x0000000d00197c82 */ /* 0x000fe20008000000 */
[----:B------:R-:W-:Y:S01]  /*4d60*/  UMOV UR27, 0x80000020 ;  /* 0x80000020001b7882 */ /* 0x000fe20000000000 */
[----:B------:R-:W-:Y:S01]  /*4d70*/  QGMMA.64x16x32.F32.E4M3.E4M3 R144, gdesc[UR20], R144 ;  /* 0x00200000149079f3 */ /* 0x000fe20008700890 */
[----:B------:R-:W-:Y:S01]  /*4d80*/  UIADD3 UR20, UR46, 0x202, URZ ;  /* 0x000002022e147890 */ /* 0x000fe2000fffe03f */
[----:B------:R-:W-:Y:S01]  /*4d90*/  UMOV UR16, UR12 ;  /* 0x0000000c00107c82 */ /* 0x000fe20008000000 */
[----:B------:R-:W-:Y:S01]  /*4da0*/  UMOV UR17, UR13 ;  /* 0x0000000d00117c82 */ /* 0x000fe20008000000 */
[----:B------:R-:W-:Y:S01]  /*4db0*/  UMOV UR19, 0x80000020 ;  /* 0x8000002000137882 */ /* 0x000fe20000000000 */
[----:B------:R-:W-:Y:S01]  /*4dc0*/  QGMMA.64x16x32.F32.E4M3.E4M3 R112, gdesc[UR24], R112 ;  /* 0x00200000187079f3 */ /* 0x000fe20008700870 */
[----:B------:R-:W-:Y:S01]  /*4dd0*/  UMOV UR28, UR12 ;  /* 0x0000000c001c7c82 */ /* 0x000fe20008000000 */
[----:B------:R-:W-:Y:S01]  /*4de0*/  UMOV UR29, UR13 ;  /* 0x0000000d001d7c82 */ /* 0x000fe20008000000 */
[----:B------:R-:W-:Y:S01]  /*4df0*/  UMOV UR31, 0x80000020 ;  /* 0x80000020001f7882 */ /* 0x000fe20000000000 */
[----:B------:R-:W-:Y:S01]  /*4e00*/  QGMMA.64x16x32.F32.E4M3.E4M3 R80, gdesc[UR16], R80 ;  /* 0x00200000105079f3 */ /* 0x000fe20008700850 */
[----:B------:R-:W-:-:S03]  /*4e10*/  UISETP.NE.AND UP0, UPT, UR33, UR41, UPT ;  /* 0x000000292100728c */ /* 0x000fc6000bf05270 */
[----:B------:R-:W-:Y:S01]  /*4e20*/  QGMMA.64x16x32.F32.E4M3.E4M3 R48, gdesc[UR28], R48 ;  /* 0x002000001c3079f3 */ /* 0x000fe20008700830 */
[----:B------:R-:W-:Y:S01]  /*4e30*/  UMOV UR28, UR20 ;  /* 0x00000014001c7c82 */ /* 0x000fe20008000000 */
[----:B------:R-:W-:Y:S01]  /*4e40*/  UMOV UR29, 0x80000020 ;  /* 0x80000020001d7882 */ /* 0x000fe20000000000 */
[----:B------:R-:W-:Y:S01]  /*4e50*/  UMOV UR16, UR28 ;  /* 0x0000001c00107c82 */ /* 0x000fe20008000000 */
[----:B------:R-:W-:Y:S01]  /*4e60*/  UMOV UR17, UR29 ;  /* 0x0000001d00117c82 */ /* 0x000fe20008000000 */
[----:B------:R-:W-:Y:S01]  /*4e70*/  QGMMA.64x16x32.F32.E4M3.E4M3 R40, gdesc[UR28], R40 ;  /* 0x002000001c2879f3 */ /* 0x000fe20008700828 */
[----:B------:R-:W-:Y:S01]  /*4e80*/  UMOV UR24, UR28 ;  /* 0x0000001c00187c82 */ /* 0x000fe20008000000 */
[----:B------:R-:W-:Y:S01]  /*4e90*/  UMOV UR25, UR29 ;  /* 0x0000001d00197c82 */ /* 0x000fe20008000000 */
[----:B------:R-:W-:Y:S01]  /*4ea0*/  UMOV UR20, UR28 ;  /* 0x0000001c00147c82 */ /* 0x000fe20008000000 */
[----:B------:R-:W-:Y:S01]  /*4eb0*/  QGMMA.64x16x32.F32.E4M3.E4M3 R72, gdesc[UR16], R72 ;  /* 0x00200000104879f3 */ /* 0x000fe20008700848 */
[----:B------:R-:W-:Y:S01]  /*4ec0*/  UIADD3 UR16, UR46, 0x402, URZ ;  /* 0x000004022e107890 */ /* 0x000fe2000fffe03f */
[----:B------:R-:W-:-:S02]  /*4ed0*/  UMOV UR21, UR29 ;  /* 0x0000001d00157c82 */ /* 0x000fc40008000000 */
[----:B------:R-:W-:Y:S01]  /*4ee0*/  QGMMA.64x16x32.F32.E4M3.E4M3 R104, gdesc[UR24], R104 ;  /* 0x00200000186879f3 */ /* 0x000fe20008700868 */
[----:B------:R-:W-:Y:S01]  /*4ef0*/  UMOV UR12, UR28 ;  /* 0x0000001c000c7c82 */ /* 0x000fe20008000000 */
[----:B------:R-:W-:Y:S01]  /*4f00*/  UMOV UR13, UR29 ;  /* 0x0000001d000d7c82 */ /* 0x000fe20008000000 */
[----:B------:R-:W-:Y:S01]  /*4f10*/  UIADD3 UR46, UR46, 0x602, URZ ;  /* 0x000006022e2e7890 */ /* 0x000fe2000fffe03f */
[----:B------:R-:W-:Y:S04]  /*4f20*/  QGMMA.64x16x32.F32.E4M3.E4M3 R136, gdesc[UR20], R136 ;  /* 0x00200000148879f3 */ /* 0x000fe80008700888 */
        /* <DEDUP_REMOVED lines=10> */
[----:B------:R-:W-:Y:S01]  /*4fd0*/  UMOV UR17, UR13 ;  /* 0x0000000d00117c82 */ /* 0x000fe20008000000 */
[----:B------:R-:W-:Y:S01]  /*4fe0*/  UMOV UR28, UR12 ;  /* 0x0000000c001c7c82 */ /* 0x000fe20008000000 */
[----:B------:R-:W-:Y:S01]  /*4ff0*/  UMOV UR29, UR13 ;  /* 0x0000000d001d7c82 */ /* 0x000fe20008000000 */
[----:B------:R-:W-:Y:S04]  /*5000*/  QGMMA.64x16x32.F32.E4M3.E4M3 R96, gdesc[UR24], R96 ;  /* 0x00200000186079f3 */ /* 0x000fe80008700860 */
        /* <DEDUP_REMOVED lines=16> */
[----:B------:R-:W-:Y:S01]  /*5110*/  QGMMA.64x16x32.F32.E4M3.E4M3 R152, gdesc[UR12], R152, gsb0 ;  /* 0x002000000c9879f3 */ /* 0x000fe20008000898 */
[----:B------:R-:W-:-:S06]  /*5120*/  USEL UR12, URZ, 0x1, UP0 ;  /* 0x000000013f0c7887 */ /* 0x000fcc0008000000 */
[----:B------:R-:W-:Y:S01]  /*5130*/  ISETP.NE.AND P0, PT, RZ, UR12, PT ;  /* 0x0000000cff007c0c */ /* 0x000fe2000bf05270 */
[----:B------:R-:W-:-:S12]  /*5140*/  WARPGROUP.DEPBAR.LE gsb0, 0x1 ;  /* 0x00008000000079c5 */ /* 0x000fd80000010100 */
[----:B------:R-:W-:Y:S05]  /*5150*/  @!P0 BRA `(.L_x_28) ;  /* 0x0000001800108947 */ /* 0x000fea0003800000 */
[----:B------:R2:W-:Y:S01]  /*5160*/  STL [R1+0x1a0], R227 ;  /* 0x0001a0e301007387 */ /* 0x0005e20000100800 */
[----:B------:R-:W-:Y:S02]  /*5170*/  WARPGROUP.DEPBAR.LE gsb0, 0x0 ;  /* 0x00008000000079c5 */ /* 0x000fe40000010000 */
[----:B------:R-:W-:-:S01]  /*5180*/  FADD R225, R176, R225 ;  /* 0x000000e1b0e17221 */ /* 0x000fc20000000000 */
[----:B------:R-:W-:Y:S01]  /*5190*/  FADD R224, R177, R224 ;  /* 0x000000e0b1e07221 */ /* 0x000fe20000000000 */
[----:B------:R-:W-:-:S01]  /*51a0*/  FADD R223, R178, R223 ;  /* 0x000000dfb2df7221 */ /* 0x000fc20000000000 */
[----:B--2---:R-:W2:Y:S04]  /*51b0*/  LDL.LU R227, [R1+0x28] ;  /* 0x0000280001e37983 */ /* 0x004ea80000300800 */
[----:B------:R0:W-:Y:S01]  /*51c0*/  STL [R1+0x19c], R226 ;  /* 0x00019ce201007387 */ /* 0x0001e20000100800 */
[----:B------:R-:W-:-:S01]  /*51d0*/  FADD R222, R179, R222 ;  /* 0x000000deb3de7221 */ /* 0x000fc20000000000 */
[----:B------:R-:W-:-:S02]  /*51e0*/  FADD R221, R180, R221 ;  /* 0x000000ddb4dd7221 */ /* 0x000fc40000000000 */
[----:B0-----:R-:W3:Y:S04]  /*51f0*/  LDL.LU R226, [R1+0x24] ;  /* 0x0000240001e27983 */ /* 0x001ee80000300800 */
[----:B-----5:R0:W-:Y:S01]  /*5200*/  STL [R1+0x198], R0 ;  /* 0x0001980001007387 */ /* 0x0201e20000100800 */
[----:B------:R-:W-:-:S01]  /*5210*/  FADD R220, R181, R220 ;  /* 0x000000dcb5dc7221 */ /* 0x000fc20000000000 */
[----:B------:R-:W-:Y:S02]  /*5220*/  FADD R219, R182, R219 ;  /* 0x000000dbb6db7221 */ /* 0x000fe40000000000 */
[----:B0-----:R-:W4:Y:S04]  /*5230*/  LDL.LU R0, [R1+0x20] ;  /* 0x0000200001007983 */ /* 0x001f280000300800 */
[----:B------:R0:W-:Y:S01]  /*5240*/  STL [R1+0x1a4], R225 ;  /* 0x0001a4e101007387 */ /* 0x0001e20000100800 */
[----:B------:R-:W-:-:S03]  /*5250*/  FADD R218, R183, R218 ;  /* 0x000000dab7da7221 */ /* 0x000fc60000000000 */
[----:B0-----:R-:W4:Y:S04]  /*5260*/  LDL.LU R225, [R1+0x1c] ;  /* 0x00001c0001e17983 */ /* 0x001f280000300800 */
[----:B------:R0:W-:Y:S04]  /*5270*/  STL [R1+0x1a8], R224 ;  /* 0x0001a8e001007387 */ /* 0x0001e80000100800 */
        /* <DEDUP_REMOVED lines=12> */
[----:B0-----:R-:W4:Y:S01]  /*5340*/  LDL.LU R218, [R1] ;  /* 0x0000000001da7983 */ /* 0x001f220000300800 */
[----:B------:R-:W-:-:S01]  /*5350*/  FADD R217, R168, R217 ;  /* 0x000000d9a8d97221 */ /* 0x000fc20000000000 */
[----:B------:R-:W-:Y:S01]  /*5360*/  FADD R216, R169, R216 ;  /* 0x000000d8a9d87221 */ /* 0x000fe20000000000 */
[----:B------:R-:W-:-:S01]  /*5370*/  FADD R215, R170, R215 ;  /* 0x000000d7aad77221 */ /* 0x000fc20000000000 */
[----:B------:R-:W-:Y:S01]  /*5380*/  FADD R214, R171, R214 ;  /* 0x000000d6abd67221 */ /* 0x000fe20000000000 */
[----:B------:R-:W-:-:S01]  /*5390*/  FADD R213, R172, R213 ;  /* 0x000000d5acd57221 */ /* 0x000fc20000000000 */
[----:B------:R-:W-:Y:S01]  /*53a0*/  STL [R1+0x1c4], R217 ;  /* 0x0001c4d901007387 */ /* 0x000fe20000100800 */
        /* <DEDUP_REMOVED lines=56> */
[----:B--2---:R-:W-:-:S01]  /*5730*/  FADD R227, R106, R227 ;  /* 0x000000e36ae37221 */ /* 0x004fc20000000000 */
[----:B---3--:R-:W-:Y:S01]  /*5740*/  FADD R226, R105, R226 ;  /* 0x000000e269e27221 */ /* 0x008fe20000000000 */
[----:B----4-:R-:W-:-:S01]  /*5750*/  FADD R0, R104, R0 ;  /* 0x0000000068007221 */ /* 0x010fc20000000000 */
[----:B------:R-:W-:Y:S01]  /*5760*/  FADD R225, R119, R225 ;  /* 0x000000e177e17221 */ /* 0x000fe20000000000 */
[----:B------:R-:W-:-:S01]  /*5770*/  FADD R224, R118, R224 ;  /* 0x000000e076e07221 */ /* 0x000fc20000000000 */
[----:B------:R-:W-:Y:S01]  /*5780*/  FADD R223, R117, R223 ;  /* 0x000000df75df7221 */ /* 0x000fe20000000000 */
[----:B------:R-:W-:-:S01]  /*5790*/  FADD R222, R116, R222 ;  /* 0x000000de74de7221 */ /* 0x000fc20000000000 */
[----:B------:R-:W-:Y:S01]  /*57a0*/  FADD R221, R115, R221 ;  /* 0x000000dd73dd7221 */ /* 0x000fe20000000000 */
[----:B------:R-:W-:-:S01]  /*57b0*/  FADD R220, R114, R220 ;  /* 0x000000dc72dc7221 */ /* 0x000fc20000000000 */
[----:B------:R-:W-:Y:S01]  /*57c0*/  FADD R219, R113, R219 ;  /* 0x000000db71db7221 */ /* 0x000fe20000000000 */
[----:B------:R-:W-:-:S05]  /*57d0*/  FADD R218, R112, R218 ;  /* 0x000000da70da7221 */ /* 0x000fca0000000000 */
[----:B------:R-:W-:Y:S04]  /*57e0*/  STL [R1], R218 ;  /* 0x000000da01007387 */ /* 0x000fe80000100800 */
[----:B------:R-:W-:Y:S04]  /*57f0*/  STL [R1+0x4], R219 ;  /* 0x000004db01007387 */ /* 0x000fe80000100800 */
[----:B------:R-:W-:Y:S04]  /*5800*/  STL [R1+0x8], R220 ;  /* 0x000008dc01007387 */ /* 0x000fe80000100800 */
[----:B------:R-:W-:Y:S04]  /*5810*/  STL [R1+0xc], R221 ;  /* 0x00000cdd01007387 */ /* 0x000fe80000100800 */
[----:B------:R-:W-:Y:S04]  /*5820*/  STL [R1+0x10], R222 ;  /* 0x000010de01007387 */ /* 0x000fe80000100800 */
[----:B------:R-:W-:Y:S04]  /*5830*/  STL [R1+0x14], R223 ;  /* 0x000014df01007387 */ /* 0x000fe80000100800 */
[----:B------:R-:W-:Y:S04]  /*5840*/  STL [R1+0x18], R224 ;  /* 0x000018e001007387 */ /* 0x000fe80000100800 */
[----:B------:R-:W-:Y:S04]  /*5850*/  STL [R1+0x1c], R225 ;  /* 0x00001ce101007387 */ /* 0x000fe80000100800 */
[----:B------:R0:W-:Y:S04]  /*5860*/  STL [R1+0x28], R227 ;  /* 0x000028e301007387 */ /* 0x0001e80000100800 */
[----:B------:R-:W-:Y:S04]  /*5870*/  STL [R1+0x20], R0 ;  /* 0x0000200001007387 */ /* 0x000fe80000100800 */
[----:B0-----:R-:W2:Y:S04]  /*5880*/  LDL.LU R227, [R1+0x2c] ;  /* 0x00002c0001e37983 */ /* 0x001ea80000300800 */
[----:B------:R0:W-:Y:S04]  /*5890*/  STL [R1+0x24], R226 ;  /* 0x000024e201007387 */ /* 0x0001e80000100800 */
[----:B0-----:R-:W3:Y:S04]  /*58a0*/  LDL.LU R226, [R1+0x30] ;  /* 0x0000300001e27983 */ /* 0x001ee80000300800 */
[----:B------:R-:W4:Y:S04]  /*58b0*/  LDL.LU R225, [R1+0x34] ;  /* 0x0000340001e17983 */ /* 0x000f280000300800 */
        /* <DEDUP_REMOVED lines=13> */
[----:B------:R-:W4:Y:S01]  /*5990*/  LDL.LU R0, [R1+0x6c] ;  /* 0x00006c0001007983 */ /* 0x000f220000300800 */
[----:B--2---:R-:W-:-:S05]  /*59a0*/  FADD R227, R107, R227 ;  /* 0x000000e36be37221 */ /* 0x004fca0000000000 */
[----:B------:R0:W-:Y:S01]  /*59b0*/  STL [R1+0x2c], R227 ;  /* 0x00002ce301007387 */ /* 0x0001e20000100800 */
[----:B---3--:R-:W-:-:S01]  /*59c0*/  FADD R226, R108, R226 ;  /* 0x000000e26ce27221 */ /* 0x008fc20000000000 */
[----:B----4-:R-:W-:-:S04]  /*59d0*/  FADD R225, R109, R225 ;  /* 0x000000e16de17221 */ /* 0x010fc80000000000 */
[----:B------:R2:W-:Y:S01]  /*59e0*/  STL [R1+0x30], R226 ;  /* 0x000030e201007387 */ /* 0x0005e20000100800 */
[----:B------:R-:W-:-:S03]  /*59f0*/  FADD R224, R110, R224 ;  /* 0x000000e06ee07221 */ /* 0x000fc60000000000 */
        /* <DEDUP_REMOVED lines=24> */
[----:B0-----:R-:W4:Y:S01]  /*5b80*/  LDL.LU R227, [R1+0x70] ;  /* 0x0000700001e37983 */ /* 0x001f220000300800 */
[----:B------:R-:W-:-:S03]  /*5b90*/  FADD R0, R91, R0 ;  /* 0x000000005b007221 */ /* 0x000fc60000000000 */
[----:B------:R0:W-:Y:S04]  /*5ba0*/  STL [R1+0x64], R213 ;  /* 0x000064d501007387 */ /* 0x0001e80000100800 */
[----:B--2---:R-:W2:Y:S04]  /*5bb0*/  LDL.LU R226, [R1+0x74] ;  /* 0x0000740001e27983 */ /* 0x004ea80000300800 */
[----:B------:R0:W-:Y:S04]  /*5bc0*/  STL [R1+0x68], R212 ;  /* 0x000068d401007387 */ /* 0x0001e80000100800 */
[----:B---3--:R-:W3:Y:S04]  /*5bd0*/  LDL.LU R225, [R1+0x78] ;  /* 0x0000780001e17983 */ /* 0x008ee80000300800 */
[----:B------:R0:W-:Y:S04]  /*5be0*/  STL [R1+0x6c], R0 ;  /* 0x00006c0001007387 */ /* 0x0001e80000100800 */
[----:B----4-:R-:W4:Y:S04]  /*5bf0*/  LDL.LU R224, [R1+0x7c] ;  /* 0x00007c0001e07983 */ /* 0x010f280000300800 */
[----:B-1----:R-:W4:Y:S04]  /*5c00*/  LDL.LU R223, [R1+0x80] ;  /* 0x0000800001df7983 */ /* 0x002f280000300800 */
        /* <DEDUP_REMOVED lines=9> */
[----:B0-----:R-:W4:Y:S04]  /*5ca0*/  LDL.LU R213, [R1+0xa8] ;  /* 0x0000a80001d57983 */ /* 0x001f280000300800 */
[----:B------:R-:W4:Y:S04]  /*5cb0*/  LDL.LU R212, [R1+0xac] ;  /* 0x0000ac0001d47983 */ /* 0x000f280000300800 */
[----:B------:R-:W4:Y:S01]  /*5cc0*/  LDL.LU R0, [R1+0xb0] ;  /* 0x0000b00001007983 */ /* 0x000f220000300800 */
[----:B------:R-:W-:-:S01]  /*5cd0*/  FADD R227, R92, R227 ;  /* 0x000000e35ce37221 */ /* 0x000fc20000000000 */
[----:B--2---:R-:W-:-:S04]  /*5ce0*/  FADD R226, R93, R226 ;  /* 0x000000e25de27221 */ /* 0x004fc80000000000 */
[----:B------:R0:W-:Y:S01]  /*5cf0*/  STL [R1+0x70], R227 ;  /* 0x000070e301007387 */ /* 0x0001e20000100800 */
[----:B---3--:R-:W-:-:S03]  /*5d00*/  FADD R225, R94, R225 ;  /* 0x000000e15ee17221 */ /* 0x008fc60000000000 */
[----:B------:R1:W-:Y:S01]  /*5d10*/  STL [R1+0x74], R226 ;  /* 0x000074e201007387 */ /* 0x0003e20000100800 */
[----:B----4-:R-:W-:-:S03]  /*5d20*/  FADD R224, R95, R224 ;  /* 0x000000e05fe07221 */ /* 0x010fc60000000000 */
        /* <DEDUP_REMOVED lines=27> */
[----:B-1----:R-:W4:Y:S04]  /*5ee0*/  LDL.LU R226, [R1+0xb8] ;  /* 0x0000b80001e27983 */ /* 0x002f280000300800 */
[----:B------:R1:W-:Y:S04]  /*5ef0*/  STL [R1+0xac], R212 ;  /* 0x0000acd401007387 */ /* 0x0003e80000100800 */
[----:B--2---:R-:W2:Y:S04]  /*5f00*/  LDL.LU R225, [R1+0xbc] ;  /* 0x0000bc0001e17983 */ /* 0x004ea80000300800 */
[----:B------:R1:W-:Y:S04]  /*5f10*/  STL [R1+0xb0], R0 ;  /* 0x0000b00001007387 */ /* 0x0003e80000100800 */
[----:B---3--:R-:W3:Y:S04]  /*5f20*/  LDL.LU R224, [R1+0xc0] ;  /* 0x0000c00001e07983 */ /* 0x008ee80000300800 */
[----:B----4-:R-:W4:Y:S04]  /*5f30*/  LDL.LU R223, [R1+0xc4] ;  /* 0x0000c40001df7983 */ /* 0x010f280000300800 */
        /* <DEDUP_REMOVED lines=10> */
[----:B-1----:R-:W4:Y:S04]  /*5fe0*/  LDL.LU R212, [R1+0xf0] ;  /* 0x0000f00001d47983 */ /* 0x002f280000300800 */
[----:B------:R-:W4:Y:S01]  /*5ff0*/  LDL.LU R0, [R1+0xf4] ;  /* 0x0000f40001007983 */ /* 0x000f220000300800 */
[----:B------:R-:W-:-:S01]  /*6000*/  FADD R227, R77, R227 ;  /* 0x000000e34de37221 */ /* 0x000fc20000000000 */
[----:B------:R-:W-:-:S04]  /*6010*/  FADD R226, R78, R226 ;  /* 0x000000e24ee27221 */ /* 0x000fc80000000000 */
[----:B------:R0:W-:Y:S01]  /*6020*/  STL [R1+0xb4], R227 ;  /* 0x0000b4e301007387 */ /* 0x0001e20000100800 */
[----:B--2---:R-:W-:-:S03]  /*6030*/  FADD R225, R79, R225 ;  /* 0x000000e14fe17221 */ /* 0x004fc60000000000 */
        /* <DEDUP_REMOVED lines=49> */
[----:B------:R-:W-:Y:S01]  /*6350*/  STL [R1+0xf8], R227 ;  /* 0x0000f8e301007387 */ /* 0x000fe20000100800 */
[----:B--2---:R-:W-:-:S03]  /*6360*/  FADD R225, R48, R225 ;  /* 0x000000e130e17221 */ /* 0x004fc60000000000 */
[----:B------:R-:W-:Y:S01]  /*6370*/  STL [R1+0xfc], R226 ;  /* 0x0000fce201007387 */ /* 0x000fe20000100800 */
[----:B---3--:R-:W-:-:S03]  /*6380*/  FADD R224, R49, R224 ;  /* 0x000000e031e07221 */ /* 0x008fc60000000000 */
[----:B------:R-:W-:Y:S01]  /*6390*/  STL [R1+0x100], R225 ;  /* 0x000100e101007387 */ /* 0x000fe20000100800 */
[----:B----4-:R-:W-:-:S03]  /*63a0*/  FADD R223, R50, R223 ;  /* 0x000000df32df7221 */ /* 0x010fc60000000000 */
[----:B------:R-:W-:Y:S01]  /*63b0*/  STL [R1+0x104], R224 ;  /* 0x000104e001007387 */ /* 0x000fe20000100800 */
[----:B------:R-:W-:-:S03]  /*63c0*/  FADD R222, R51, R222 ;  /* 0x000000de33de7221 */ /* 0x000fc60000000000 */
        /* <DEDUP_REMOVED lines=17> */
[----:B------:R-:W-:-:S01]  /*64e0*/  FADD R213, R44, R213 ;  /* 0x000000d52cd57221 */ /* 0x000fc20000000000 */
[----:B------:R-:W-:Y:S02]  /*64f0*/  FADD R212, R45, R212 ;  /* 0x000000d42dd47221 */ /* 0x000fe40000000000 */
[----:B------:R-:W-:Y:S04]  /*6500*/  STL [R1+0x12c], R214 ;  /* 0x00012cd601007387 */ /* 0x000fe80000100800 */
[----:B------:R0:W-:Y:S01]  /*6510*/  STL [R1+0x134], R212 ;  /* 0x000134d401007387 */ /* 0x0001e20000100800 */
[----:B------:R-:W-:-:S03]  /*6520*/  FADD R0, R46, R0 ;  /* 0x000000002e007221 */ /* 0x000fc60000000000 */
[----:B------:R1:W-:Y:S04]  /*6530*/  STL [R1+0x130], R213 ;  /* 0x000130d501007387 */ /* 0x0003e80000100800 */
[----:B0-----:R-:W2:Y:S04]  /*6540*/  LDL.LU R212, [R1+0x13c] ;  /* 0x00013c0001d47983 */ /* 0x001ea80000300800 */
[----:B-1----:R-:W3:Y:S04]  /*6550*/  LDL.LU R213, [R1+0x140] ;  /* 0x0001400001d57983 */ /* 0x002ee80000300800 */
[----:B------:R-:W4:Y:S04]  /*6560*/  LDL.LU R214, [R1+0x144] ;  /* 0x0001440001d67983 */ /* 0x000f280000300800 */
[----:B------:R0:W-:Y:S04]  /*6570*/  STL [R1+0x138], R0 ;  /* 0x0001380001007387 */ /* 0x0001e80000100800 */
        /* <DEDUP_REMOVED lines=13> */
[----:B0-----:R-:W4:Y:S01]  /*6650*/  LDL.LU R0, [R1+0x17c] ;  /* 0x00017c0001007983 */ /* 0x001f220000300800 */
[----:B--2---:R-:W-:-:S01]  /*6660*/  FADD R212, R47, R212 ;  /* 0x000000d42fd47221 */ /* 0x004fc20000000000 */
[----:B---3--:R-:W-:-:S04]  /*6670*/  FADD R213, R32, R213 ;  /* 0x000000d520d57221 */ /* 0x008fc80000000000 */
[----:B------:R0:W-:Y:S01]  /*6680*/  STL [R1+0x13c], R212 ;  /* 0x00013cd401007387 */ /* 0x0001e20000100800 */
[----:B----4-:R-:W-:-:S03]  /*6690*/  FADD R214, R33, R214 ;  /* 0x000000d621d67221 */ /* 0x010fc60000000000 */
[----:B0-----:R2:W5:Y:S01]  /*66a0*/  LDL.LU R212, [R1+0x1d8] ;  /* 0x0001d80001d47983 */ /* 0x0015620000300800 */
[----:B------:R-:W-:-:S03]  /*66b0*/  FADD R215, R34, R215 ;  /* 0x000000d722d77221 */ /* 0x000fc60000000000 */
[----:B------:R0:W-:Y:S01]  /*66c0*/  STL [R1+0x140], R213 ;  /* 0x000140d501007387 */ /* 0x0001e20000100800 */
[----:B------:R-:W-:-:S01]  /*66d0*/  FADD R216, R35, R216 ;  /* 0x000000d823d87221 */ /* 0x000fc20000000000 */
[----:B------:R-:W-:Y:S02]  /*66e0*/  FADD R217, R36, R217 ;  /* 0x000000d924d97221 */ /* 0x000fe40000000000 */
[----:B0-----:R2:W5:Y:S01]  /*66f0*/  LDL.LU R213, [R1+0x1d4] ;  /* 0x0001d40001d57983 */ /* 0x0015620000300800 */
[----:B------:R-:W-:-:S03]  /*6700*/  FADD R218, R37, R218 ;  /* 0x000000da25da7221 */ /* 0x000fc60000000000 */
[----:B------:R0:W-:Y:S01]  /*6710*/  STL [R1+0x144], R214 ;  /* 0x000144d601007387 */ /* 0x0001e20000100800 */
[----:B------:R-:W-:-:S01]  /*6720*/  FADD R219, R38, R219 ;  /* 0x000000db26db7221 */ /* 0x000fc20000000000 */
[----:B------:R-:W-:Y:S02]  /*6730*/  FADD R220, R39, R220 ;  /* 0x000000dc27dc7221 */ /* 0x000fe40000000000 */
[----:B0-----:R2:W5:Y:S04]  /*6740*/  LDL.LU R214, [R1+0x1d0] ;  /* 0x0001d00001d67983 */ /* 0x0015680000300800 */
[----:B------:R0:W-:Y:S01]  /*6750*/  STL [R1+0x148], R215 ;  /* 0x000148d701007387 */ /* 0x0001e20000100800 */
[----:B------:R-:W-:-:S01]  /*6760*/  FADD R221, R24, R221 ;  /* 0x000000dd18dd7221 */ /* 0x000fc20000000000 */
[----:B------:R-:W-:-:S02]  /*6770*/  FADD R222, R25, R222 ;  /* 0x000000de19de7221 */ /* 0x000fc40000000000 */
[----:B0-----:R2:W5:Y:S04]  /*6780*/  LDL.LU R215, [R1+0x1cc] ;  /* 0x0001cc0001d77983 */ /* 0x0015680000300800 */
[----:B------:R0:W-:Y:S01]  /*6790*/  STL [R1+0x14c], R216 ;  /* 0x00014cd801007387 */ /* 0x0001e20000100800 */
[----:B------:R-:W-:-:S03]  /*67a0*/  FADD R223, R26, R223 ;  /* 0x000000df1adf7221 */ /* 0x000fc60000000000 */
        /* <DEDUP_REMOVED lines=16> */
[----:B------:R0:W-:Y:S04]  /*68b0*/  STL [R1+0x164], R222 ;  /* 0x000164de01007387 */ /* 0x0001e80000100800 */
        /* <DEDUP_REMOVED lines=12> */
[----:B0-----:R2:W5:Y:S01]  /*6980*/  LDL.LU R0, [R1+0x198] ;  /* 0x0001980001007983 */ /* 0x0015620000300800 */
[----:B------:R-:W-:-:S05]  /*6990*/  UMOV UR33, URZ ;  /* 0x0000003f00217c82 */ /* 0x000fca0008000000 */
.L_x_28:
[----:B------:R-:W-:Y:S05]  /*69a0*/  @!P1 BRA `(.L_x_29) ;  /* 0x0000000000049947 */ /* 0x000fea0003800000 */
[----:B------:R-:W-:Y:S01]  /*69b0*/  BPT.TRAP 0x1 ;  /* 0x000000040000795c */ /* 0x000fe20000300000 */
.L_x_29:
[----:B------:R0:W-:Y:S04]  /*69c0*/  STL [R1+0x19c], R2 ;  /* 0x00019c0201007387 */ /* 0x0001e80000100800 */
[----:B0-----:R-:W2:Y:S04]  /*69d0*/  LDL R2, [R1+0x180] ;  /* 0x0001800001027983 */ /* 0x001ea80000100800 */
[----:B-----5:R0:W-:Y:S04]  /*69e0*/  STL [R1+0x198], R0 ;  /* 0x0001980001007387 */ /* 0x0201e80000100800 */
[----:B0-----:R-:W3:Y:S01]  /*69f0*/  LDL R0, [R1+0x184] ;  /* 0x0001840001007983 */ /* 0x001ee20000100800 */
[----:B------:R-:W-:Y:S01]  /*6a00*/  IMAD.U32 R228, RZ, RZ, UR42 ;  /* 0x0000002affe47e24 */ /* 0x000fe2000f8e00ff */
[----:B--2---:R-:W-:-:S02]  /*6a10*/  ISETP.NE.AND P0, PT, R2, RZ, PT ;  /* 0x000000ff0200720c */ /* 0x004fc40003f05270 */
[----:B------:R0:W5:Y:S11]  /*6a20*/  LDL.LU R2, [R1+0x19c] ;  /* 0x00019c0001027983 */ /* 0x0001760000300800 */
[----:B------:R-:W-:-:S05]  /*6a30*/  @P0 LEA R228, R228, UR11, 0x3 ;  /* 0x0000000be4e40c11 */ /* 0x000fca000f8e18ff */
[----:B------:R-:W-:-:S05]  /*6a40*/  @P0 VIADD R228, R228, 0x30 ;  /* 0x00000030e4e40836 */ /* 0x000fca0000000000 */
[----:B---3--:R-:W-:Y:S02]  /*6a50*/  @P0 PRMT R228, R0, 0x654, R228 ;  /* 0x0000065400e40816 */ /* 0x008fe400000000e4 */
[----:B------:R0:W5:Y:S01]  /*6a60*/  LDL.LU R0, [R1+0x198] ;  /* 0x0001980001007983 */ /* 0x0001620000300800 */
[----:B------:R-:W-:Y:S01]  /*6a70*/  UISETP.GT.U32.AND UP0, UPT, UR4, 0x1, UPT ;  /* 0x000000010400788c */ /* 0x000fe2000bf04070 */
[----:B------:R0:W-:Y:S05]  /*6a80*/  @P0 SYNCS.ARRIVE.TRANS64.RED.A1T0 RZ, [R228+URZ], RZ ;  /* 0x000000ffe4ff09a7 */ /* 0x0001ea000810043f */
[----:B------:R-:W-:-:S13]  /*6a90*/  PLOP3.LUT P0, PT, PT, PT, UP0, 0x80, 0x0 ;  /* 0x000000000000781c */ /* 0x000fda0003f0f008 */
[----:B0-----:R-:W-:Y:S05]  /*6aa0*/  @P0 BRA `(.L_x_30) ;  /* 0x0000000000040947 */ /* 0x001fea0003800000 */
[----:B------:R-:W-:Y:S01]  /*6ab0*/  BPT.TRAP 0x1 ;  /* 0x000000040000795c */ /* 0x000fe20000300000 */
.L_x_30:
[----:B------:R-:W-:Y:S01]  /*6ac0*/  UIADD3 UR43, UR43, 0x1, URZ ;  /* 0x000000012b2b7890 */ /* 0x000fe2000fffe03f */
[C---:B------:R-:W-:Y:S01]  /*6ad0*/  ISETP.GT.AND P0, PT, R227.reuse, 0x1, PT ;  /* 0x00000001e300780c */ /* 0x040fe20003f04270 */
[----:B------:R-:W-:Y:S01]  /*6ae0*/  UIADD3 UR42, UR42, 0x1, URZ ;  /* 0x000000012a2a7890 */ /* 0x000fe2000fffe03f */
[----:B------:R-:W-:Y:S01]  /*6af0*/  VIADD R227, R227, 0xffffffff ;  /* 0xffffffffe3e37836 */ /* 0x000fe20000000000 */
[----:B------:R-:W-:Y:S02]  /*6b00*/  UISETP.NE.AND UP0, UPT, UR43, 0x6, UPT ;  /* 0x000000062b00788c */ /* 0x000fe4000bf05270 */
[----:B------:R-:W-:Y:S02]  /*6b10*/  UISETP.NE.AND UP1, UPT, UR42, 0x6, UPT ;  /* 0x000000062a00788c */ /* 0x000fe4000bf25270 */
[----:B------:R-:W-:Y:S02]  /*6b20*/  USEL UR13, URZ, 0x1, UP0 ;  /* 0x000000013f0d7887 */ /* 0x000fe40008000000 */
[----:B------:R-:W-:-:S02]  /*6b30*/  USEL UR43, UR43, URZ, UP0 ;  /* 0x0000003f2b2b7287 */ /* 0x000fc40008000000 */
[----:B------:R-:W-:Y:S02]  /*6b40*/  USEL UR42, UR42, URZ, UP1 ;  /* 0x0000003f2a2a7287 */ /* 0x000fe40008800000 */
[----:B------:R-:W-:Y:S01]  /*6b50*/  LOP3.LUT R226, R226, UR13, RZ, 0x3c, !PT ;  /* 0x0000000de2e27c12 */ /* 0x000fe2000f8e3cff */
[----:B------:R-:W-:Y:S01]  /*6b60*/  UMOV UR13, 0x1 ;  /* 0x00000001000d7882 */ /* 0x000fe20000000000 */
[----:B------:R-:W-:Y:S08]  /*6b70*/  @P0 BRA `(.L_x_31) ;  /* 0xffffffd800ac0947 */ /* 0x000ff0000383ffff */
.L_x_23:
[----:B------:R-:W-:-:S04]  /*6b80*/  UISETP.NE.AND UP0, UPT, UR33, URZ, UPT ;  /* 0x0000003f2100728c */ /* 0x000fc8000bf05270 */
[----:B------:R-:W-:-:S06]  /*6b90*/  USEL UR12, URZ, 0x1, !UP0 ;  /* 0x000000013f0c7887 */ /* 0x000fcc000c000000 */
[----:B------:R-:W-:-:S13]  /*6ba0*/  ISETP.NE.AND P0, PT, RZ, UR12, PT ;  /* 0x0000000cff007c0c */ /* 0x000fda000bf05270 */
[----:B------:R-:W-:Y:S05]  /*6bb0*/  @!P0 BRA `(.L_x_32) ;  /* 0x00000018006c8947 */ /* 0x000fea0003800000 */
[----:B------:R-:W2:Y:S04]  /*6bc0*/  LDL.LU R226, [R1+0x4] ;  /* 0x0000040001e27983 */ /* 0x000ea80000300800 */
[----:B------:R-:W3:Y:S04]  /*6bd0*/  LDL.LU R227, [R1+0x8] ;  /* 0x0000080001e37983 */ /* 0x000ee80000300800 */
[----:B-----5:R0:W-:Y:S04]  /*6be0*/  STL [R1+0x198], R0 ;  /* 0x0001980001007387 */ /* 0x0201e80000100800 */
[----:B0-----:R-:W4:Y:S01]  /*6bf0*/  LDL.LU R0, [R1] ;  /* 0x0000000001007983 */ /* 0x001f220000300800 */
[----:B------:R-:W-:-:S02]  /*6c00*/  WARPGROUP.DEPBAR.LE gsb0, 0x0 ;  /* 0x00008000000079c5 */ /* 0x000fc40000010000 */
[----:B------:R-:W-:Y:S01]  /*6c10*/  FADD R225, R176, R225 ;  /* 0x000000e1b0e17221 */ /* 0x000fe20000000000 */
[----:B------:R-:W-:Y:S01]  /*6c20*/  FADD R224, R177, R224 ;  /* 0x000000e0b1e07221 */ /* 0x000fe20000000000 */
[----:B------:R-:W-:Y:S01]  /*6c30*/  FADD R223, R178, R223 ;  /* 0x000000dfb2df7221 */ /* 0x000fe20000000000 */
[----:B------:R-:W-:Y:S01]  /*6c40*/  FADD R222, R179, R222 ;  /* 0x000000deb3de7221 */ /* 0x000fe20000000000 */
[----:B------:R-:W-:Y:S01]  /*6c50*/  FADD R221, R180, R221 ;  /* 0x000000ddb4dd7221 */ /* 0x000fe20000000000 */
[----:B------:R-:W-:Y:S01]  /*6c60*/  STL [R1+0x19c], R225 ;  /* 0x00019ce101007387 */ /* 0x000fe20000100800 */
        /* <DEDUP_REMOVED lines=77> */
[----:B------:R-:W-:-:S02]  /*7140*/  FADD R2, R127, R2 ;  /* 0x000000027f027221 */ /* 0x000fc40000000000 */
        /* <DEDUP_REMOVED lines=8> */
[----:B0-----:R-:W4:Y:S01]  /*71d0*/  LDL.LU R198, [R1+0xc] ;  /* 0x00000c0001c67983 */ /* 0x001f220000300800 */
[----:B--2---:R-:W-:Y:S01]  /*71e0*/  FADD R226, R113, R226 ;  /* 0x000000e271e27221 */ /* 0x004fe20000000000 */
[----:B---3--:R-:W-:Y:S01]  /*71f0*/  FADD R227, R114, R227 ;  /* 0x000000e372e37221 */ /* 0x008fe20000000000 */
[----:B----4-:R-:W-:-:S05]  /*7200*/  FADD R0, R112, R0 ;  /* 0x0000000070007221 */ /* 0x010fca0000000000 */
[----:B------:R0:W-:Y:S04]  /*7210*/  STL [R1], R0 ;  /* 0x0000000001007387 */ /* 0x0001e80000100800 */
[----:B------:R-:W2:Y:S04]  /*7220*/  LDL.LU R199, [R1+0x10] ;  /* 0x0000100001c77983 */ /* 0x000ea80000300800 */
[----:B------:R3:W-:Y:S04]  /*7230*/  STL [R1+0x4], R226 ;  /* 0x000004e201007387 */ /* 0x0007e80000100800 */
        /* <DEDUP_REMOVED lines=28> */
[----:B---3--:R-:W3:Y:S04]  /*7400*/  LDL.LU R226, [R1+0x80] ;  /* 0x0000800001e27983 */ /* 0x008ee80000300800 */
[----:B-1----:R-:W3:Y:S01]  /*7410*/  LDL.LU R227, [R1+0x84] ;  /* 0x0000840001e37983 */ /* 0x002ee20000300800 */
[----:B------:R-:W-:-:S05]  /*7420*/  FADD R198, R115, R198 ;  /* 0x000000c673c67221 */ /* 0x000fca0000000000 */
[----:B------:R0:W-:Y:S01]  /*7430*/  STL [R1+0xc], R198 ;  /* 0x00000cc601007387 */ /* 0x0001e20000100800 */
[----:B--2---:R-:W-:Y:S01]  /*7440*/  FADD R199, R116, R199 ;  /* 0x000000c774c77221 */ /* 0x004fe20000000000 */
        /* <DEDUP_REMOVED lines=54> */
[----:B---3--:R-:W-:-:S03]  /*77b0*/  FADD R226, R80, R226 ;  /* 0x000000e250e27221 */ /* 0x008fc60000000000 */
[----:B0-----:R-:W3:Y:S01]  /*77c0*/  LDL.LU R198, [R1+0x88] ;  /* 0x0000880001c67983 */ /* 0x001ee20000300800 */
[----:B------:R-:W-:-:S03]  /*77d0*/  FADD R227, R81, R227 ;  /* 0x000000e351e37221 */ /* 0x000fc60000000000 */
[----:B------:R0:W-:Y:S04]  /*77e0*/  STL [R1+0x7c], R0 ;  /* 0x00007c0001007387 */ /* 0x0001e80000100800 */
[----:B-1----:R-:W3:Y:S04]  /*77f0*/  LDL.LU R199, [R1+0x8c] ;  /* 0x00008c0001c77983 */ /* 0x002ee80000300800 */
[----:B------:R1:W-:Y:S04]  /*7800*/  STL [R1+0x80], R226 ;  /* 0x000080e201007387 */ /* 0x0003e80000100800 */
[----:B--2---:R-:W2:Y:S04]  /*7810*/  LDL.LU R200, [R1+0x90] ;  /* 0x0000900001c87983 */ /* 0x004ea80000300800 */
[----:B------:R1:W-:Y:S04]  /*7820*/  STL [R1+0x84], R227 ;  /* 0x000084e301007387 */ /* 0x0003e80000100800 */
        /* <DEDUP_REMOVED lines=28> */
[----:B---3--:R-:W-:Y:S01]  /*79f0*/  FADD R198, R82, R198 ;  /* 0x000000c652c67221 */ /* 0x008fe20000000000 */
[----:B------:R-:W-:-:S04]  /*7a00*/  FADD R199, R83, R199 ;  /* 0x000000c753c77221 */ /* 0x000fc80000000000 */
[----:B------:R0:W-:Y:S01]  /*7a10*/  STL [R1+0x88], R198 ;  /* 0x000088c601007387 */ /* 0x0001e20000100800 */
[----:B--2---:R-:W-:-:S03]  /*7a20*/  FADD R200, R84, R200 ;  /* 0x000000c854c87221 */ /* 0x004fc60000000000 */
        /* <DEDUP_REMOVED lines=89> */
[----:B------:R-:W-:-:S05]  /*7fc0*/  FADD R198, R49, R198 ;  /* 0x000000c631c67221 */ /* 0x000fca0000000000 */
[----:B------:R0:W-:Y:S01]  /*7fd0*/  STL [R1+0x104], R198 ;  /* 0x000104c601007387 */ /* 0x0001e20000100800 */
[----:B------:R-:W-:-:S03]  /*7fe0*/  FADD R199, R50, R199 ;  /* 0x000000c732c77221 */ /* 0x000fc60000000000 */
[----:B0-----:R0:W5:Y:S01]  /*7ff0*/  LDL.LU R198, [R1+0x208] ;  /* 0x0002080001c67983 */ /* 0x0011620000300800 */
[----:B--2---:R-:W-:-:S03]  /*8000*/  FADD R200, R51, R200 ;  /* 0x000000c833c87221 */ /* 0x004fc60000000000 */
[----:B------:R1:W-:Y:S01]  /*8010*/  STL [R1+0x108], R199 ;  /* 0x000108c701007387 */ /* 0x0003e20000100800 */
[----:B---3--:R-:W-:Y:S01]  /*8020*/  FADD R201, R52, R201 ;  /* 0x000000c934c97221 */ /* 0x008fe20000000000 */
[----:B----4-:R-:W-:Y:S02]  /*8030*/  FADD R202, R53, R202 ;  /* 0x000000ca35ca7221 */ /* 0x010fe40000000000 */
[----:B-1----:R0:W5:Y:S01]  /*8040*/  LDL.LU R199, [R1+0x204] ;  /* 0x0002040001c77983 */ /* 0x0021620000300800 */
[----:B------:R-:W-:-:S03]  /*8050*/  FADD R203, R54, R203 ;  /* 0x000000cb36cb7221 */ /* 0x000fc60000000000 */
[----:B------:R1:W-:Y:S01]  /*8060*/  STL [R1+0x10c], R200 ;  /* 0x00010cc801007387 */ /* 0x0003e20000100800 */
[----:B------:R-:W-:-:S03]  /*8070*/  FADD R204, R55, R204 ;  /* 0x000000cc37cc7221 */ /* 0x000fc60000000000 */
[----:B-1----:R0:W5:Y:S01]  /*8080*/  LDL.LU R200, [R1+0x200] ;  /* 0x0002000001c87983 */ /* 0x0021620000300800 */
[----:B------:R-:W-:-:S03]  /*8090*/  FADD R205, R40, R205 ;  /* 0x000000cd28cd7221 */ /* 0x000fc60000000000 */
[----:B------:R1:W-:Y:S01]  /*80a0*/  STL [R1+0x110], R201 ;  /* 0x000110c901007387 */ /* 0x0003e20000100800 */
[----:B------:R-:W-:Y:S01]  /*80b0*/  FADD R206, R41, R206 ;  /* 0x000000ce29ce7221 */ /* 0x000fe20000000000 */
[----:B------:R-:W-:Y:S02]  /*80c0*/  FADD R207, R42, R207 ;  /* 0x000000cf2acf7221 */ /* 0x000fe40000000000 */
[----:B-1----:R0:W5:Y:S04]  /*80d0*/  LDL.LU R201, [R1+0x1fc] ;  /* 0x0001fc0001c97983 */ /* 0x0021680000300800 */
[----:B------:R1:W-:Y:S01]  /*80e0*/  STL [R1+0x114], R202 ;  /* 0x000114ca01007387 */ /* 0x0003e20000100800 */
[----:B------:R-:W-:Y:S01]  /*80f0*/  FADD R208, R43, R208 ;  /* 0x000000d02bd07221 */ /* 0x000fe20000000000 */
[----:B------:R-:W-:-:S02]  /*8100*/  FADD R209, R44, R209 ;  /* 0x000000d12cd17221 */ /* 0x000fc40000000000 */
[----:B-1----:R0:W5:Y:S04]  /*8110*/  LDL.LU R202, [R1+0x1f8] ;  /* 0x0001f80001ca7983 */ /* 0x0021680000300800 */
[----:B------:R1:W-:Y:S01]  /*8120*/  STL [R1+0x118], R203 ;  /* 0x000118cb01007387 */ /* 0x0003e20000100800 */
[----:B------:R-:W-:-:S03]  /*8130*/  FADD R210, R45, R210 ;  /* 0x000000d22dd27221 */ /* 0x000fc60000000000 */
        /* <DEDUP_REMOVED lines=55> */
[----:B------:R1:W-:Y:S04]  /*84b0*/  STL [R1+0x164], R222 ;  /* 0x000164de01007387 */ /* 0x0003e80000100800 */
        /* <DEDUP_REMOVED lines=10> */
[----:B------:R0:W-:Y:S02]  /*8560*/  STL [R1+0x178], R226 ;  /* 0x000178e201007387 */ /* 0x0001e40000100800 */
.L_x_32:
[----:B------:R-:W-:Y:S02]  /*8570*/  WARPGROUP.DEPBAR.LE gsb0, 0x0 ;  /* 0x00008000000079c5 */ /* 0x000fe40000010000 */
[----:B------:R-:W2:Y:S02]  /*8580*/  LDC R24, c[0x0][0x28c] ;  /* 0x0000a300ff187b82 */ /* 0x000ea40000000800 */
[----:B--2---:R-:W-:-:S13]  /*8590*/  ISETP.GE.AND P0, PT, R24, 0x1, PT ;  /* 0x000000011800780c */ /* 0x004fda0003f06270 */
[----:B------:R-:W-:Y:S05]  /*85a0*/  @!P0 BRA `(.L_x_33) ;  /* 0x0000000000648947 */ /* 0x000fea0003800000 */
[----:B------:R-:W-:-:S06]  /*85b0*/  UISETP.NE.AND UP0, UPT, UR36, 0x3, UPT ;  /* 0x000000032400788c */ /* 0x000fcc000bf05270 */
[----:B------:R-:W-:-:S13]  /*85c0*/  PLOP3.LUT P0, PT, PT, PT, UP0, 0x80, 0x0 ;  /* 0x000000000000781c */ /* 0x000fda0003f0f008 */
[----:B------:R-:W-:Y:S05]  /*85d0*/  @!P0 BRA `(.L_x_34) ;  /* 0x0000000000048947 */ /* 0x000fea0003800000 */
[----:B------:R-:W-:Y:S01]  /*85e0*/  BPT.TRAP 0x1 ;  /* 0x000000040000795c */ /* 0x000fe20000300000 */
.L_x_34:
[----:B0-----:R-:W2:Y:S01]  /*85f0*/  LDL R226, [R1+0x180] ;  /* 0x0001800001e27983 */ /* 0x001ea20000100800 */
[----:B------:R-:W-:Y:S01]  /*8600*/  BSSY B0, `(.L_x_35) ;  /* 0x000000f000007945 */ /* 0x000fe20003800000 */
[----:B--2---:R-:W-:-:S13]  /*8610*/  ISETP.NE.AND P0, PT, R226, RZ, PT ;  /* 0x000000ffe200720c */ /* 0x004fda0003f05270 */
[----:B------:R-:W-:Y:S05]  /*8620*/  @!P0 BRA `(.L_x_36) ;  /* 0x0000000000308947 */ /* 0x000fea0003800000 */
[----:B------:R-:W2:Y:S01]  /*8630*/  LDL R226, [R1+0x184] ;  /* 0x0001840001e27983 */ /* 0x000ea20000100800 */
[----:B------:R-:W-:-:S04]  /*8640*/  UISETP.LT.AND UP0, UPT, UR37, 0x1, UPT ;  /* 0x000000012500788c */ /* 0x000fc8000bf01270 */
[----:B------:R-:W-:-:S04]  /*8650*/  USEL UR14, UR37, 0x1, UP0 ;  /* 0x00000001250e7887 */ /* 0x000fc80008000000 */
[----:B------:R-:W-:-:S04]  /*8660*/  UIADD3 UR14, UR34, UR37, -UR14 ;  /* 0x00000025220e7290 */ /* 0x000fc8000fffe80e */
[----:B------:R-:W-:-:S04]  /*8670*/  UIMAD.WIDE.U32 UR12, UR14, -0x55555555, URZ ;  /* 0xaaaaaaab0e0c78a5 */ /* 0x000fc8000f8e003f */
[----:B------:R-:W-:-:S04]  /*8680*/  USHF.R.U32.HI UR12, URZ, 0x2, UR13 ;  /* 0x000000023f0c7899 */ /* 0x000fc8000801160d */
[----:B------:R-:W-:-:S04]  /*8690*/  UIMAD UR14, UR12, -0x6, UR14 ;  /* 0xfffffffa0c0e78a4 */ /* 0x000fc8000f8e020e */
[----:B------:R-:W-:-:S04]  /*86a0*/  ULEA UR14, UR14, UR11, 0x3 ;  /* 0x0000000b0e0e7291 */ /* 0x000fc8000f8e183f */
[----:B------:R-:W-:-:S06]  /*86b0*/  UIADD3 UR14, UR14, 0x30, URZ ;  /* 0x000000300e0e7890 */ /* 0x000fcc000fffe03f */
[----:B------:R-:W-:-:S05]  /*86c0*/  IMAD.U32 R24, RZ, RZ, UR14 ;  /* 0x0000000eff187e24 */ /* 0x000fca000f8e00ff */
[----:B--2---:R-:W-:-:S04]  /*86d0*/  PRMT R24, R226, 0x654, R24 ;  /* 0x00000654e2187816 */ /* 0x004fc80000000018 */
[----:B------:R0:W-:Y:S03]  /*86e0*/  SYNCS.ARRIVE.TRANS64.RED.A1T0 RZ, [R24+URZ], RZ ;  /* 0x000000ff18ff79a7 */ /* 0x0001e6000810043f */
.L_x_36:
[----:B------:R-:W-:Y:S05]  /*86f0*/  BSYNC B0 ;  /* 0x0000000000007941 */ /* 0x000fea0003800000 */
.L_x_35:
[----:B------:R-:W-:-:S06]  /*8700*/  UISETP.GT.U32.AND UP0, UPT, UR4, 0x1, UPT ;  /* 0x000000010400788c */ /* 0x000fcc000bf04070 */
[----:B------:R-:W-:-:S13]  /*8710*/  PLOP3.LUT P0, PT, PT, PT, UP0, 0x80, 0x0 ;  /* 0x000000000000781c */ /* 0x000fda0003f0f008 */
[----:B------:R-:W-:Y:S05]  /*8720*/  @P0 BRA `(.L_x_33) ;  /* 0x0000000000040947 */ /* 0x000fea0003800000 */
[----:B------:R-:W-:Y:S01]  /*8730*/  BPT.TRAP 0x1 ;  /* 0x000000040000795c */ /* 0x000fe20000300000 */
.L_x_33:
[----:B-----5:R2:W-:Y:S01]  /*8740*/  STL [R1+0x198], R0 ;  /* 0x0001980001007387 */ /* 0x0205e20000100800 */
[----:B------:R-:W1:Y:S01]  /*8750*/  LDC R30, c[0x0][0x288] ;  /* 0x0000a200ff1e7b82 */ /* 0x000e620000000800 */
[----:B0-----:R-:W0:Y:S01]  /*8760*/  S2R R227, SR_TID.X ;  /* 0x0000000000e37919 */ /* 0x001e220000002100 */
[----:B------:R-:W-:Y:S02]  /*8770*/  UIADD3 UR34, UR37, UR34, URZ ;  /* 0x0000002225227290 */ /* 0x000fe4000fffe03f */
[----:B------:R-:W-:Y:S02]  /*8780*/  UISETP.GE.U32.AND UP1, UPT, UR37, 0x6, UPT ;  /* 0x000000062500788c */ /* 0x000fe4000bf26070 */
[----:B------:R-:W-:Y:S01]  /*8790*/  USHF.R.S32.HI UR14, URZ, 0x1f, UR40 ;  /* 0x0000001f3f0e7899 */ /* 0x000fe20008011428 */
[----:B--2---:R-:W2:Y:S01]  /*87a0*/  LDL.LU R0, [R1+0x18c] ;  /* 0x00018c0001007983 */ /* 0x004ea20000300800 */
[----:B------:R-:W-:Y:S01]  /*87b0*/  ULDC.64 UR12, c[0x0][0x5d0] ;  /* 0x00017400000c7ab9 */ /* 0x000fe20000000a00 */
[----:B------:R-:W-:-:S02]  /*87c0*/  ULDC UR16, c[0x0][0x284] ;  /* 0x0000a10000107ab9 */ /* 0x000fc40000000800 */
[----:B------:R-:W3:Y:S01]  /*87d0*/  LDL.LU R226, [R1+0x190] ;  /* 0x0001900001e27983 */ /* 0x000ee20000300800 */
[----:B------:R-:W-:Y:S02]  /*87e0*/  UISETP.GT.U32.AND UP0, UPT, UR34, 0x5, UPT ;  /* 0x000000052200788c */ /* 0x000fe4000bf04070 */
[----:B------:R-:W-:Y:S02]  /*87f0*/  UIMAD UR11, UR14, UR12, URZ ;  /* 0x0000000c0e0b72a4 */ /* 0x000fe4000f8e023f */
[----:B------:R-:W-:Y:S02]  /*8800*/  UISETP.LT.U32.AND UP0, UPT, UR37, 0x6, UP0 ;  /* 0x000000062500788c */ /* 0x000fe40008701070 */
[----:B------:R-:W-:Y:S01]  /*8810*/  UIMAD UR11, UR40, UR13, UR11 ;  /* 0x0000000d280b72a4 */ /* 0x000fe2000f8e020b */
[----:B0-----:R-:W-:Y:S02]  /*8820*/  SHF.R.U32.HI R24, RZ, 0x2, R227 ;  /* 0x00000002ff187819 */ /* 0x001fe400000116e3 */
[----:B------:R-:W-:-:S02]  /*8830*/  LOP3.LUT R26, R227, 0x60, RZ, 0xc0, !PT ;  /* 0x00000060e31a7812 */ /* 0x000fc400078ec0ff */
[----:B------:R-:W-:Y:S01]  /*8840*/  SHF.R.U32.HI R27, RZ, 0x7, R227 ;  /* 0x00000007ff1b7819 */ /* 0x000fe200000116e3 */
[----:B------:R-:W-:Y:S01]  /*8850*/  IMAD.SHL.U32 R28, R227, 0x2, RZ ;  /* 0x00000002e31c7824 */ /* 0x000fe200078e00ff */
[----:B------:R-:W-:Y:S02]  /*8860*/  LOP3.LUT R25, R24, 0x7, RZ, 0xc0, !PT ;  /* 0x0000000718197812 */ /* 0x000fe400078ec0ff */
[----:B------:R-:W-:Y:S02]  /*8870*/  SHF.R.U32.HI R52, RZ, 0x1, R26 ;  /* 0x00000001ff347819 */ /* 0x000fe4000001161a */
[----:B------:R-:W-:Y:S02]  /*8880*/  LOP3.LUT R24, R27, 0x1, RZ, 0xc0, !PT ;  /* 0x000000011b187812 */ /* 0x000fe400078ec0ff */
[----:B------:R-:W-:Y:S01]  /*8890*/  IADD3 R27, RZ, -R52, -R25 ;  /* 0x80000034ff1b7210 */ /* 0x000fe20007ffe819 */
[----:B--2---:R-:W-:Y:S02]  /*88a0*/  IMAD R45, R0, 0x50, RZ ;  /* 0x00000050002d7824 */ /* 0x004fe400078e02ff */
[----:B------:R0:W5:Y:S01]  /*88b0*/  LDL.LU R0, [R1+0x198] ;  /* 0x0001980001007983 */ /* 0x0001620000300800 */
[----:B------:R-:W-:-:S02]  /*88c0*/  IMAD.SHL.U32 R26, R24, 0x40, RZ ;  /* 0x00000040181a7824 */ /* 0x000fc400078e00ff */
[----:B---3--:R-:W-:Y:S01]  /*88d0*/  IMAD.SHL.U32 R31, R226, 0x200, RZ ;  /* 0x00000200e21f7824 */ /* 0x008fe200078e00ff */
[C---:B-1----:R-:W-:Y:S01]  /*88e0*/  ISETP.GE.AND P0, PT, R45.reuse, R30, PT ;  /* 0x0000001e2d00720c */ /* 0x042fe20003f06270 */
[----:B------:R-:W-:Y:S01]  /*88f0*/  IMAD R46, R24, -0x40, R27 ;  /* 0xffffffc0182e7824 */ /* 0x000fe200078e021b */
[----:B------:R-:W-:Y:S01]  /*8900*/  LOP3.LUT R28, R45, 0x6, R28, 0xf8, !PT ;  /* 0x000000062d1c7812 */ /* 0x000fe200078ef81c */
[----:B------:R-:W-:Y:S01]  /*8910*/  IMAD.U32 R27, RZ, RZ, UR12 ;  /* 0x0000000cff1b7e24 */ /* 0x000fe2000f8e00ff */
[----:B------:R-:W-:Y:S01]  /*8920*/  ISETP.GE.OR P0, PT, R31, UR16, P0 ;  /* 0x000000101f007c0c */ /* 0x000fe20008706670 */
[----:B------:R-:W-:Y:S01]  /*8930*/  @UP1 UIMAD.WIDE.U32 UR12, UR34, -0x55555555, URZ ;  /* 0xaaaaaaab220c18a5 */ /* 0x000fe2000f8e003f */
[--C-:B------:R-:W-:Y:S01]  /*8940*/  SHF.R.S32.HI R29, RZ, 0x1f, R28.reuse ;  /* 0x0000001fff1d7819 */ /* 0x100fe2000001141c */
[----:B------:R-:W-:Y:S01]  /*8950*/  USEL UR15, URZ, 0x1, !UP0 ;  /* 0x000000013f0f7887 */ /* 0x000fe2000c000000 */
[----:B------:R-:W-:Y:S01]  /*8960*/  LOP3.LUT R24, R227, 0x3, RZ, 0xc0, !PT ;  /* 0x00000003e3187812 */ /* 0x000fe200078ec0ff */
[----:B------:R-:W-:Y:S01]  /*8970*/  @UP1 USHF.R.U32.HI UR12, URZ, 0x2, UR13 ;  /* 0x000000023f0c1899 */ /* 0x000fe2000801160d */
[----:B------:R-:W-:Y:S01]  /*8980*/  LOP3.LUT R25, R26, 0x40, R25, 0xe2, !PT ;  /* 0x000000401a197812 */ /* 0x000fe200078ee219 */
[----:B------:R-:W-:Y:S01]  /*8990*/  ULOP3.LUT UR35, UR35, UR15, URZ, 0x3c, !UPT ;  /* 0x0000000f23237292 */ /* 0x000fe2000f8e3c3f */
[----:B------:R-:W-:Y:S01]  /*89a0*/  IMAD.WIDE.U32 R26, R27, UR40, R28 ;  /* 0x000000281b1a7c25 */ /* 0x000fe2000f8e001c */
[----:B------:R-:W-:-:S03]  /*89b0*/  IADD3 R46, -R31, UR16, R46 ;  /* 0x000000101f2e7c10 */ /* 0x000fc6000fffe12e */
[----:B------:R-:W-:Y:S01]  /*89c0*/  IMAD.WIDE R82, R226, 0x200, RZ ;  /* 0x00000200e2527825 */ /* 0x000fe200078e02ff */
[----:B------:R-:W-:-:S03]  /*89d0*/  @UP1 ULOP3.LUT UR35, UR35, 0x1, UR12, 0x78, !UPT ;  /* 0x0000000123231892 */ /* 0x000fc6000f8e780c */
[----:B------:R-:W-:Y:S02]  /*89e0*/  IMAD R24, R24, -0x2, R30 ;  /* 0xfffffffe18187824 */ /* 0x000fe400078e021e */
[----:B------:R-:W-:Y:S01]  /*89f0*/  VIADD R27, R27, UR11 ;  /* 0x0000000b1b1b7c36 */ /* 0x000fe20008000000 */
[----:B------:R-:W-:Y:S01]  /*8a00*/  LOP3.LUT R52, R82, R25, R52, 0xfe, !PT ;  /* 0x0000001952347212 */ /* 0x000fe200078efe34 */
[----:B------:R-:W-:Y:S02]  /*8a10*/  IMAD.IADD R45, R24, 0x1, -R45 ;  /* 0x00000001182d7824 */ /* 0x000fe400078e0a2d */
[----:B------:R-:W-:Y:S01]  /*8a20*/  IMAD.MOV.U32 R144, RZ, RZ, -0x1 ;  /* 0xffffffffff907424 */ /* 0x000fe200078e00ff */
[----:B0-----:R-:W-:Y:S06]  /*8a30*/  @P0 BRA `(.L_x_37) ;  /* 0x0000013000000947 */ /* 0x001fec0003800000 */
[----:B------:R-:W0:Y:S01]  /*8a40*/  LDC.64 R24, c[0x0][0x5c8] ;  /* 0x00017200ff187b82 */ /* 0x000e220000000a00 */
[----:B------:R-:W-:Y:S01]  /*8a50*/  FSETP.NEU.AND P0, PT, RZ, UR38, PT ;  /* 0x00000026ff007c0b */ /* 0x000fe2000bf0d000 */
[----:B------:R-:W-:Y:S01]  /*8a60*/  BSSY B0, `(.L_x_37) ;  /* 0x00012fd000007945 */ /* 0x000fe20003800000 */
[-C--:B0-----:R-:W-:Y:S02]  /*8a70*/  IMAD R30, R83, R24.reuse, RZ ;  /* 0x00000018531e7224 */ /* 0x081fe400078e02ff */
[----:B------:R-:W-:-:S04]  /*8a80*/  IMAD.WIDE.U32 R26, R52, R24, R26 ;  /* 0x00000018341a7225 */ /* 0x000fc800078e001a */
[----:B------:R-:W-:-:S04]  /*8a90*/  IMAD R31, R52, R25, R30 ;  /* 0x00000019341f7224 */ /* 0x000fc800078e021e */
[----:B------:R-:W-:Y:S01]  /*8aa0*/  IMAD.IADD R44, R27, 0x1, R31 ;  /* 0x000000011b2c7824 */ /* 0x000fe200078e021f */
[----:B------:R-:W-:Y:S06]  /*8ab0*/  @!P0 BRA `(.L_x_38) ;  /* 0x000000b400688947 */ /* 0x000fec0003800000 */
[----:B------:R-:W-:Y:S01]  /*8ac0*/  ISETP.GE.AND P2, PT, R46, 0x189, PT ;  /* 0x000001892e00780c */ /* 0x000fe20003f46270 */
[----:B------:R-:W-:Y:S01]  /*8ad0*/  ULDC.64 UR12, c[0x0][0x5b8] ;  /* 0x00016e00000c7ab9 */ /* 0x000fe20000000a00 */
[----:B------:R-:W2:Y:S02]  /*8ae0*/  LDL.LU R226, [R1] ;  /* 0x0000000001e27983 */ /* 0x000ea40000300800 */
[C---:B------:R-:W-:Y:S02]  /*8af0*/  ISETP.LT.OR P5, PT, R45.reuse, 0x1, !P2 ;  /* 0x000000012d00780c */ /* 0x040fe400057a1670 */
[C---:B------:R-:W-:Y:S02]  /*8b00*/  ISETP.LT.OR P4, PT, R45.reuse, 0x2, !P2 ;  /* 0x000000022d00780c */ /* 0x040fe40005781670 */
[----:B------:R-:W-:Y:S02]  /*8b10*/  ISETP.LT.OR P3, PT, R45, 0x9, !P2 ;  /* 0x000000092d00780c */ /* 0x000fe40005761670 */
[----:B------:R-:W-:-:S02]  /*8b20*/  LOP3.LUT R229, R229, 0xfffffeff, RZ, 0xc0, !PT ;  /* 0xfffffeffe5e57812 */ /* 0x000fc400078ec0ff */
[----:B------:R-:W-:Y:S02]  /*8b30*/  LOP3.LUT R47, R47, 0xfffffffe, RZ, 0xc0, !PT ;  /* 0xfffffffe2f2f7812 */ /* 0x000fe400078ec0ff */
[----:B-----5:R-:W-:Y:S01]  /*8b40*/  LOP3.LUT R0, R0, 0xfffffffb, RZ, 0xc0, !PT ;  /* 0xfffffffb00007812 */ /* 0x020fe200078ec0ff */
[----:B------:R-:W-:Y:S01]  /*8b50*/  UIMAD UR11, UR14, UR12, URZ ;  /* 0x0000000c0e0b72a4 */ /* 0x000fe2000f8e023f */
[----:B------:R-:W3:Y:S01]  /*8b60*/  LDL.LU R227, [R1+0x4] ;  /* 0x0000040001e37983 */ /* 0x000ee20000300800 */
[----:B------:R-:W0:Y:S01]  /*8b70*/  @!P5 LDC.64 R32, c[0x0][0x5c0] ;  /* 0x00017000ff20db82 */ /* 0x000e220000000a00 */
[----:B------:R-:W-:Y:S01]  /*8b80*/  @!P5 IMAD.MOV.U32 R30, RZ, RZ, R26 ;  /* 0x000000ffff1ed224 */ /* 0x000fe200078e001a */
[----:B------:R-:W-:Y:S01]  /*8b90*/  @P5 LOP3.LUT R229, R229, 0x100, RZ, 0xfc, !PT ;  /* 0x00000100e5e55812 */ /* 0x000fe200078efcff */
[----:B------:R-:W-:Y:S01]  /*8ba0*/  @!P5 IMAD.MOV.U32 R31, RZ, RZ, R44 ;  /* 0x000000ffff1fd224 */ /* 0x000fe200078e002c */
[----:B------:R-:W-:Y:S01]  /*8bb0*/  UIMAD UR11, UR40, UR13, UR11 ;  /* 0x0000000d280b72a4 */ /* 0x000fe2000f8e020b */
[----:B------:R-:W-:Y:S01]  /*8bc0*/  @!P5 IMAD R39, R25, 0x180, RZ ;  /* 0x000001801927d824 */ /* 0x000fe200078e02ff */
[----:B------:R-:W-:Y:S01]  /*8bd0*/  LOP3.LUT R229, R229, 0xffffffdf, RZ, 0xc0, !PT ;  /* 0xffffffdfe5e57812 */ /* 0x000fe200078ec0ff */
[----:B------:R-:W-:Y:S01]  /*8be0*/  @!P5 IMAD.WIDE.U32 R30, R24, 0x180, R30 ;  /* 0x00000180181ed825 */ /* 0x000fe200078e001e */
[----:B------:R-:W1:Y:S01]  /*8bf0*/  @!P4 LDC.64 R36, c[0x0][0x5c0] ;  /* 0x00017000ff24cb82 */ /* 0x000e620000000a00 */
[----:B------:R-:W-:Y:S01]  /*8c00*/  ULDC.64 UR14, c[0x0][0x5a8] ;  /* 0x00016a00000e7ab9 */ /* 0x000fe20000000a00 */
[----:B------:R-:W-:Y:S01]  /*8c10*/  @P4 LOP3.LUT R229, R229, 0x20, RZ, 0xfc, !PT ;  /* 0x00000020e5e54812 */ /* 0x000fe200078efcff */
[----:B------:R-:W-:-:S02]  /*8c20*/  @!P5 IMAD.IADD R38, R31, 0x1, R39 ;  /* 0x000000011f26d824 */ /* 0x000fc400078e0227 */
[----:B------:R-:W-:Y:S01]  /*8c30*/  @!P4 IMAD.MOV.U32 R31, RZ, RZ, R44 ;  /* 0x000000ffff1fc224 */ /* 0x000fe200078e002c */
[----:B------:R-:W-:Y:S01]  /*8c40*/  LOP3.LUT R229, R229, 0xfffffdff, RZ, 0xc0, !PT ;  /* 0xfffffdffe5e57812 */ /* 0x000fe200078ec0ff */
[----:B------:R-:W-:Y:S01]  /*8c50*/  @!P4 IMAD R39, R25, 0x180, RZ ;  /* 0x000001801927c824 */ /* 0x000fe200078e02ff */
[----:B------:R-:W4:Y:S02]  /*8c60*/  @!P3 LDC.64 R34, c[0x0][0x5c0] ;  /* 0x00017000ff22bb82 */ /* 0x000f240000000a00 */
[----:B------:R-:W-:-:S04]  /*8c70*/  @P3 LOP3.LUT R229, R229, 0x200, RZ, 0xfc, !PT ;  /* 0x00000200e5e53812 */ /* 0x000fc800078efcff */
[----:B------:R-:W-:Y:S02]  /*8c80*/  LOP3.LUT R229, R229, 0xfffff7ff, RZ, 0xc0, !PT ;  /* 0xfffff7ffe5e57812 */ /* 0x000fe400078ec0ff */
[----:B0-----:R-:W-:Y:S01]  /*8c90*/  @!P5 IADD3 R72, P0, P1, R30, UR8, R32 ;  /* 0x000000081e48dc10 */ /* 0x001fe2000f91e020 */
[----:B------:R-:W-:-:S03]  /*8ca0*/  @!P4 IMAD.MOV.U32 R30, RZ, RZ, R26 ;  /* 0x000000ffff1ec224 */ /* 0x000fc600078e001a */
[----:B------:R-:W-:Y:S01]  /*8cb0*/  @!P5 IADD3.X R73, R38, UR7, R33, P0, P1 ;  /* 0x000000072649dc10 */ /* 0x000fe200087e2421 */
[----:B------:R-:W-:-:S04]  /*8cc0*/  @!P4 IMAD.WIDE.U32 R30, R24, 0x180, R30 ;  /* 0x00000180181ec825 */ /* 0x000fc800078e001e */
[----:B------:R-:W-:Y:S01]  /*8cd0*/  @!P4 IMAD.IADD R32, R31, 0x1, R39 ;  /* 0x000000011f20c824 */ /* 0x000fe200078e0227 */
[----:B-1----:R-:W-:Y:S01]  /*8ce0*/  @!P4 IADD3 R70, P0, P1, R30, UR8, R36 ;  /* 0x000000081e46cc10 */ /* 0x002fe2000f91e024 */
[----:B------:R-:W-:Y:S02]  /*8cf0*/  @!P3 IMAD.MOV.U32 R30, RZ, RZ, R26 ;  /* 0x000000ffff1eb224 */ /* 0x000fe400078e001a */
[----:B------:R-:W-:Y:S01]  /*8d00*/  @!P3 IMAD.MOV.U32 R31, RZ, RZ, R44 ;  /* 0x000000ffff1fb224 */ /* 0x000fe200078e002c */
[----:B------:R-:W-:Y:S01]  /*8d10*/  @!P4 IADD3.X R71, R32, UR7, R37, P0, P1 ;  /* 0x000000072047cc10 */ /* 0x000fe200087e2425 */
[----:B------:R-:W-:Y:S01]  /*8d20*/  @!P3 IMAD R33, R25, 0x180, RZ ;  /* 0x000001801921b824 */ /* 0x000fe200078e02ff */
[----:B------:R-:W-:Y:S01]  /*8d30*/  ISETP.GE.AND P4, PT, R46, 0x9, PT ;  /* 0x000000092e00780c */ /* 0x000fe20003f86270 */
[----:B------:R-:W-:-:S03]  /*8d40*/  @!P3 IMAD.WIDE.U32 R30, R24, 0x180, R30 ;  /* 0x00000180181eb825 */ /* 0x000fc600078e001e */
[----:B------:R-:W-:Y:S01]  /*8d50*/  ISETP.LT.OR P5, PT, R45, 0x2, !P4 ;  /* 0x000000022d00780c */ /* 0x000fe200067a1670 */
[----:B------:R-:W-:Y:S01]  /*8d60*/  @!P3 IMAD.IADD R32, R31, 0x1, R33 ;  /* 0x000000011f20b824 */ /* 0x000fe200078e0221 */
[----:B----4-:R-:W-:-:S04]  /*8d70*/  @!P3 IADD3 R76, P0, P1, R30, UR8, R34 ;  /* 0x000000081e4cbc10 */ /* 0x010fc8000f91e022 */
[----:B------:R-:W-:Y:S02]  /*8d80*/  @!P3 IADD3.X R77, R32, UR7, R35, P0, P1 ;  /* 0x00000007204dbc10 */ /* 0x000fe400087e2423 */
[----:B------:R-:W-:-:S13]  /*8d90*/  ISETP.LT.OR P3, PT, R45, 0xa, !P2 ;  /* 0x0000000a2d00780c */ /* 0x000fda0005761670 */
[----:B------:R-:W0:Y:S01]  /*8da0*/  @!P3 LDC.64 R30, c[0x0][0x5c0] ;  /* 0x00017000ff1ebb82 */ /* 0x000e220000000a00 */
[----:B------:R-:W-:Y:S01]  /*8db0*/  @!P3 IMAD.MOV.U32 R32, RZ, RZ, R26 ;  /* 0x000000ffff20b224 */ /* 0x000fe200078e001a */
[----:B------:R-:W-:Y:S01]  /*8dc0*/  @P3 LOP3.LUT R229, R229, 0x800, RZ, 0xfc, !PT ;  /* 0x00000800e5e53812 */ /* 0x000fe200078efcff */
[----:B------:R-:W-:Y:S02]  /*8dd0*/  @!P3 IMAD.MOV.U32 R33, RZ, RZ, R44 ;  /* 0x000000ffff21b224 */ /* 0x000fe400078e002c */
[----:B------:R-:W-:Y:S01]  /*8de0*/  @!P3 IMAD R35, R25, 0x180, RZ ;  /* 0x000001801923b824 */ /* 0x000fe200078e02ff */
[----:B------:R-:W-:Y:S01]  /*8df0*/  LOP3.LUT R229, R229, 0xf7ffffff, RZ, 0xc0, !PT ;  /* 0xf7ffffffe5e57812 */ /* 0x000fe200078ec0ff */
[----:B------:R-:W-:-:S04]  /*8e00*/  @!P3 IMAD.WIDE.U32 R32, R24, 0x180, R32 ;  /* 0x000001801820b825 */ /* 0x000fc800078e0020 */
[----:B------:R-:W-:Y:S01]  /*8e10*/  @!P3 IMAD.IADD R34, R33, 0x1, R35 ;  /* 0x000000012122b824 */ /* 0x000fe200078e0223 */
[----:B0-----:R-:W-:-:S04]  /*8e20*/  @!P3 IADD3 R74, P0, P1, R32, UR8, R30 ;  /* 0x00000008204abc10 */ /* 0x001fc8000f91e01e */
        /* <DEDUP_REMOVED lines=111> */
[C---:B------:R-:W-:Y:S02]  /*9520*/  ISETP.LT.OR P3, PT, R45.reuse, 0x39, !P2 ;  /* 0x000000392d00780c */ /* 0x040fe40005761670 */
[----:B------:R-:W-:-:S11]  /*9530*/  ISETP.LT.OR P2, PT, R45, 0x3a, !P2 ;  /* 0x0000003a2d00780c */ /* 0x000fd60005741670 */
[----:B------:R-:W0:Y:S01]  /*9540*/  @!P3 LDC.64 R30, c[0x0][0x5c0] ;  /* 0x00017000ff1ebb82 */ /* 0x000e220000000a00 */
[----:B------:R-:W-:Y:S01]  /*9550*/  @!P3 IMAD.MOV.U32 R32, RZ, RZ, R26 ;  /* 0x000000ffff20b224 */ /* 0x000fe200078e001a */
[----:B------:R-:W-:Y:S01]  /*9560*/  @P2 LOP3.LUT R47, R47, 0x80000000, RZ, 0xfc, !PT ;  /* 0x800000002f2f2812 */ /* 0x000fe200078efcff */
[----:B------:R-:W-:Y:S01]  /*9570*/  @!P3 IMAD.MOV.U32 R33, RZ, RZ, R44 ;  /* 0x000000ffff21b224 */ /* 0x000fe200078e002c */
[----:B------:R-:W-:Y:S01]  /*9580*/  @P3 LOP3.LUT R0, R0, 0x2, RZ, 0xfc, !PT ;  /* 0x0000000200003812 */ /* 0x000fe200078efcff */
[----:B------:R-:W-:Y:S02]  /*9590*/  @!P3 IMAD R35, R25, 0x180, RZ ;  /* 0x000001801923b824 */ /* 0x000fe400078e02ff */
[----:B------:R-:W-:Y:S01]  /*95a0*/  @!P3 IMAD.WIDE.U32 R32, R24, 0x180, R32 ;  /* 0x000001801820b825 */ /* 0x000fe200078e0020 */
[----:B------:R-:W-:-:S03]  /*95b0*/  LOP3.LUT R0, R0, 0xfeffffff, RZ, 0xc0, !PT ;  /* 0xfeffffff00007812 */ /* 0x000fc600078ec0ff */
[----:B------:R-:W-:Y:S02]  /*95c0*/  @!P3 IMAD.IADD R34, R33, 0x1, R35 ;  /* 0x000000012122b824 */ /* 0x000fe400078e0223 */
[----:B------:R-:W-:Y:S02]  /*95d0*/  @!P2 IMAD.MOV.U32 R33, RZ, RZ, R44 ;  /* 0x000000ffff21a224 */ /* 0x000fe400078e002c */
[----:B------:R-:W-:Y:S01]  /*95e0*/  @!P2 IMAD R35, R25, 0x180, RZ ;  /* 0x000001801923a824 */ /* 0x000fe200078e02ff */
[----:B0-----:R-:W-:Y:S01]  /*95f0*/  @!P3 IADD3 R136, P0, P1, R32, UR8, R30 ;  /* 0x000000082088bc10 */ /* 0x001fe2000f91e01e */
[----:B------:R-:W-:-:S03]  /*9600*/  @!P2 IMAD.MOV.U32 R32, RZ, RZ, R26 ;  /* 0x000000ffff20a224 */ /* 0x000fc600078e001a */
[----:B------:R-:W-:Y:S01]  /*9610*/  @!P3 IADD3.X R137, R34, UR7, R31, P0, P1 ;  /* 0x000000072289bc10 */ /* 0x000fe200087e241f */
[----:B------:R-:W-:Y:S01]  /*9620*/  @!P2 IMAD.WIDE.U32 R32, R24, 0x180, R32 ;  /* 0x000001801820a825 */ /* 0x000fe200078e0020 */
[----:B------:R-:W0:Y:S01]  /*9630*/  @!P2 LDC.64 R30, c[0x0][0x5c0] ;  /* 0x00017000ff1eab82 */ /* 0x000e220000000a00 */
[----:B------:R-:W-:Y:S02]  /*9640*/  ISETP.LT.OR P3, PT, R45, 0x9, !P4 ;  /* 0x000000092d00780c */ /* 0x000fe40006761670 */
[----:B------:R-:W-:-:S11]  /*9650*/  @!P2 IMAD.IADD R34, R33, 0x1, R35 ;  /* 0x000000012122a824 */ /* 0x000fd600078e0223 */
[----:B------:R-:W-:-:S04]  /*9660*/  @P3 LOP3.LUT R0, R0, 0x1000000, RZ, 0xfc, !PT ;  /* 0x0100000000003812 */ /* 0x000fc800078efcff */
[----:B------:R-:W-:-:S04]  /*9670*/  LOP3.LUT R0, R0, 0xff7fffff, RZ, 0xc0, !PT ;  /* 0xff7fffff00007812 */ /* 0x000fc800078ec0ff */
[----:B------:R-:W-:Y:S02]  /*9680*/  @P4 LOP3.LUT R0, R0, 0x800000, RZ, 0xfc, !PT ;  /* 0x0080000000004812 */ /* 0x000fe400078efcff */
[----:B0-----:R-:W-:-:S04]  /*9690*/  @!P2 IADD3 R130, P0, P1, R32, UR8, R30 ;  /* 0x000000082082ac10 */ /* 0x001fc8000f91e01e */
[----:B------:R-:W-:Y:S02]  /*96a0*/  @!P2 IADD3.X R131, R34, UR7, R31, P0, P1 ;  /* 0x000000072283ac10 */ /* 0x000fe400087e241f */
[----:B------:R-:W-:-:S13]  /*96b0*/  ISETP.LT.OR P0, PT, R45, 0x1, !P4 ;  /* 0x000000012d00780c */ /* 0x000fda0006701670 */
[----:B------:R-:W0:Y:S02]  /*96c0*/  @!P0 LDC.64 R30, c[0x0][0x5c0] ;  /* 0x00017000ff1e8b82 */ /* 0x000e240000000a00 */
[----:B0-----:R-:W-:-:S04]  /*96d0*/  @!P0 IADD3 R36, P1, P2, R26, UR8, R30 ;  /* 0x000000081a248c10 */ /* 0x001fc8000fa3e01e */
[----:B------:R-:W-:Y:S02]  /*96e0*/  @!P0 IADD3.X R37, R44, UR7, R31, P1, P2 ;  /* 0x000000072c258c10 */ /* 0x000fe40008fe441f */
[----:B------:R-:W0:Y:S02]  /*96f0*/  @!P5 LDC.64 R30, c[0x0][0x5c0] ;  /* 0x00017000ff1edb82 */ /* 0x000e240000000a00 */
[----:B0-----:R-:W-:-:S04]  /*9700*/  @!P5 IADD3 R34, P1, P2, R26, UR8, R30 ;  /* 0x000000081a22dc10 */ /* 0x001fc8000fa3e01e */
[----:B------:R-:W-:Y:S02]  /*9710*/  @!P5 IADD3.X R35, R44, UR7, R31, P1, P2 ;  /* 0x000000072c23dc10 */ /* 0x000fe40008fe441f */
[----:B------:R-:W0:Y:S02]  /*9720*/  @!P3 LDC.64 R30, c[0x0][0x5c0] ;  /* 0x00017000ff1ebb82 */ /* 0x000e240000000a00 */
[----:B0-----:R-:W-:-:S04]  /*9730*/  @!P3 IADD3 R54, P1, P2, R26, UR8, R30 ;  /* 0x000000081a36bc10 */ /* 0x001fc8000fa3e01e */
[----:B------:R-:W-:Y:S02]  /*9740*/  @!P3 IADD3.X R55, R44, UR7, R31, P1, P2 ;  /* 0x000000072c37bc10 */ /* 0x000fe40008fe441f */
[----:B------:R-:W-:-:S13]  /*9750*/  ISETP.LT.OR P1, PT, R45, 0xa, !P4 ;  /* 0x0000000a2d00780c */ /* 0x000fda0006721670 */
[----:B------:R-:W0:Y:S02]  /*9760*/  @!P1 LDC.64 R30, c[0x0][0x5c0] ;  /* 0x00017000ff1e9b82 */ /* 0x000e240000000a00 */
[----:B0-----:R-:W-:-:S04]  /*9770*/  @!P1 IADD3 R38, P2, P6, R26, UR8, R30 ;  /* 0x000000081a269c10 */ /* 0x001fc8000fe5e01e */
[----:B------:R-:W-:Y:S02]  /*9780*/  @!P1 IADD3.X R39, R44, UR7, R31, P2, P6 ;  /* 0x000000072c279c10 */ /* 0x000fe400097ec41f */
[----:B------:R-:W-:-:S04]  /*9790*/  ISETP.GE.AND P2, PT, R46, 0x81, PT ;  /* 0x000000812e00780c */ /* 0x000fc80003f46270 */
[----:B------:R-:W-:-:S13]  /*97a0*/  ISETP.LT.OR P4, PT, R45, 0x1, !P2 ;  /* 0x000000012d00780c */ /* 0x000fda0005781670 */
[----:B------:R-:W0:Y:S01]  /*97b0*/  @!P4 LDC.64 R30, c[0x0][0x5c0] ;  /* 0x00017000ff1ecb82 */ /* 0x000e220000000a00 */
[----:B------:R-:W-:-:S04]  /*97c0*/  @P4 LOP3.LUT R229, R229, 0x4, RZ, 0xfc, !PT ;  /* 0x00000004e5e54812 */ /* 0x000fc800078efcff */
[----:B------:R-:W-:Y:S02]  /*97d0*/  LOP3.LUT R229, R229, 0xfffffff7, RZ, 0xc0, !PT ;  /* 0xfffffff7e5e57812 */ /* 0x000fe400078ec0ff */
[----:B0-----:R-:W-:-:S04]  /*97e0*/  @!P4 IADD3 R62, P3, P6, R26, UR6, R30 ;  /* 0x000000061a3ecc10 */ /* 0x001fc8000fe7e01e */
[----:B------:R-:W-:Y:S02]  /*97f0*/  @!P4 IADD3.X R63, R44, UR5, R31, P3, P6 ;  /* 0x000000052c3fcc10 */ /* 0x000fe40009fec41f */
[----:B------:R-:W-:-:S13]  /*9800*/  ISETP.LT.OR P4, PT, R45, 0x2, !P2 ;  /* 0x000000022d00780c */ /* 0x000fda0005781670 */
[----:B------:R-:W0:Y:S01]  /*9810*/  @!P4 LDC.64 R30, c[0x0][0x5c0] ;  /* 0x00017000ff1ecb82 */ /* 0x000e220000000a00 */
[----:B------:R-:W-:Y:S02]  /*9820*/  @P4 LOP3.LUT R229, R229, 0x8, RZ, 0xfc, !PT ;  /* 0x00000008e5e54812 */ /* 0x000fe400078efcff */
[----:B0-----:R-:W-:-:S04]  /*9830*/  @!P4 IADD3 R56, P3, P6, R26, UR6, R30 ;  /* 0x000000061a38cc10 */ /* 0x001fc8000fe7e01e */
[----:B------:R-:W-:Y:S01]  /*9840*/  @!P4 IADD3.X R57, R44, UR5, R31, P3, P6 ;  /* 0x000000052c39cc10 */ /* 0x000fe20009fec41f */
[----:B------:R-:W-:Y:S01]  /*9850*/  IMAD.U32 R31, RZ, RZ, UR12 ;  /* 0x0000000cff1f7e24 */ /* 0x000fe2000f8e00ff */
[----:B------:R-:W-:Y:S01]  /*9860*/  ULDC.64 UR12, c[0x0][0x5b0] ;  /* 0x00016c00000c7ab9 */ /* 0x000fe20000000a00 */
[----:B------:R-:W-:Y:S02]  /*9870*/  ISETP.GE.AND P3, PT, R46, 0x1, PT ;  /* 0x000000012e00780c */ /* 0x000fe40003f66270 */
[----:B------:R-:W-:-:S04]  /*9880*/  IMAD.WIDE.U32 R28, R31, UR40, R28 ;  /* 0x000000281f1c7c25 */ /* 0x000fc8000f8e001c */
[----:B------:R-:W-:Y:S02]  /*9890*/  VIADD R43, R29, UR11 ;  /* 0x0000000b1d2b7c36 */ /* 0x000fe40008000000 */
[----:B------:R-:W-:Y:S02]  /*98a0*/  IMAD.MOV.U32 R42, RZ, RZ, R28 ;  /* 0x000000ffff2a7224 */ /* 0x000fe400078e001c */
[----:B------:R-:W-:Y:S02]  /*98b0*/  IMAD R31, R83, UR12, RZ ;  /* 0x0000000c531f7c24 */ /* 0x000fe4000f8e02ff */
[----:B------:R-:W-:-:S04]  /*98c0*/  IMAD.WIDE.U32 R28, R52, UR12, R42 ;  /* 0x0000000c341c7c25 */ /* 0x000fc8000f8e002a */
[----:B------:R-:W-:Y:S01]  /*98d0*/  IMAD R30, R52, UR13, R31 ;  /* 0x0000000d341e7c24 */ /* 0x000fe2000f8e021f */
[----:B------:R-:W-:-:S04]  /*98e0*/  IADD3 R28, P6, R28, UR14, RZ ;  /* 0x0000000e1c1c7c10 */ /* 0x000fc8000ffde0ff */
[--C-:B------:R-:W-:Y:S02]  /*98f0*/  IADD3.X R29, R29, UR15, R30.reuse, P6, !PT ;  /* 0x0000000f1d1d7c10 */ /* 0x100fe4000b7fe41e */
[----:B------:R-:W-:Y:S02]  /*9900*/  ISETP.LT.OR P6, PT, R45, 0x1, !P3 ;  /* 0x000000012d00780c */ /* 0x000fe40005fc1670 */
[----:B------:R-:W-:-:S11]  /*9910*/  PRMT R30, RZ, 0x7610, R30 ;  /* 0x00007610ff1e7816 */ /* 0x000fd6000000001e */
[----:B------:R-:W4:Y:S01]  /*9920*/  @!P6 LDG.E.U8 R30, desc[UR44][R28.64] ;  /* 0x0000002c1c1ee981 */ /* 0x000f22000c1e1100 */
[----:B------:R-:W-:Y:S02]  /*9930*/  PRMT R32, RZ, 0x7610, R32 ;  /* 0x00007610ff207816 */ /* 0x000fe40000000020 */
[----:B----4-:R-:W-:-:S04]  /*9940*/  LOP3.LUT R30, R30, 0xff, RZ, 0xc0, !PT ;  /* 0x000000ff1e1e7812 */ /* 0x010fc800078ec0ff */
[----:B------:R-:W-:-:S05]  /*9950*/  F2FP.F16.E4M3.UNPACK_B R30, R30 ;  /* 0x0000001eff1e723e */ /* 0x000fca00020006ff */
[----:B------:R-:W-:-:S05]  /*9960*/  HADD2.F32 R30, -RZ, R30.H0_H0 ;  /* 0x2000001eff1e7230 */ /* 0x000fca0000004100 */
[----:B------:R-:W-:-:S04]  /*9970*/  FMUL R30, R30, UR38 ;  /* 0x000000261e1e7c20 */ /* 0x000fc80008400000 */
[----:B------:R-:W-:Y:S02]  /*9980*/  FFMA R225, R225, UR39, R30 ;  /* 0x00000027e1e17c23 */ /* 0x000fe4000800001e */
[----:B------:R-:W0:Y:S03]  /*9990*/  @!P6 LDC.64 R30, c[0x0][0x5c0] ;  /* 0x00017000ff1eeb82 */ /* 0x000e260000000a00 */
[----:B------:R-:W-:Y:S02]  /*99a0*/  F2FP.SATFINITE.E4M3.F32.PACK_AB_MERGE_C R225, RZ, R225, RZ ;  /* 0x000000e1ffe1723e */ /* 0x000fe400048070ff */
[----:B0-----:R-:W-:-:S05]  /*99b0*/  @!P6 IADD3 R30, P4, R26, R30, RZ ;  /* 0x0000001e1a1ee210 */ /* 0x001fca0007f9e0ff */
[----:B------:R-:W-:-:S05]  /*99c0*/  @!P6 IMAD.X R31, R44, 0x1, R31, P4 ;  /* 0x000000012c1fe824 */ /* 0x000fca00020e061f */
[----:B------:R0:W-:Y:S01]  /*99d0*/  @!P6 STG.E.U8 desc[UR44][R30.64], R225 ;  /* 0x000000e11e00e986 */ /* 0x0001e2000c10112c */
[----:B------:R-:W-:-:S13]  /*99e0*/  ISETP.LT.OR P6, PT, R45, 0x2, !P3 ;  /* 0x000000022d00780c */ /* 0x000fda0005fc1670 */
[----:B------:R-:W4:Y:S01]  /*99f0*/  @!P6 LDG.E.U8 R32, desc[UR44][R28.64+0x1] ;  /* 0x0000012c1c20e981 */ /* 0x000f22000c1e1100 */
[----:B0-----:R-:W0:Y:S02]  /*9a00*/  @!P6 LDC.64 R30, c[0x0][0x5c0] ;  /* 0x00017000ff1eeb82 */ /* 0x001e240000000a00 */
[----:B0-----:R-:W-:-:S05]  /*9a10*/  @!P6 IADD3 R30, P3, R26, R30, RZ ;  /* 0x0000001e1a1ee210 */ /* 0x001fca0007f7e0ff */
[----:B------:R-:W-:Y:S01]  /*9a20*/  @!P6 IMAD.X R31, R44, 0x1, R31, P3 ;  /* 0x000000012c1fe824 */ /* 0x000fe200018e061f */
[----:B----4-:R-:W-:-:S04]  /*9a30*/  LOP3.LUT R32, R32, 0xff, RZ, 0xc0, !PT ;  /* 0x000000ff20207812 */ /* 0x010fc800078ec0ff */
[----:B------:R-:W-:-:S05]  /*9a40*/  F2FP.F16.E4M3.UNPACK_B R32, R32 ;  /* 0x00000020ff20723e */ /* 0x000fca00020006ff */
[----:B------:R-:W-:-:S05]  /*9a50*/  HADD2.F32 R32, -RZ, R32.H0_H0 ;  /* 0x20000020ff207230 */ /* 0x000fca0000004100 */
[----:B------:R-:W-:-:S04]  /*9a60*/  FMUL R32, R32, UR38 ;  /* 0x0000002620207c20 */ /* 0x000fc80008400000 */
[----:B------:R-:W-:-:S05]  /*9a70*/  FFMA R32, R224, UR39, R32 ;  /* 0x00000027e0207c23 */ /* 0x000fca0008000020 */
[----:B------:R-:W-:-:S05]  /*9a80*/  F2FP.SATFINITE.E4M3.F32.PACK_AB_MERGE_C R41, RZ, R32, RZ ;  /* 0x00000020ff29723e */ /* 0x000fca00048070ff */
[----:B------:R0:W-:Y:S01]  /*9a90*/  @!P6 STG.E.U8 desc[UR44][R30.64+0x1], R41 ;  /* 0x000001291e00e986 */ /* 0x0001e2000c10112c */
[----:B------:R-:W-:-:S05]  /*9aa0*/  IADD3 R33, P6, R52, 0x8, RZ ;  /* 0x0000000834217810 */ /* 0x000fca0007fde0ff */
[----:B------:R-:W-:-:S04]  /*9ab0*/  IMAD.X R32, RZ, RZ, R83, P6 ;  /* 0x000000ffff207224 */ /* 0x000fc800030e0653 */
[----:B------:R-:W-:Y:S02]  /*9ac0*/  IMAD R32, R32, UR12, RZ ;  /* 0x0000000c20207c24 */ /* 0x000fe4000f8e02ff */
[----:B0-----:R-:W-:-:S04]  /*9ad0*/  IMAD.WIDE.U32 R30, R33, UR12, R42 ;  /* 0x0000000c211e7c25 */ /* 0x001fc8000f8e002a */
[----:B------:R-:W-:Y:S01]  /*9ae0*/  IMAD R32, R33, UR13, R32 ;  /* 0x0000000d21207c24 */ /* 0x000fe2000f8e0220 */
[----:B------:R-:W-:-:S04]  /*9af0*/  IADD3 R30, P6, R30, UR14, RZ ;  /* 0x0000000e1e1e7c10 */ /* 0x000fc8000ffde0ff */
[--C-:B------:R-:W-:Y:S02]  /*9b00*/  IADD3.X R31, R31, UR15, R32.reuse, P6, !PT ;  /* 0x0000000f1f1f7c10 */ /* 0x100fe4000b7fe420 */
[----:B------:R-:W-:-:S06]  /*9b10*/  PRMT R32, RZ, 0x7610, R32 ;  /* 0x00007610ff207816 */ /* 0x000fcc0000000020 */
[----:B------:R-:W4:Y:S01]  /*9b20*/  @!P0 LDG.E.U8 R32, desc[UR44][R30.64] ;  /* 0x0000002c1e208981 */ /* 0x000f22000c1e1100 */
[----:B------:R-:W-:Y:S02]  /*9b30*/  ISETP.LT.OR P4, PT, R45, 0x9, !P2 ;  /* 0x000000092d00780c */ /* 0x000fe40005781670 */
[----:B----4-:R-:W-:-:S04]  /*9b40*/  LOP3.LUT R32, R32, 0xff, RZ, 0xc0, !PT ;  /* 0x000000ff20207812 */ /* 0x010fc800078ec0ff */
[----:B------:R-:W-:-:S05]  /*9b50*/  F2FP.F16.E4M3.UNPACK_B R32, R32 ;  /* 0x00000020ff20723e */ /* 0x000fca00020006ff */
[----:B------:R-:W-:-:S05]  /*9b60*/  HADD2.F32 R32, -RZ, R32.H0_H0 ;  /* 0x20000020ff207230 */ /* 0x000fca0000004100 */
[----:B------:R-:W-:-:S04]  /*9b70*/  FMUL R32, R32, UR38 ;  /* 0x0000002620207c20 */ /* 0x000fc80008400000 */
[----:B------:R-:W-:Y:S02]  /*9b80*/  FFMA R223, R223, UR39, R32 ;  /* 0x00000027dfdf7c23 */ /* 0x000fe40008000020 */
[----:B------:R-:W0:Y:S03]  /*9b90*/  @!P4 LDC.64 R32, c[0x0][0x5c0] ;  /* 0x00017000ff20cb82 */ /* 0x000e260000000a00 */
[----:B------:R-:W-:-:S05]  /*9ba0*/  F2FP.SATFINITE.E4M3.F32.PACK_AB_MERGE_C R223, RZ, R223, RZ ;  /* 0x000000dfffdf723e */ /* 0x000fca00048070ff */
[----:B------:R1:W-:Y:S01]  /*9bb0*/  @!P0 STG.E.U8 desc[UR44][R36.64], R223 ;  /* 0x000000df24008986 */ /* 0x0003e2000c10112c */
[----:B------:R-:W-:Y:S02]  /*9bc0*/  ISETP.LT.OR P0, PT, R45, 0xa, !P2 ;  /* 0x0000000a2d00780c */ /* 0x000fe40005701670 */
[----:B0-----:R-:W-:-:S04]  /*9bd0*/  @!P4 IADD3 R50, P3, P6, R26, UR6, R32 ;  /* 0x000000061a32cc10 */ /* 0x001fc8000fe7e020 */
[----:B------:R-:W-:-:S07]  /*9be0*/  @!P4 IADD3.X R51, R44, UR5, R33, P3, P6 ;  /* 0x000000052c33cc10 */ /* 0x000fce0009fec421 */
[----:B------:R-:W0:Y:S02]  /*9bf0*/  @!P0 LDC.64 R32, c[0x0][0x5c0] ;  /* 0x00017000ff208b82 */ /* 0x000e240000000a00 */
[--C-:B0-----:R-:W-:Y:S02]  /*9c00*/  @!P0 IADD3 R48, P3, P6, R26, UR6, R32.reuse ;  /* 0x000000061a308c10 */ /* 0x101fe4000fe7e020 */
[----:B------:R-:W-:-:S06]  /*9c10*/  PRMT R32, RZ, 0x7610, R32 ;  /* 0x00007610ff207816 */ /* 0x000fcc0000000020 */
[----:B------:R-:W4:Y:S01]  /*9c20*/  @!P5 LDG.E.U8 R32, desc[UR44][R30.64+0x1] ;  /* 0x0000012c1e20d981 */ /* 0x000f22000c1e1100 */
[----:B------:R-:W-:Y:S02]  /*9c30*/  ISETP.GE.AND P4, PT, R46, 0x101, PT ;  /* 0x000001012e00780c */ /* 0x000fe40003f86270 */
[----:B------:R-:W-:Y:S02]  /*9c40*/  @!P0 IADD3.X R49, R44, UR5, R33, P3, P6 ;  /* 0x000000052c318c10 */ /* 0x000fe40009fec421 */
[----:B------:R-:W-:Y:S02]  /*9c50*/  ISETP.LT.OR P3, PT, R45, 0x1, !P4 ;  /* 0x000000012d00780c */ /* 0x000fe40006761670 */
[----:B------:R-:W-:-:S04]  /*9c60*/  LOP3.LUT R0, R0, 0xffbfffff, RZ, 0xc0, !PT ;  /* 0xffbfffff00007812 */ /* 0x000fc800078ec0ff */
[----:B------:R-:W-:Y:S02]  /*9c70*/  @P2 LOP3.LUT R0, R0, 0x400000, RZ, 0xfc, !PT ;  /* 0x0040000000002812 */ /* 0x000fe400078efcff */
[----:B------:R-:W-:Y:S02]  /*9c80*/  ISETP.GE.AND P2, PT, R46, 0x1, PT ;  /* 0x000000012e00780c */ /* 0x000fe40003f46270 */
[----:B----4-:R-:W-:-:S04]  /*9c90*/  LOP3.LUT R32, R32, 0xff, RZ, 0xc0, !PT ;  /* 0x000000ff20207812 */ /* 0x010fc800078ec0ff */
[----:B------:R-:W-:-:S05]  /*9ca0*/  F2FP.F16.E4M3.UNPACK_B R32, R32 ;  /* 0x00000020ff20723e */ /* 0x000fca00020006ff */
[----:B------:R-:W-:-:S05]  /*9cb0*/  HADD2.F32 R32, -RZ, R32.H0_H0 ;  /* 0x20000020ff207230 */ /* 0x000fca0000004100 */
[----:B------:R-:W-:-:S04]  /*9cc0*/  FMUL R32, R32, UR38 ;  /* 0x0000002620207c20 */ /* 0x000fc80008400000 */
[----:B------:R-:W-:-:S05]  /*9cd0*/  FFMA R32, R222, UR39, R32 ;  /* 0x00000027de207c23 */ /* 0x000fca0008000020 */
[----:B-1----:R-:W-:Y:S02]  /*9ce0*/  F2FP.SATFINITE.E4M3.F32.PACK_AB_MERGE_C R37, RZ, R32, RZ ;  /* 0x00000020ff25723e */ /* 0x002fe400048070ff */
[----:B------:R-:W0:Y:S03]  /*9cf0*/  @!P3 LDC.64 R32, c[0x0][0x5c0] ;  /* 0x00017000ff20bb82 */ /* 0x000e260000000a00 */
[----:B------:R1:W-:Y:S01]  /*9d00*/  @!P5 STG.E.U8 desc[UR44][R34.64+0x1], R37 ;  /* 0x000001252200d986 */ /* 0x0003e2000c10112c */
[----:B0-----:R-:W-:-:S04]  /*9d10*/  @!P3 IADD3 R60, P5, P6, R26, UR10, R32 ;  /* 0x0000000a1a3cbc10 */ /* 0x001fc8000febe020 */
[----:B------:R-:W-:Y:S02]  /*9d20*/  @!P3 IADD3.X R61, R44, UR9, R33, P5, P6 ;  /* 0x000000092c3dbc10 */ /* 0x000fe4000afec421 */
[----:B------:R-:W-:Y:S02]  /*9d30*/  ISETP.LT.OR P5, PT, R45, 0x9, !P2 ;  /* 0x000000092d00780c */ /* 0x000fe400057a1670 */
[----:B------:R-:W-:-:S11]  /*9d40*/  PRMT R32, RZ, 0x7610, R32 ;  /* 0x00007610ff207816 */ /* 0x000fd60000000020 */
[----:B------:R-:W4:Y:S01]  /*9d50*/  @!P5 LDG.E.U8 R32, desc[UR44][R28.64+0x8] ;  /* 0x0000082c1c20d981 */ /* 0x000f22000c1e1100 */
[----:B-1----:R-:W-:Y:S02]  /*9d60*/  PRMT R34, RZ, 0x7610, R34 ;  /* 0x00007610ff227816 */ /* 0x002fe40000000022 */
        /* <DEDUP_REMOVED lines=12> */
[----:B0-----:R-:W0:Y:S01]  /*9e30*/  @!P5 LDC.64 R32, c[0x0][0x5c0] ;  /* 0x00017000ff20db82 */ /* 0x001e220000000a00 */
[----:B------:R-:W-:-:S04]  /*9e40*/  LOP3.LUT R229, R229, 0xffffffbf, RZ, 0xc0, !PT ;  /* 0xffffffbfe5e57812 */ /* 0x000fc800078ec0ff */
[----:B------:R-:W-:Y:S02]  /*9e50*/  @P3 LOP3.LUT R229, R229, 0x40, RZ, 0xfc, !PT ;  /* 0x00000040e5e53812 */ /* 0x000fe400078efcff */
[----:B------:R-:W-:Y:S02]  /*9e60*/  LOP3.LUT P3, RZ, R0, 0x1000000, RZ, 0xc0, !PT ;  /* 0x0100000000ff7812 */ /* 0x000fe4000786c0ff */
[----:B0-----:R-:W-:-:S05]  /*9e70*/  @!P5 IADD3 R32, P6, R26, R32, RZ ;  /* 0x000000201a20d210 */ /* 0x001fca0007fde0ff */
[----:B------:R-:W-:Y:S01]  /*9e80*/  @!P5 IMAD.X R33, R44, 0x1, R33, P6 ;  /* 0x000000012c21d824 */ /* 0x000fe200030e0621 */
[----:B----4-:R-:W-:-:S04]  /*9e90*/  LOP3.LUT R34, R34, 0xff, RZ, 0xc0, !PT ;  /* 0x000000ff22227812 */ /* 0x010fc800078ec0ff */
[----:B------:R-:W-:-:S05]  /*9ea0*/  F2FP.F16.E4M3.UNPACK_B R34, R34 ;  /* 0x00000022ff22723e */ /* 0x000fca00020006ff */
[----:B------:R-:W-:-:S05]  /*9eb0*/  HADD2.F32 R34, -RZ, R34.H0_H0 ;  /* 0x20000022ff227230 */ /* 0x000fca0000004100 */
[----:B------:R-:W-:-:S04]  /*9ec0*/  FMUL R34, R34, UR38 ;  /* 0x0000002622227c20 */ /* 0x000fc80008400000 */
[----:B------:R-:W-:-:S05]  /*9ed0*/  FFMA R34, R220, UR39, R34 ;  /* 0x00000027dc227c23 */ /* 0x000fca0008000022 */
[----:B------:R-:W-:Y:S02]  /*9ee0*/  F2FP.SATFINITE.E4M3.F32.PACK_AB_MERGE_C R35, RZ, R34, RZ ;  /* 0x00000022ff23723e */ /* 0x000fe400048070ff */
[----:B------:R-:W-:-:S03]  /*9ef0*/  PRMT R34, RZ, 0x7610, R34 ;  /* 0x00007610ff227816 */ /* 0x000fc60000000022 */
[----:B------:R0:W-:Y:S04]  /*9f00*/  @!P5 STG.E.U8 desc[UR44][R32.64+0x9], R35 ;  /* 0x000009232000d986 */ /* 0x0001e8000c10112c */
[----:B------:R-:W4:Y:S01]  /*9f10*/  @!P3 LDG.E.U8 R34, desc[UR44][R30.64+0x8] ;  /* 0x0000082c1e22b981 */ /* 0x000f22000c1e1100 */
[----:B------:R-:W-:-:S13]  /*9f20*/  ISETP.LT.OR P2, PT, R45, 0x2, !P4 ;  /* 0x000000022d00780c */ /* 0x000fda0006741670 */
[----:B0-----:R-:W0:Y:S01]  /*9f30*/  @!P2 LDC.64 R32, c[0x0][0x5c0] ;  /* 0x00017000ff20ab82 */ /* 0x001e220000000a00 */
[----:B------:R-:W-:Y:S02]  /*9f40*/  ISETP.LT.OR P4, PT, R45, 0x9, !P4 ;  /* 0x000000092d00780c */ /* 0x000fe40006781670 */
[----:B0-----:R-:W-:-:S04]  /*9f50*/  @!P2 IADD3 R40, P5, P6, R26, UR10, R32 ;  /* 0x0000000a1a28ac10 */ /* 0x001fc8000febe020 */
[----:B------:R-:W-:-:S07]  /*9f60*/  @!P2 IADD3.X R41, R44, UR9, R33, P5, P6 ;  /* 0x000000092c29ac10 */ /* 0x000fce000afec421 */
[----:B------:R-:W0:Y:S02]  /*9f70*/  @!P4 LDC.64 R32, c[0x0][0x5c0] ;  /* 0x00017000ff20cb82 */ /* 0x000e240000000a00 */
[----:B0-----:R-:W-:-:S04]  /*9f80*/  @!P4 IADD3 R58, P5, P6, R26, UR10, R32 ;  /* 0x0000000a1a3acc10 */ /* 0x001fc8000febe020 */
[----:B------:R-:W-:Y:S02]  /*9f90*/  @!P4 IADD3.X R59, R44, UR9, R33, P5, P6 ;  /* 0x000000092c3bcc10 */ /* 0x000fe4000afec421 */
[----:B------:R-:W-:Y:S02]  /*9fa0*/  ISETP.GE.AND P6, PT, R46, 0x101, PT ;  /* 0x000001012e00780c */ /* 0x000fe40003fc6270 */
[----:B----4-:R-:W-:-:S04]  /*9fb0*/  LOP3.LUT R34, R34, 0xff, RZ, 0xc0, !PT ;  /* 0x000000ff22227812 */ /* 0x010fc800078ec0ff */
[----:B------:R-:W-:-:S05]  /*9fc0*/  F2FP.F16.E4M3.UNPACK_B R34, R34 ;  /* 0x00000022ff22723e */ /* 0x000fca00020006ff */
[----:B------:R-:W-:-:S05]  /*9fd0*/  HADD2.F32 R34, -RZ, R34.H0_H0 ;  /* 0x20000022ff227230 */ /* 0x000fca0000004100 */
[----:B------:R-:W-:-:S04]  /*9fe0*/  FMUL R34, R34, UR38 ;  /* 0x0000002622227c20 */ /* 0x000fc80008400000 */
[----:B------:R-:W-:-:S05]  /*9ff0*/  FFMA R219, R219, UR39, R34 ;  /* 0x00000027dbdb7c23 */ /* 0x000fca0008000022 */
[----:B------:R-:W-:-:S05]  /*a000*/  F2FP.SATFINITE.E4M3.F32.PACK_AB_MERGE_C R219, RZ, R219, RZ ;  /* 0x000000dbffdb723e */ /* 0x000fca00048070ff */
[----:B------:R0:W-:Y:S01]  /*a010*/  @!P3 STG.E.U8 desc[UR44][R54.64+0x8], R219 ;  /* 0x000008db3600b986 */ /* 0x0001e2000c10112c */
[----:B------:R-:W-:-:S13]  /*a020*/  ISETP.LT.OR P3, PT, R45, 0xa, !P6 ;  /* 0x0000000a2d00780c */ /* 0x000fda0007761670 */
[----:B------:R-:W0:Y:S02]  /*a030*/  @!P3 LDC.64 R32, c[0x0][0x5c0] ;  /* 0x00017000ff20bb82 */ /* 0x000e240000000a00 */
[--C-:B0-----:R-:W-:Y:S02]  /*a040*/  @!P3 IADD3 R54, P5, P6, R26, UR10, R32.reuse ;  /* 0x0000000a1a36bc10 */ /* 0x101fe4000febe020 */
[----:B------:R-:W-:-:S06]  /*a050*/  PRMT R32, RZ, 0x7610, R32 ;  /* 0x00007610ff207816 */ /* 0x000fcc0000000020 */
[----:B------:R-:W4:Y:S01]  /*a060*/  @!P1 LDG.E.U8 R32, desc[UR44][R30.64+0x9] ;  /* 0x0000092c1e209981 */ /* 0x000f22000c1e1100 */
[----:B------:R-:W-:Y:S02]  /*a070*/  @!P3 IADD3.X R55, R44, UR9, R33, P5, P6 ;  /* 0x000000092c37bc10 */ /* 0x000fe4000afec421 */
[----:B------:R-:W-:-:S04]  /*a080*/  LOP3.LUT R229, R229, 0xfffffffd, RZ, 0xc0, !PT ;  /* 0xfffffffde5e57812 */ /* 0x000fc800078ec0ff */
[----:B------:R-:W-:-:S04]  /*a090*/  @P2 LOP3.LUT R229, R229, 0x2, RZ, 0xfc, !PT ;  /* 0x00000002e5e52812 */ /* 0x000fc800078efcff */
[----:B------:R-:W-:Y:S02]  /*a0a0*/  LOP3.LUT P2, RZ, R229, 0x4, RZ, 0xc0, !PT ;  /* 0x00000004e5ff7812 */ /* 0x000fe4000784c0ff */
        /* <DEDUP_REMOVED lines=9> */
[----:B------:R-:W-:-:S04]  /*a140*/  IMAD R32, R32, UR12, RZ ;  /* 0x0000000c20207c24 */ /* 0x000fc8000f8e02ff */
[C---:B------:R-:W-:Y:S02]  /*a150*/  IMAD R34, R33.reuse, UR13, R32 ;  /* 0x0000000d21227c24 */ /* 0x040fe4000f8e0220 */
[----:B------:R-:W-:-:S03]  /*a160*/  IMAD.WIDE.U32 R32, R33, UR12, R42 ;  /* 0x0000000c21207c25 */ /* 0x000fc6000f8e002a */
[----:B------:R-:W-:-:S04]  /*a170*/  IADD3 R32, P1, R32, UR14, RZ ;  /* 0x0000000e20207c10 */ /* 0x000fc8000ff3e0ff */
[--C-:B------:R-:W-:Y:S02]  /*a180*/  IADD3.X R33, R33, UR15, R34.reuse, P1, !PT ;  /* 0x0000000f21217c10 */ /* 0x100fe40008ffe422 */
[----:B------:R-:W-:-:S06]  /*a190*/  PRMT R34, RZ, 0x7610, R34 ;  /* 0x00007610ff227816 */ /* 0x000fcc0000000022 */
[----:B------:R-:W4:Y:S01]  /*a1a0*/  @!P2 LDG.E.U8 R34, desc[UR44][R32.64] ;  /* 0x0000002c2022a981 */ /* 0x000f22000c1e1100 */
[----:B------:R-:W-:-:S04]  /*a1b0*/  LOP3.LUT R229, R229, 0xffffff7f, RZ, 0xc0, !PT ;  /* 0xffffff7fe5e57812 */ /* 0x000fc800078ec0ff */
[----:B------:R-:W-:Y:S02]  /*a1c0*/  @P4 LOP3.LUT R229, R229, 0x80, RZ, 0xfc, !PT ;  /* 0x00000080e5e54812 */ /* 0x000fe400078efcff */
[----:B------:R-:W-:-:S04]  /*a1d0*/  LOP3.LUT P4, RZ, R0, 0x800000, RZ, 0xc0, !PT ;  /* 0x0080000000ff7812 */ /* 0x000fc8000788c0ff */
[----:B------:R-:W-:Y:S02]  /*a1e0*/  ISETP.LT.OR P6, PT, R45, 0x11, !P4 ;  /* 0x000000112d00780c */ /* 0x000fe400067c1670 */
[----:B------:R-:W-:-:S04]  /*a1f0*/  LOP3.LUT R0, R0, 0xffefffff, RZ, 0xc0, !PT ;  /* 0xffefffff00007812 */ /* 0x000fc800078ec0ff */
[----:B------:R-:W-:Y:S02]  /*a200*/  @P3 LOP3.LUT R0, R0, 0x100000, RZ, 0xfc, !PT ;  /* 0x0010000000003812 */ /* 0x000fe400078efcff */
[----:B------:R-:W-:Y:S02]  /*a210*/  LOP3.LUT P3, RZ, R229, 0x8, RZ, 0xc0, !PT ;  /* 0x00000008e5ff7812 */ /* 0x000fe4000786c0ff */
[----:B----4-:R-:W-:-:S04]  /*a220*/  LOP3.LUT R34, R34, 0xff, RZ, 0xc0, !PT ;  /* 0x000000ff22227812 */ /* 0x010fc800078ec0ff */
[----:B------:R-:W-:-:S05]  /*a230*/  F2FP.F16.E4M3.UNPACK_B R34, R34 ;  /* 0x00000022ff22723e */ /* 0x000fca00020006ff */
[----:B------:R-:W-:-:S05]  /*a240*/  HADD2.F32 R34, -RZ, R34.H0_H0 ;  /* 0x20000022ff227230 */ /* 0x000fca0000004100 */
[----:B------:R-:W-:-:S04]  /*a250*/  FMUL R34, R34, UR38 ;  /* 0x0000002622227c20 */ /* 0x000fc80008400000 */
[----:B------:R-:W-:Y:S02]  /*a260*/  FFMA R217, R217, UR39, R34 ;  /* 0x00000027d9d97c23 */ /* 0x000fe40008000022 */
[----:B0-----:R-:W0:Y:S03]  /*a270*/  @!P6 LDC.64 R34, c[0x0][0x5c0] ;  /* 0x00017000ff22eb82 */ /* 0x001e260000000a00 */
[----:B------:R-:W-:-:S05]  /*a280*/  F2FP.SATFINITE.E4M3.F32.PACK_AB_MERGE_C R217, RZ, R217, RZ ;  /* 0x000000d9ffd9723e */ /* 0x000fca00048070ff */
[----:B------:R-:W-:Y:S01]  /*a290*/  @!P2 STG.E.U8 desc[UR44][R62.64], R217 ;  /* 0x000000d93e00a986 */ /* 0x000fe2000c10112c */
[--C-:B0-----:R-:W-:Y:S02]  /*a2a0*/  @!P6 IADD3 R68, P1, P5, R26, UR8, R34.reuse ;  /* 0x000000081a44ec10 */ /* 0x101fe4000fd3e022 */
[----:B------:R-:W-:-:S06]  /*a2b0*/  PRMT R34, RZ, 0x7610, R34 ;  /* 0x00007610ff227816 */ /* 0x000fcc0000000022 */
[----:B------:R-:W4:Y:S01]  /*a2c0*/  @!P3 LDG.E.U8 R34, desc[UR44][R32.64+0x1] ;  /* 0x0000012c2022b981 */ /* 0x000f22000c1e1100 */
[----:B------:R-:W-:Y:S02]  /*a2d0*/  ISETP.GE.AND P2, PT, R46, 0x89, PT ;  /* 0x000000892e00780c */ /* 0x000fe40003f46270 */
[----:B------:R-:W-:Y:S02]  /*a2e0*/  @!P6 IADD3.X R69, R44, UR7, R35, P1, P5 ;  /* 0x000000072c45ec10 */ /* 0x000fe40008fea423 */
[----:B------:R-:W-:Y:S01]  /*a2f0*/  ISETP.LT.OR P5, PT, R45, 0x1, !P2 ;  /* 0x000000012d00780c */ /* 0x000fe200057a1670 */
[----:B------:R-:W-:Y:S02]  /*a300*/  IMAD.U32 R39, RZ, RZ, UR8 ;  /* 0x00000008ff277e24 */ /* 0x000fe4000f8e00ff */
[----:B------:R-:W-:-:S10]  /*a310*/  IMAD.U32 R35, RZ, RZ, UR7 ;  /* 0x00000007ff237e24 */ /* 0x000fd4000f8e00ff */
[----:B------:R-:W-:-:S04]  /*a320*/  @!P5 IADD3 R39, P1, P6, R39, UR6, R26 ;  /* 0x000000062727dc10 */ /* 0x000fc8000fe3e01a */
[----:B------:R-:W-:Y:S02]  /*a330*/  @!P5 IADD3.X R38, R35, UR5, R44, P1, P6 ;  /* 0x000000052326dc10 */ /* 0x000fe40008fec42c */
[----:B------:R-:W-:Y:S02]  /*a340*/  IADD3 R35, P1, R52, 0x88, RZ ;  /* 0x0000008834237810 */ /* 0x000fe40007f3e0ff */
[----:B----4-:R-:W-:-:S04]  /*a350*/  LOP3.LUT R34, R34, 0xff, RZ, 0xc0, !PT ;  /* 0x000000ff22227812 */ /* 0x010fc800078ec0ff */
[----:B------:R-:W-:-:S05]  /*a360*/  F2FP.F16.E4M3.UNPACK_B R34, R34 ;  /* 0x00000022ff22723e */ /* 0x000fca00020006ff */
[----:B------:R-:W-:-:S05]  /*a370*/  HADD2.F32 R34, -RZ, R34.H0_H0 ;  /* 0x20000022ff227230 */ /* 0x000fca0000004100 */
[----:B------:R-:W-:-:S04]  /*a380*/  FMUL R34, R34, UR38 ;  /* 0x0000002622227c20 */ /* 0x000fc80008400000 */
[----:B------:R-:W-:-:S05]  /*a390*/  FFMA R34, R216, UR39, R34 ;  /* 0x00000027d8227c23 */ /* 0x000fca0008000022 */
[----:B------:R-:W-:Y:S01]  /*a3a0*/  F2FP.SATFINITE.E4M3.F32.PACK_AB_MERGE_C R53, RZ, R34, RZ ;  /* 0x00000022ff35723e */ /* 0x000fe200048070ff */
[----:B------:R-:W-:-:S04]  /*a3b0*/  IMAD.X R34, RZ, RZ, R83, P1 ;  /* 0x000000ffff227224 */ /* 0x000fc800008e0653 */
[----:B------:R-:W-:-:S04]  /*a3c0*/  IMAD R34, R34, UR12, RZ ;  /* 0x0000000c22227c24 */ /* 0x000fc8000f8e02ff */
[C---:B------:R-:W-:Y:S02]  /*a3d0*/  IMAD R36, R35.reuse, UR13, R34 ;  /* 0x0000000d23247c24 */ /* 0x040fe4000f8e0222 */
[----:B------:R-:W-:-:S03]  /*a3e0*/  IMAD.WIDE.U32 R34, R35, UR12, R42 ;  /* 0x0000000c23227c25 */ /* 0x000fc6000f8e002a */
[----:B------:R-:W-:-:S04]  /*a3f0*/  IADD3 R34, P1, R34, UR14, RZ ;  /* 0x0000000e22227c10 */ /* 0x000fc8000ff3e0ff */
[----:B------:R-:W-:Y:S02]  /*a400*/  IADD3.X R35, R35, UR15, R36, P1, !PT ;  /* 0x0000000f23237c10 */ /* 0x000fe40008ffe424 */
[----:B------:R-:W0:Y:S01]  /*a410*/  @!P5 LDC.64 R36, c[0x0][0x5c0] ;  /* 0x00017000ff24db82 */ /* 0x000e220000000a00 */
[----:B------:R1:W-:Y:S01]  /*a420*/  @!P3 STG.E.U8 desc[UR44][R56.64+0x1], R53 ;  /* 0x000001353800b986 */ /* 0x0003e2000c10112c */
[----:B0-----:R-:W-:-:S05]  /*a430*/  @!P5 IADD3 R36, P1, R39, R36, RZ ;  /* 0x000000242724d210 */ /* 0x001fca0007f3e0ff */
[----:B------:R-:W-:Y:S01]  /*a440*/  @!P5 IMAD.X R37, R38, 0x1, R37, P1 ;  /* 0x000000012625d824 */ /* 0x000fe200008e0625 */
[----:B------:R-:W-:-:S06]  /*a450*/  PRMT R38, RZ, 0x7610, R38 ;  /* 0x00007610ff267816 */ /* 0x000fcc0000000026 */
[----:B------:R-:W4:Y:S01]  /*a460*/  @!P5 LDG.E.U8 R38, desc[UR44][R34.64] ;  /* 0x0000002c2226d981 */ /* 0x000f22000c1e1100 */
[----:B------:R-:W-:Y:S01]  /*a470*/  ISETP.LT.OR P1, PT, R45, 0x2, !P2 ;  /* 0x000000022d00780c */ /* 0x000fe20005721670 */
[----:B-1----:R-:W-:Y:S02]  /*a480*/  IMAD.U32 R56, RZ, RZ, UR8 ;  /* 0x00000008ff387e24 */ /* 0x002fe4000f8e00ff */
[----:B------:R-:W-:-:S10]  /*a490*/  IMAD.U32 R53, RZ, RZ, UR7 ;  /* 0x00000007ff357e24 */ /* 0x000fd4000f8e00ff */
[----:B------:R-:W-:-:S04]  /*a4a0*/  @!P1 IADD3 R56, P2, P6, R56, UR6, R26 ;  /* 0x0000000638389c10 */ /* 0x000fc8000fe5e01a */
[----:B------:R-:W-:Y:S02]  /*a4b0*/  @!P1 IADD3.X R53, R53, UR5, R44, P2, P6 ;  /* 0x0000000535359c10 */ /* 0x000fe400097ec42c */
        /* <DEDUP_REMOVED lines=8> */
[----:B------:R1:W-:Y:S02]  /*a540*/  @!P5 STG.E.U8 desc[UR44][R36.64], R215 ;  /* 0x000000d72400d986 */ /* 0x0003e4000c10112c */
[----:B-1----:R-:W1:Y:S01]  /*a550*/  @!P2 LDC.64 R36, c[0x0][0x5c0] ;  /* 0x00017000ff24ab82 */ /* 0x002e620000000a00 */
[----:B0-----:R-:W-:Y:S02]  /*a560*/  @!P1 IADD3 R38, P3, R56, R38, RZ ;  /* 0x0000002638269210 */ /* 0x001fe40007f7e0ff */
[--C-:B-1----:R-:W-:Y:S02]  /*a570*/  @!P2 IADD3 R56, P5, P6, R26, UR8, R36.reuse ;  /* 0x000000081a38ac10 */ /* 0x102fe4000febe024 */
[----:B------:R-:W-:-:S06]  /*a580*/  PRMT R36, RZ, 0x7610, R36 ;  /* 0x00007610ff247816 */ /* 0x000fcc0000000024 */
[----:B------:R-:W4:Y:S01]  /*a590*/  @!P1 LDG.E.U8 R36, desc[UR44][R34.64+0x1] ;  /* 0x0000012c22249981 */ /* 0x000f22000c1e1100 */
[----:B------:R-:W-:Y:S02]  /*a5a0*/  @!P2 IADD3.X R57, R44, UR7, R37, P5, P6 ;  /* 0x000000072c39ac10 */ /* 0x000fe4000afec425 */
[----:B------:R-:W-:Y:S01]  /*a5b0*/  ISETP.LT.OR P6, PT, R45, 0x19, !P4 ;  /* 0x000000192d00780c */ /* 0x000fe200067c1670 */
[----:B------:R-:W-:Y:S01]  /*a5c0*/  @!P1 IMAD.X R39, R53, 0x1, R39, P3 ;  /* 0x0000000135279824 */ /* 0x000fe200018e0627 */
[----:B------:R-:W-:-:S04]  /*a5d0*/  LOP3.LUT P2, RZ, R0, 0x400000, RZ, 0xc0, !PT ;  /* 0x0040000000ff7812 */ /* 0x000fc8000784c0ff */
[----:B------:R-:W-:Y:S02]  /*a5e0*/  ISETP.LT.OR P3, PT, R45, 0x9, !P2 ;  /* 0x000000092d00780c */ /* 0x000fe40005761670 */
[----:B----4-:R-:W-:-:S04]  /*a5f0*/  LOP3.LUT R36, R36, 0xff, RZ, 0xc0, !PT ;  /* 0x000000ff24247812 */ /* 0x010fc800078ec0ff */
[----:B------:R-:W-:-:S05]  /*a600*/  F2FP.F16.E4M3.UNPACK_B R36, R36 ;  /* 0x00000024ff24723e */ /* 0x000fca00020006ff */
[----:B------:R-:W-:-:S05]  /*a610*/  HADD2.F32 R36, -RZ, R36.H0_H0 ;  /* 0x20000024ff247230 */ /* 0x000fca0000004100 */
[----:B------:R-:W-:-:S04]  /*a620*/  FMUL R36, R36, UR38 ;  /* 0x0000002624247c20 */ /* 0x000fc80008400000 */
[----:B------:R-:W-:-:S05]  /*a630*/  FFMA R36, R214, UR39, R36 ;  /* 0x00000027d6247c23 */ /* 0x000fca0008000024 */
[----:B------:R-:W-:Y:S02]  /*a640*/  F2FP.SATFINITE.E4M3.F32.PACK_AB_MERGE_C R53, RZ, R36, RZ ;  /* 0x00000024ff35723e */ /* 0x000fe400048070ff */
[----:B------:R-:W0:Y:S03]  /*a650*/  @!P6 LDC.64 R36, c[0x0][0x5c0] ;  /* 0x00017000ff24eb82 */ /* 0x000e260000000a00 */
[----:B------:R1:W-:Y:S01]  /*a660*/  @!P1 STG.E.U8 desc[UR44][R38.64+0x1], R53 ;  /* 0x0000013526009986 */ /* 0x0003e2000c10112c */
[--C-:B0-----:R-:W-:Y:S02]  /*a670*/  @!P6 IADD3 R66, P1, P5, R26, UR8, R36.reuse ;  /* 0x000000081a42ec10 */ /* 0x101fe4000fd3e024 */
[----:B------:R-:W-:-:S06]  /*a680*/  PRMT R36, RZ, 0x7610, R36 ;  /* 0x00007610ff247816 */ /* 0x000fcc0000000024 */
[----:B------:R-:W4:Y:S01]  /*a690*/  @!P3 LDG.E.U8 R36, desc[UR44][R32.64+0x8] ;  /* 0x0000082c2024b981 */ /* 0x000f22000c1e1100 */
        /* <DEDUP_REMOVED lines=16> */
[----:B------:R-:W2:Y:S01]  /*a7a0*/  @!P0 LDG.E.U8 R36, desc[UR44][R32.64+0x9] ;  /* 0x0000092c20248981 */ /* 0x000ea2000c1e1100 */
[----:B------:R-:W-:-:S04]  /*a7b0*/  LOP3.LUT R229, R229, 0xffffefff, RZ, 0xc0, !PT ;  /* 0xffffefffe5e57812 */ /* 0x000fc800078ec0ff */
[----:B------:R-:W-:Y:S02]  /*a7c0*/  @P6 LOP3.LUT R229, R229, 0x1000, RZ, 0xfc, !PT ;  /* 0x00001000e5e56812 */ /* 0x000fe400078efcff */
[----:B------:R-:W-:Y:S02]  /*a7d0*/  ISETP.GE.AND P6, PT, R46, 0x89, PT ;  /* 0x000000892e00780c */ /* 0x000fe40003fc6270 */
[----:B------:R-:W-:Y:S02]  /*a7e0*/  @!P3 IADD3.X R93, R44, UR5, R37, P1, P5 ;  /* 0x000000052c5dbc10 */ /* 0x000fe40008fea425 */
[----:B------:R-:W-:Y:S01]  /*a7f0*/  ISETP.LT.OR P1, PT, R45, 0x9, !P6 ;  /* 0x000000092d00780c */ /* 0x000fe20007721670 */
[----:B-1----:R-:W-:Y:S02]  /*a800*/  IMAD.U32 R39, RZ, RZ, UR8 ;  /* 0x00000008ff277e24 */ /* 0x002fe4000f8e00ff */
[----:B------:R-:W-:Y:S01]  /*a810*/  IMAD.U32 R37, RZ, RZ, UR7 ;  /* 0x00000007ff257e24 */ /* 0x000fe2000f8e00ff */
[----:B--2---:R-:W-:-:S04]  /*a820*/  LOP3.LUT R36, R36, 0xff, RZ, 0xc0, !PT ;  /* 0x000000ff24247812 */ /* 0x004fc800078ec0ff */
[----:B------:R-:W-:-:S05]  /*a830*/  F2FP.F16.E4M3.UNPACK_B R36, R36 ;  /* 0x00000024ff24723e */ /* 0x000fca00020006ff */
[----:B------:R-:W-:-:S05]  /*a840*/  HADD2.F32 R36, -RZ, R36.H0_H0 ;  /* 0x20000024ff247230 */ /* 0x000fca0000004100 */
[----:B------:R-:W-:-:S04]  /*a850*/  FMUL R36, R36, UR38 ;  /* 0x0000002624247c20 */ /* 0x000fc80008400000 */
[----:B------:R-:W-:-:S05]  /*a860*/  FFMA R36, R212, UR39, R36 ;  /* 0x00000027d4247c23 */ /* 0x000fca0008000024 */
[----:B----4-:R-:W-:-:S05]  /*a870*/  F2FP.SATFINITE.E4M3.F32.PACK_AB_MERGE_C R51, RZ, R36, RZ ;  /* 0x00000024ff33723e */ /* 0x010fca00048070ff */
[----:B------:R0:W-:Y:S01]  /*a880*/  @!P0 STG.E.U8 desc[UR44][R48.64+0x9], R51 ;  /* 0x0000093330008986 */ /* 0x0001e2000c10112c */
[----:B------:R-:W-:-:S04]  /*a890*/  @!P1 IADD3 R39, P0, P5, R39, UR6, R26 ;  /* 0x0000000627279c10 */ /* 0x000fc8000fd1e01a */
[----:B------:R-:W-:Y:S02]  /*a8a0*/  @!P1 IADD3.X R38, R37, UR5, R44, P0, P5 ;  /* 0x0000000525269c10 */ /* 0x000fe400087ea42c */
[----:B------:R-:W1:Y:S02]  /*a8b0*/  @!P1 LDC.64 R36, c[0x0][0x5c0] ;  /* 0x00017000ff249b82 */ /* 0x000e640000000a00 */
[----:B-1----:R-:W-:-:S05]  /*a8c0*/  @!P1 IADD3 R36, P0, R39, R36, RZ ;  /* 0x0000002427249210 */ /* 0x002fca0007f1e0ff */
[----:B------:R-:W-:Y:S01]  /*a8d0*/  @!P1 IMAD.X R37, R38, 0x1, R37, P0 ;  /* 0x0000000126259824 */ /* 0x000fe200000e0625 */
[----:B------:R-:W-:-:S06]  /*a8e0*/  PRMT R38, RZ, 0x7610, R38 ;  /* 0x00007610ff267816 */ /* 0x000fcc0000000026 */
[----:B------:R-:W2:Y:S01]  /*a8f0*/  @!P1 LDG.E.U8 R38, desc[UR44][R34.64+0x8] ;  /* 0x0000082c22269981 */ /* 0x000ea2000c1e1100 */
[----:B------:R-:W-:-:S04]  /*a900*/  LOP3.LUT R0, R0, 0xffdfffff, RZ, 0xc0, !PT ;  /* 0xffdfffff00007812 */ /* 0x000fc800078ec0ff */
[----:B------:R-:W-:Y:S02]  /*a910*/  @P4 LOP3.LUT R0, R0, 0x200000, RZ, 0xfc, !PT ;  /* 0x0020000000004812 */ /* 0x000fe400078efcff */
[C---:B------:R-:W-:Y:S02]  /*a920*/  ISETP.LT.OR P4, PT, R45.reuse, 0x12, !P2 ;  /* 0x000000122d00780c */ /* 0x040fe40005781670 */
[----:B------:R-:W-:Y:S01]  /*a930*/  ISETP.LT.OR P0, PT, R45, 0xa, !P6 ;  /* 0x0000000a2d00780c */ /* 0x000fe20007701670 */
[----:B0-----:R-:W-:Y:S02]  /*a940*/  IMAD.U32 R49, RZ, RZ, UR8 ;  /* 0x00000008ff317e24 */ /* 0x001fe4000f8e00ff */
[----:B------:R-:W-:-:S10]  /*a950*/  IMAD.U32 R48, RZ, RZ, UR7 ;  /* 0x00000007ff307e24 */ /* 0x000fd4000f8e00ff */
[----:B------:R-:W-:-:S04]  /*a960*/  @!P0 IADD3 R49, P5, P6, R49, UR6, R26 ;  /* 0x0000000631318c10 */ /* 0x000fc8000febe01a */
[----:B------:R-:W-:Y:S02]  /*a970*/  @!P0 IADD3.X R48, R48, UR5, R44, P5, P6 ;  /* 0x0000000530308c10 */ /* 0x000fe4000afec42c */
[----:B--2---:R-:W-:-:S04]  /*a980*/  LOP3.LUT R38, R38, 0xff, RZ, 0xc0, !PT ;  /* 0x000000ff26267812 */ /* 0x004fc800078ec0ff */
[----:B------:R-:W-:-:S05]  /*a990*/  F2FP.F16.E4M3.UNPACK_B R38, R38 ;  /* 0x00000026ff26723e */ /* 0x000fca00020006ff */
[----:B------:R-:W-:-:S05]  /*a9a0*/  HADD2.F32 R38, -RZ, R38.H0_H0 ;  /* 0x20000026ff267230 */ /* 0x000fca0000004100 */
[----:B------:R-:W-:-:S04]  /*a9b0*/  FMUL R38, R38, UR38 ;  /* 0x0000002626267c20 */ /* 0x000fc80008400000 */
[----:B------:R-:W-:Y:S02]  /*a9c0*/  FFMA R211, R211, UR39, R38 ;  /* 0x00000027d3d37c23 */ /* 0x000fe40008000026 */
[----:B------:R-:W0:Y:S03]  /*a9d0*/  @!P0 LDC.64 R38, c[0x0][0x5c0] ;  /* 0x00017000ff268b82 */ /* 0x000e260000000a00 */
[----:B------:R-:W-:-:S05]  /*a9e0*/  F2FP.SATFINITE.E4M3.F32.PACK_AB_MERGE_C R211, RZ, R211, RZ ;  /* 0x000000d3ffd3723e */ /* 0x000fca00048070ff */
[----:B------:R1:W-:Y:S02]  /*a9f0*/  @!P1 STG.E.U8 desc[UR44][R36.64+0x8], R211 ;  /* 0x000008d324009986 */ /* 0x0003e4000c10112c */
[----:B-1----:R-:W1:Y:S02]  /*aa00*/  @!P4 LDC.64 R36, c[0x0][0x5c0] ;  /* 0x00017000ff24cb82 */ /* 0x002e640000000a00 */
[--C-:B-1----:R-:W-:Y:S02]  /*aa10*/  @!P4 IADD3 R62, P5, P6, R26, UR6, R36.reuse ;  /* 0x000000061a3ecc10 */ /* 0x102fe4000febe024 */
[----:B------:R-:W-:-:S06]  /*aa20*/  PRMT R36, RZ, 0x7610, R36 ;  /* 0x00007610ff247816 */ /* 0x000fcc0000000024 */
[----:B------:R-:W2:Y:S01]  /*aa30*/  @!P0 LDG.E.U8 R36, desc[UR44][R34.64+0x9] ;  /* 0x0000092c22248981 */ /* 0x000ea2000c1e1100 */
[----:B0-----:R-:W-:-:S05]  /*aa40*/  @!P0 IADD3 R38, P1, R49, R38, RZ ;  /* 0x0000002631268210 */ /* 0x001fca0007f3e0ff */
[----:B------:R-:W-:Y:S01]  /*aa50*/  @!P0 IMAD.X R39, R48, 0x1, R39, P1 ;  /* 0x0000000130278824 */ /* 0x000fe200008e0627 */
[----:B------:R-:W-:Y:S02]  /*aa60*/  @!P4 IADD3.X R63, R44, UR5, R37, P5, P6 ;  /* 0x000000052c3fcc10 */ /* 0x000fe4000afec425 */
[----:B------:R-:W-:Y:S02]  /*aa70*/  LOP3.LUT P3, RZ, R229, 0x40, RZ, 0xc0, !PT ;  /* 0x00000040e5ff7812 */ /* 0x000fe4000786c0ff */
[----:B------:R-:W-:Y:S02]  /*aa80*/  PRMT R48, RZ, 0x7610, R48 ;  /* 0x00007610ff307816 */ /* 0x000fe40000000030 */
[----:B--2---:R-:W-:-:S04]  /*aa90*/  LOP3.LUT R36, R36, 0xff, RZ, 0xc0, !PT ;  /* 0x000000ff24247812 */ /* 0x004fc800078ec0ff */
        /* <DEDUP_REMOVED lines=9> */
[C---:B0-----:R-:W-:Y:S02]  /*ab30*/  IMAD R38, R37.reuse, UR13, R36 ;  /* 0x0000000d25267c24 */ /* 0x041fe4000f8e0224 */
[----:B------:R-:W-:-:S03]  /*ab40*/  IMAD.WIDE.U32 R36, R37, UR12, R42 ;  /* 0x0000000c25247c25 */ /* 0x000fc6000f8e002a */
[----:B------:R-:W-:-:S04]  /*ab50*/  IADD3 R36, P0, R36, UR14, RZ ;  /* 0x0000000e24247c10 */ /* 0x000fc8000ff1e0ff */
[----:B------:R-:W-:-:S05]  /*ab60*/  IADD3.X R37, R37, UR15, R38, P0, !PT ;  /* 0x0000000f25257c10 */ /* 0x000fca00087fe426 */
[----:B------:R-:W2:Y:S01]  /*ab70*/  @!P3 LDG.E.U8 R48, desc[UR44][R36.64] ;  /* 0x0000002c2430b981 */ /* 0x000ea2000c1e1100 */
[----:B------:R-:W-:-:S13]  /*ab80*/  ISETP.LT.OR P5, PT, R45, 0x19, !P2 ;  /* 0x000000192d00780c */ /* 0x000fda00057a1670 */
[----:B------:R-:W0:Y:S01]  /*ab90*/  @!P5 LDC.64 R38, c[0x0][0x5c0] ;  /* 0x00017000ff26db82 */ /* 0x000e220000000a00 */
[----:B------:R-:W-:Y:S02]  /*aba0*/  LOP3.LUT P6, RZ, R229, 0x2, RZ, 0xc0, !PT ;  /* 0x00000002e5ff7812 */ /* 0x000fe400078cc0ff */
[--C-:B0-----:R-:W-:Y:S02]  /*abb0*/  @!P5 IADD3 R90, P0, P1, R26, UR6, R38.reuse ;  /* 0x000000061a5adc10 */ /* 0x101fe4000f91e026 */
[----:B------:R-:W-:Y:S02]  /*abc0*/  PRMT R38, RZ, 0x7610, R38 ;  /* 0x00007610ff267816 */ /* 0x000fe40000000026 */
[----:B--2---:R-:W-:-:S04]  /*abd0*/  LOP3.LUT R48, R48, 0xff, RZ, 0xc0, !PT ;  /* 0x000000ff30307812 */ /* 0x004fc800078ec0ff */
[----:B------:R-:W-:-:S05]  /*abe0*/  F2FP.F16.E4M3.UNPACK_B R48, R48 ;  /* 0x00000030ff30723e */ /* 0x000fca00020006ff */
[----:B------:R-:W-:-:S05]  /*abf0*/  HADD2.F32 R48, -RZ, R48.H0_H0 ;  /* 0x20000030ff307230 */ /* 0x000fca0000004100 */
[----:B------:R-:W-:-:S04]  /*ac00*/  FMUL R48, R48, UR38 ;  /* 0x0000002630307c20 */ /* 0x000fc80008400000 */
[----:B------:R-:W-:-:S05]  /*ac10*/  FFMA R209, R209, UR39, R48 ;  /* 0x00000027d1d17c23 */ /* 0x000fca0008000030 */
[----:B------:R-:W-:-:S05]  /*ac20*/  F2FP.SATFINITE.E4M3.F32.PACK_AB_MERGE_C R209, RZ, R209, RZ ;  /* 0x000000d1ffd1723e */ /* 0x000fca00048070ff */
[----:B------:R-:W-:Y:S04]  /*ac30*/  @!P3 STG.E.U8 desc[UR44][R60.64], R209 ;  /* 0x000000d13c00b986 */ /* 0x000fe8000c10112c */
[----:B------:R-:W2:Y:S01]  /*ac40*/  @!P6 LDG.E.U8 R38, desc[UR44][R36.64+0x1] ;  /* 0x0000012c2426e981 */ /* 0x000ea2000c1e1100 */
[----:B------:R-:W-:Y:S02]  /*ac50*/  ISETP.GE.AND P3, PT, R46, 0x109, PT ;  /* 0x000001092e00780c */ /* 0x000fe40003f66270 */
[----:B------:R-:W-:Y:S02]  /*ac60*/  @!P5 IADD3.X R91, R44, UR5, R39, P0, P1 ;  /* 0x000000052c5bdc10 */ /* 0x000fe400087e2427 */
[----:B------:R-:W-:Y:S01]  /*ac70*/  ISETP.LT.OR P0, PT, R45, 0x1, !P3 ;  /* 0x000000012d00780c */ /* 0x000fe20005f01670 */
[----:B------:R-:W-:-:S02]  /*ac80*/  IMAD.U32 R49, RZ, RZ, UR8 ;  /* 0x00000008ff317e24 */ /* 0x000fc4000f8e00ff */
[----:B------:R-:W-:-:S10]  /*ac90*/  IMAD.U32 R39, RZ, RZ, UR7 ;  /* 0x00000007ff277e24 */ /* 0x000fd4000f8e00ff */
[----:B------:R-:W-:-:S04]  /*aca0*/  @!P0 IADD3 R49, P1, P5, R49, UR10, R26 ;  /* 0x0000000a31318c10 */ /* 0x000fc8000fd3e01a */
[----:B------:R-:W-:Y:S02]  /*acb0*/  @!P0 IADD3.X R48, R39, UR9, R44, P1, P5 ;  /* 0x0000000927308c10 */ /* 0x000fe40008fea42c */
[----:B------:R-:W-:Y:S02]  /*acc0*/  IADD3 R39, P1, R52, 0x108, RZ ;  /* 0x0000010834277810 */ /* 0x000fe40007f3e0ff */
[----:B--2---:R-:W-:-:S04]  /*acd0*/  LOP3.LUT R38, R38, 0xff, RZ, 0xc0, !PT ;  /* 0x000000ff26267812 */ /* 0x004fc800078ec0ff */
[----:B------:R-:W-:-:S05]  /*ace0*/  F2FP.F16.E4M3.UNPACK_B R38, R38 ;  /* 0x00000026ff26723e */ /* 0x000fca00020006ff */
[----:B------:R-:W-:-:S05]  /*acf0*/  HADD2.F32 R38, -RZ, R38.H0_H0 ;  /* 0x20000026ff267230 */ /* 0x000fca0000004100 */
[----:B------:R-:W-:-:S04]  /*ad00*/  FMUL R38, R38, UR38 ;  /* 0x0000002626267c20 */ /* 0x000fc80008400000 */
[----:B------:R-:W-:-:S05]  /*ad10*/  FFMA R38, R208, UR39, R38 ;  /* 0x00000027d0267c23 */ /* 0x000fca0008000026 */
[----:B------:R-:W-:Y:S01]  /*ad20*/  F2FP.SATFINITE.E4M3.F32.PACK_AB_MERGE_C R51, RZ, R38, RZ ;  /* 0x00000026ff33723e */ /* 0x000fe200048070ff */
[----:B------:R-:W-:-:S04]  /*ad30*/  IMAD.X R38, RZ, RZ, R83, P1 ;  /* 0x000000ffff267224 */ /* 0x000fc800008e0653 */
[----:B------:R-:W-:Y:S01]  /*ad40*/  IMAD R38, R38, UR12, RZ ;  /* 0x0000000c26267c24 */ /* 0x000fe2000f8e02ff */
[----:B------:R0:W-:Y:S03]  /*ad50*/  @!P6 STG.E.U8 desc[UR44][R40.64+0x1], R51 ;  /* 0x000001332800e986 */ /* 0x0001e6000c10112c */
[C---:B0-----:R-:W-:Y:S02]  /*ad60*/  IMAD R40, R39.reuse, UR13, R38 ;  /* 0x0000000d27287c24 */ /* 0x041fe4000f8e0226 */
[----:B------:R-:W-:-:S03]  /*ad70*/  IMAD.WIDE.U32 R38, R39, UR12, R42 ;  /* 0x0000000c27267c25 */ /* 0x000fc6000f8e002a */
[----:B------:R-:W-:-:S04]  /*ad80*/  IADD3 R38, P1, R38, UR14, RZ ;  /* 0x0000000e26267c10 */ /* 0x000fc8000ff3e0ff */
[----:B------:R-:W-:Y:S02]  /*ad90*/  IADD3.X R39, R39, UR15, R40, P1, !PT ;  /* 0x0000000f27277c10 */ /* 0x000fe40008ffe428 */
[----:B------:R-:W0:Y:S02]  /*ada0*/  @!P0 LDC.64 R40, c[0x0][0x5c0] ;  /* 0x00017000ff288b82 */ /* 0x000e240000000a00 */
[----:B0-----:R-:W-:-:S05]  /*adb0*/  @!P0 IADD3 R40, P1, R49, R40, RZ ;  /* 0x0000002831288210 */ /* 0x001fca0007f3e0ff */
[----:B------:R-:W-:Y:S01]  /*adc0*/  @!P0 IMAD.X R41, R48, 0x1, R41, P1 ;  /* 0x0000000130298824 */ /* 0x000fe200008e0629 */
[----:B------:R-:W-:-:S06]  /*add0*/  PRMT R48, RZ, 0x7610, R48 ;  /* 0x00007610ff307816 */ /* 0x000fcc0000000030 */
[----:B------:R-:W2:Y:S01]  /*ade0*/  @!P0 LDG.E.U8 R48, desc[UR44][R38.64] ;  /* 0x0000002c26308981 */ /* 0x000ea2000c1e1100 */
[C---:B------:R-:W-:Y:S02]  /*adf0*/  ISETP.LT.OR P1, PT, R45.reuse, 0x2, !P3 ;  /* 0x000000022d00780c */ /* 0x040fe40005f21670 */
[----:B------:R-:W-:Y:S01]  /*ae00*/  ISETP.LT.OR P3, PT, R45, 0x1a, !P2 ;  /* 0x0000001a2d00780c */ /* 0x000fe20005761670 */
[----:B------:R-:W-:Y:S02]  /*ae10*/  IMAD.U32 R51, RZ, RZ, UR8 ;  /* 0x00000008ff337e24 */ /* 0x000fe4000f8e00ff */
[----:B------:R-:W-:-:S08]  /*ae20*/  IMAD.U32 R50, RZ, RZ, UR7 ;  /* 0x00000007ff327e24 */ /* 0x000fd0000f8e00ff */
        /* <DEDUP_REMOVED lines=14> */
[C---:B------:R-:W-:Y:S02]  /*af10*/  LOP3.LUT P4, RZ, R0.reuse, 0x200000, RZ, 0xc0, !PT ;  /* 0x0020000000ff7812 */ /* 0x040fe4000788c0ff */
[----:B------:R-:W-:-:S04]  /*af20*/  LOP3.LUT R0, R0, 0xfff7ffff, RZ, 0xc0, !PT ;  /* 0xfff7ffff00007812 */ /* 0x000fc800078ec0ff */
[----:B------:R-:W-:Y:S02]  /*af30*/  @P2 LOP3.LUT R0, R0, 0x80000, RZ, 0xfc, !PT ;  /* 0x0008000000002812 */ /* 0x000fe400078efcff */
[----:B------:R-:W-:Y:S02]  /*af40*/  ISETP.GE.AND P2, PT, R46, 0x101, PT ;  /* 0x000001012e00780c */ /* 0x000fe40003f46270 */
[----:B------:R-:W-:Y:S02]  /*af50*/  @!P3 IADD3.X R81, R44, UR5, R41, P5, P6 ;  /* 0x000000052c51bc10 */ /* 0x000fe4000afec429 */
[----:B------:R-:W-:Y:S02]  /*af60*/  ISETP.LT.OR P5, PT, R45, 0x11, !P2 ;  /* 0x000000112d00780c */ /* 0x000fe400057a1670 */
[----:B0-----:R-:W-:Y:S02]  /*af70*/  @!P1 IADD3 R48, P0, R51, R48, RZ ;  /* 0x0000003033309210 */ /* 0x001fe40007f1e0ff */
[----:B------:R-:W-:-:S03]  /*af80*/  LOP3.LUT P6, RZ, R229, 0x80, RZ, 0xc0, !PT ;  /* 0x00000080e5ff7812 */ /* 0x000fc600078cc0ff */
[----:B------:R-:W-:Y:S01]  /*af90*/  @!P1 IMAD.X R49, R50, 0x1, R49, P0 ;  /* 0x0000000132319824 */ /* 0x000fe200000e0631 */
[----:B--2---:R-:W-:-:S04]  /*afa0*/  LOP3.LUT R40, R40, 0xff, RZ, 0xc0, !PT ;  /* 0x000000ff28287812 */ /* 0x004fc800078ec0ff */
        /* <DEDUP_REMOVED lines=9> */
[----:B------:R-:W2:Y:S01]  /*b040*/  @!P6 LDG.E.U8 R40, desc[UR44][R36.64+0x8] ;  /* 0x0000082c2428e981 */ /* 0x000ea2000c1e1100 */
[----:B------:R-:W-:Y:S02]  /*b050*/  LOP3.LUT R229, R229, 0xffffffbf, RZ, 0xc0, !PT ;  /* 0xffffffbfe5e57812 */ /* 0x000fe400078ec0ff */
[----:B------:R-:W-:Y:S02]  /*b060*/  @!P5 IADD3.X R89, R44, UR9, R41, P0, P1 ;  /* 0x000000092c59dc10 */ /* 0x000fe400087e2429 */
[----:B------:R-:W-:Y:S02]  /*b070*/  @P5 LOP3.LUT R229, R229, 0x40, RZ, 0xfc, !PT ;  /* 0x00000040e5e55812 */ /* 0x000fe400078efcff */
[----:B------:R-:W-:Y:S02]  /*b080*/  ISETP.LT.OR P5, PT, R45, 0x12, !P2 ;  /* 0x000000122d00780c */ /* 0x000fe400057a1670 */
[----:B------:R-:W-:-:S11]  /*b090*/  LOP3.LUT R229, R229, 0xfffffffd, RZ, 0xc0, !PT ;  /* 0xfffffffde5e57812 */ /* 0x000fd600078ec0ff */
[----:B------:R-:W-:Y:S02]  /*b0a0*/  @P5 LOP3.LUT R229, R229, 0x2, RZ, 0xfc, !PT ;  /* 0x00000002e5e55812 */ /* 0x000fe400078efcff */
[----:B------:R-:W-:Y:S02]  /*b0b0*/  LOP3.LUT P3, RZ, R0, 0x100000, RZ, 0xc0, !PT ;  /* 0x0010000000ff7812 */ /* 0x000fe4000786c0ff */
[----:B--2---:R-:W-:-:S04]  /*b0c0*/  LOP3.LUT R40, R40, 0xff, RZ, 0xc0, !PT ;  /* 0x000000ff28287812 */ /* 0x004fc800078ec0ff */
[----:B------:R-:W-:-:S05]  /*b0d0*/  F2FP.F16.E4M3.UNPACK_B R40, R40 ;  /* 0x00000028ff28723e */ /* 0x000fca00020006ff */
[----:B------:R-:W-:-:S05]  /*b0e0*/  HADD2.F32 R40, -RZ, R40.H0_H0 ;  /* 0x20000028ff287230 */ /* 0x000fca0000004100 */
[----:B------:R-:W-:-:S04]  /*b0f0*/  FMUL R40, R40, UR38 ;  /* 0x0000002628287c20 */ /* 0x000fc80008400000 */
[----:B------:R-:W-:Y:S02]  /*b100*/  FFMA R205, R205, UR39, R40 ;  /* 0x00000027cdcd7c23 */ /* 0x000fe40008000028 */
[----:B------:R-:W0:Y:S02]  /*b110*/  @!P5 LDC.64 R40, c[0x0][0x5c0] ;  /* 0x00017000ff28db82 */ /* 0x000e240000000a00 */
[----:B0-----:R-:W-:-:S04]  /*b120*/  @!P5 IADD3 R86, P0, P1, R26, UR10, R40 ;  /* 0x0000000a1a56dc10 */ /* 0x001fc8000f91e028 */
[----:B------:R-:W-:Y:S02]  /*b130*/  @!P5 IADD3.X R87, R44, UR9, R41, P0, P1 ;  /* 0x000000092c57dc10 */ /* 0x000fe400087e2429 */
[----:B------:R-:W-:-:S13]  /*b140*/  ISETP.LT.OR P5, PT, R45, 0x19, !P2 ;  /* 0x000000192d00780c */ /* 0x000fda00057a1670 */
[----:B------:R-:W0:Y:S01]  /*b150*/  @!P5 LDC.64 R40, c[0x0][0x5c0] ;  /* 0x00017000ff28db82 */ /* 0x000e220000000a00 */
[----:B------:R-:W-:-:S05]  /*b160*/  F2FP.SATFINITE.E4M3.F32.PACK_AB_MERGE_C R205, RZ, R205, RZ ;  /* 0x000000cdffcd723e */ /* 0x000fca00048070ff */
[----:B------:R-:W-:Y:S01]  /*b170*/  @!P6 STG.E.U8 desc[UR44][R58.64+0x8], R205 ;  /* 0x000008cd3a00e986 */ /* 0x000fe2000c10112c */
[--C-:B0-----:R-:W-:Y:S02]  /*b180*/  @!P5 IADD3 R108, P0, P1, R26, UR10, R40.reuse ;  /* 0x0000000a1a6cdc10 */ /* 0x101fe4000f91e028 */
[----:B------:R-:W-:-:S06]  /*b190*/  PRMT R40, RZ, 0x7610, R40 ;  /* 0x00007610ff287816 */ /* 0x000fcc0000000028 */
[----:B------:R-:W2:Y:S01]  /*b1a0*/  @!P3 LDG.E.U8 R40, desc[UR44][R36.64+0x9] ;  /* 0x0000092c2428b981 */ /* 0x000ea2000c1e1100 */
        /* <DEDUP_REMOVED lines=10> */
[----:B------:R-:W-:-:S05]  /*b250*/  F2FP.SATFINITE.E4M3.F32.PACK_AB_MERGE_C R51, RZ, R40, RZ ;  /* 0x00000028ff33723e */ /* 0x000fca00048070ff */
[----:B------:R-:W-:Y:S01]  /*b260*/  @!P3 STG.E.U8 desc[UR44][R54.64+0x9], R51 ;  /* 0x000009333600b986 */ /* 0x000fe2000c10112c */
[----:B------:R-:W-:-:S04]  /*b270*/  @!P0 IADD3 R49, P1, P3, R49, UR10, R26 ;  /* 0x0000000a31318c10 */ /* 0x000fc8000fb3e01a */
[----:B------:R-:W-:Y:S02]  /*b280*/  @!P0 IADD3.X R48, R41, UR9, R44, P1, P3 ;  /* 0x0000000929308c10 */ /* 0x000fe40008fe642c */
[----:B------:R-:W0:Y:S02]  /*b290*/  @!P0 LDC.64 R40, c[0x0][0x5c0] ;  /* 0x00017000ff288b82 */ /* 0x000e240000000a00 */
[----:B0-----:R-:W-:-:S05]  /*b2a0*/  @!P0 IADD3 R40, P1, R49, R40, RZ ;  /* 0x0000002831288210 */ /* 0x001fca0007f3e0ff */
[----:B------:R-:W-:Y:S01]  /*b2b0*/  @!P0 IMAD.X R41, R48, 0x1, R41, P1 ;  /* 0x0000000130298824 */ /* 0x000fe200008e0629 */
[----:B------:R-:W-:-:S06]  /*b2c0*/  PRMT R48, RZ, 0x7610, R48 ;  /* 0x00007610ff307816 */ /* 0x000fcc0000000030 */
[----:B------:R-:W2:Y:S01]  /*b2d0*/  @!P0 LDG.E.U8 R48, desc[UR44][R38.64+0x8] ;  /* 0x0000082c26308981 */ /* 0x000ea2000c1e1100 */
[----:B------:R-:W-:Y:S01]  /*b2e0*/  ISETP.LT.OR P1, PT, R45, 0xa, !P6 ;  /* 0x0000000a2d00780c */ /* 0x000fe20007721670 */
[----:B------:R-:W-:Y:S01]  /*b2f0*/  IMAD.U32 R49, RZ, RZ, UR8 ;  /* 0x00000008ff317e24 */ /* 0x000fe2000f8e00ff */
[----:B------:R-:W-:-:S04]  /*b300*/  LOP3.LUT R229, R229, 0xffffff7f, RZ, 0xc0, !PT ;  /* 0xffffff7fe5e57812 */ /* 0x000fc800078ec0ff */
[----:B------:R-:W-:-:S07]  /*b310*/  @P5 LOP3.LUT R229, R229, 0x80, RZ, 0xfc, !PT ;  /* 0x00000080e5e55812 */ /* 0x000fce00078efcff */
[----:B------:R-:W-:Y:S02]  /*b320*/  @!P1 IADD3 R49, P3, P5, R49, UR10, R26 ;  /* 0x0000000a31319c10 */ /* 0x000fe4000fd7e01a */
[----:B--2---:R-:W-:-:S04]  /*b330*/  LOP3.LUT R48, R48, 0xff, RZ, 0xc0, !PT ;  /* 0x000000ff30307812 */ /* 0x004fc800078ec0ff */
[----:B------:R-:W-:-:S05]  /*b340*/  F2FP.F16.E4M3.UNPACK_B R48, R48 ;  /* 0x00000030ff30723e */ /* 0x000fca00020006ff */
[----:B------:R-:W-:-:S05]  /*b350*/  HADD2.F32 R48, -RZ, R48.H0_H0 ;  /* 0x20000030ff307230 */ /* 0x000fca0000004100 */
[----:B------:R-:W-:-:S04]  /*b360*/  FMUL R48, R48, UR38 ;  /* 0x0000002630307c20 */ /* 0x000fc80008400000 */
[----:B------:R-:W-:-:S05]  /*b370*/  FFMA R203, R203, UR39, R48 ;  /* 0x00000027cbcb7c23 */ /* 0x000fca0008000030 */
[----:B------:R-:W-:-:S05]  /*b380*/  F2FP.SATFINITE.E4M3.F32.PACK_AB_MERGE_C R203, RZ, R203, RZ ;  /* 0x000000cbffcb723e */ /* 0x000fca00048070ff */
[----:B------:R0:W-:Y:S02]  /*b390*/  @!P0 STG.E.U8 desc[UR44][R40.64+0x8], R203 ;  /* 0x000008cb28008986 */ /* 0x0001e4000c10112c */
[----:B0-----:R-:W0:Y:S01]  /*b3a0*/  @!P1 LDC.64 R40, c[0x0][0x5c0] ;  /* 0x00017000ff289b82 */ /* 0x001e220000000a00 */
[----:B------:R-:W-:-:S05]  /*b3b0*/  IMAD.U32 R48, RZ, RZ, UR7 ;  /* 0x00000007ff307e24 */ /* 0x000fca000f8e00ff */
[----:B------:R-:W-:Y:S02]  /*b3c0*/  @!P1 IADD3.X R48, R48, UR9, R44, P3, P5 ;  /* 0x0000000930309c10 */ /* 0x000fe40009fea42c */
[----:B0-----:R-:W-:-:S05]  /*b3d0*/  @!P1 IADD3 R40, P0, R49, R40, RZ ;  /* 0x0000002831289210 */ /* 0x001fca0007f1e0ff */
[----:B------:R-:W-:Y:S01]  /*b3e0*/  @!P1 IMAD.X R41, R48, 0x1, R41, P0 ;  /* 0x0000000130299824 */ /* 0x000fe200000e0629 */
[----:B------:R-:W-:-:S06]  /*b3f0*/  PRMT R48, RZ, 0x7610, R48 ;  /* 0x00007610ff307816 */ /* 0x000fcc0000000030 */
[----:B------:R-:W2:Y:S01]  /*b400*/  @!P1 LDG.E.U8 R48, desc[UR44][R38.64+0x9] ;  /* 0x0000092c26309981 */ /* 0x000ea2000c1e1100 */
[----:B------:R-:W-:-:S04]  /*b410*/  ISETP.GE.AND P6, PT, R46, 0x181, PT ;  /* 0x000001812e00780c */ /* 0x000fc80003fc6270 */
[----:B------:R-:W-:-:S13]  /*b420*/  ISETP.LT.OR P0, PT, R45, 0x1, !P6 ;  /* 0x000000012d00780c */ /* 0x000fda0007701670 */
[----:B------:R-:W-:Y:S01]  /*b430*/  @!P0 IMAD R50, R25, 0x180, RZ ;  /* 0x0000018019328824 */ /* 0x000fe200078e02ff */
        /* <DEDUP_REMOVED lines=8> */
[----:B------:R-:W-:Y:S02]  /*b4c0*/  @!P0 IMAD.MOV.U32 R48, RZ, RZ, R26 ;  /* 0x000000ffff308224 */ /* 0x000fe400078e001a */
[----:B------:R-:W-:Y:S02]  /*b4d0*/  @!P0 IMAD.MOV.U32 R49, RZ, RZ, R44 ;  /* 0x000000ffff318224 */ /* 0x000fe400078e002c */
[----:B------:R-:W-:-:S03]  /*b4e0*/  @!P0 IMAD.WIDE.U32 R48, R24, 0x180, R48 ;  /* 0x0000018018308825 */ /* 0x000fc600078e0030 */
[----:B0-----:R-:W-:-:S04]  /*b4f0*/  @!P0 IADD3 R48, P1, R48, R40, RZ ;  /* 0x0000002830308210 */ /* 0x001fc80007f3e0ff */
[----:B------:R-:W-:Y:S02]  /*b500*/  @!P0 IADD3.X R49, R41, R49, R50, P1, !PT ;  /* 0x0000003129318210 */ /* 0x000fe40000ffe432 */
[----:B------:R-:W-:-:S05]  /*b510*/  IADD3 R51, P1, R52, 0x180, RZ ;  /* 0x0000018034337810 */ /* 0x000fca0007f3e0ff */
[----:B------:R-:W-:Y:S02]  /*b520*/  IMAD.X R50, RZ, RZ, R83, P1 ;  /* 0x000000ffff327224 */ /* 0x000fe400008e0653 */
[----:B------:R-:W-:-:S04]  /*b530*/  IMAD.WIDE.U32 R40, R51, UR12, R42 ;  /* 0x0000000c33287c25 */ /* 0x000fc8000f8e002a */
[----:B------:R-:W-:Y:S01]  /*b540*/  IMAD R50, R50, UR12, RZ ;  /* 0x0000000c32327c24 */ /* 0x000fe2000f8e02ff */
[----:B------:R-:W-:-:S03]  /*b550*/  IADD3 R40, P1, R40, UR14, RZ ;  /* 0x0000000e28287c10 */ /* 0x000fc6000ff3e0ff */
[----:B------:R-:W-:-:S05]  /*b560*/  IMAD R50, R51, UR13, R50 ;  /* 0x0000000d33327c24 */ /* 0x000fca000f8e0232 */
[--C-:B------:R-:W-:Y:S02]  /*b570*/  IADD3.X R41, R41, UR15, R50.reuse, P1, !PT ;  /* 0x0000000f29297c10 */ /* 0x100fe40008ffe432 */
[----:B------:R-:W-:-:S06]  /*b580*/  PRMT R50, RZ, 0x7610, R50 ;  /* 0x00007610ff327816 */ /* 0x000fcc0000000032 */
[----:B------:R-:W2:Y:S01]  /*b590*/  @!P0 LDG.E.U8 R50, desc[UR44][R40.64] ;  /* 0x0000002c28328981 */ /* 0x000ea2000c1e1100 */
[----:B------:R-:W-:-:S13]  /*b5a0*/  ISETP.LT.OR P1, PT, R45, 0x2, !P6 ;  /* 0x000000022d00780c */ /* 0x000fda0007721670 */
[----:B------:R-:W-:Y:S02]  /*b5b0*/  @!P1 IMAD.MOV.U32 R51, RZ, RZ, R44 ;  /* 0x000000ffff339224 */ /* 0x000fe400078e002c */
        /* <DEDUP_REMOVED lines=9> */
[----:B------:R-:W-:-:S04]  /*b650*/  @!P1 IMAD.MOV.U32 R50, RZ, RZ, R26 ;  /* 0x000000ffff329224 */ /* 0x000fc800078e001a */
[----:B------:R-:W-:-:S03]  /*b660*/  @!P1 IMAD.WIDE.U32 R50, R24, 0x180, R50 ;  /* 0x0000018018329825 */ /* 0x000fc600078e0032 */
[----:B0-----:R-:W-:-:S04]  /*b670*/  @!P1 IADD3 R50, P0, R50, R48, RZ ;  /* 0x0000003032329210 */ /* 0x001fc80007f1e0ff */
[----:B------:R-:W-:Y:S02]  /*b680*/  @!P1 IADD3.X R51, R49, R51, R53, P0, !PT ;  /* 0x0000003331339210 */ /* 0x000fe400007fe435 */
[----:B------:R-:W-:-:S13]  /*b690*/  ISETP.LT.OR P0, PT, R45, 0x1a, !P2 ;  /* 0x0000001a2d00780c */ /* 0x000fda0005701670 */
[----:B------:R-:W0:Y:S02]  /*b6a0*/  @!P0 LDC.64 R48, c[0x0][0x5c0] ;  /* 0x00017000ff308b82 */ /* 0x000e240000000a00 */
[--C-:B0-----:R-:W-:Y:S02]  /*b6b0*/  @!P0 IADD3 R78, P3, P5, R26, UR10, R48.reuse ;  /* 0x0000000a1a4e8c10 */ /* 0x101fe4000fd7e030 */
[----:B------:R-:W-:-:S06]  /*b6c0*/  PRMT R48, RZ, 0x7610, R48 ;  /* 0x00007610ff307816 */ /* 0x000fcc0000000030 */
[----:B------:R-:W2:Y:S01]  /*b6d0*/  @!P1 LDG.E.U8 R48, desc[UR44][R40.64+0x1] ;  /* 0x0000012c28309981 */ /* 0x000ea2000c1e1100 */
[----:B------:R-:W-:Y:S02]  /*b6e0*/  ISETP.LT.OR P2, PT, R45, 0x21, !P4 ;  /* 0x000000212d00780c */ /* 0x000fe40006741670 */
[----:B------:R-:W-:Y:S02]  /*b6f0*/  @!P0 IADD3.X R79, R44, UR9, R49, P3, P5 ;  /* 0x000000092c4f8c10 */ /* 0x000fe40009fea431 */
[----:B------:R-:W-:-:S09]  /*b700*/  LOP3.LUT R47, R47, 0xfffffeff, RZ, 0xc0, !PT ;  /* 0xfffffeff2f2f7812 */ /* 0x000fd200078ec0ff */
[----:B------:R-:W-:-:S04]  /*b710*/  @P2 LOP3.LUT R47, R47, 0x100, RZ, 0xfc, !PT ;  /* 0x000001002f2f2812 */ /* 0x000fc800078efcff */
[----:B------:R-:W-:Y:S02]  /*b720*/  LOP3.LUT R47, R47, 0xffffff7f, RZ, 0xc0, !PT ;  /* 0xffffff7f2f2f7812 */ /* 0x000fe400078ec0ff */
        /* <DEDUP_REMOVED lines=11> */
[----:B------:R1:W-:Y:S01]  /*b7e0*/  @!P1 STG.E.U8 desc[UR44][R50.64+0x1], R200 ;  /* 0x000001c832009986 */ /* 0x0003e2000c10112c */
[----:B------:R-:W-:Y:S02]  /*b7f0*/  @P2 LOP3.LUT R47, R47, 0x80, RZ, 0xfc, !PT ;  /* 0x000000802f2f2812 */ /* 0x000fe400078efcff */
[----:B0-----:R-:W-:-:S04]  /*b800*/  @!P2 IADD3 R114, P1, P3, R26, UR8, R48 ;  /* 0x000000081a72ac10 */ /* 0x001fc8000fb3e030 */
[----:B------:R-:W-:Y:S02]  /*b810*/  @!P2 IADD3.X R115, R44, UR7, R49, P1, P3 ;  /* 0x000000072c73ac10 */ /* 0x000fe40008fe6431 */
[----:B------:R-:W-:-:S13]  /*b820*/  ISETP.LT.OR P2, PT, R45, 0x29, !P4 ;  /* 0x000000292d00780c */ /* 0x000fda0006741670 */
[----:B------:R-:W0:Y:S01]  /*b830*/  @!P2 LDC.64 R48, c[0x0][0x5c0] ;  /* 0x00017000ff30ab82 */ /* 0x000e220000000a00 */
[----:B------:R-:W-:-:S05]  /*b840*/  IADD3 R52, P1, R52, 0x188, RZ ;  /* 0x0000018834347810 */ /* 0x000fca0007f3e0ff */
[----:B------:R-:W-:Y:S02]  /*b850*/  IMAD.X R82, RZ, RZ, R83, P1 ;  /* 0x000000ffff527224 */ /* 0x000fe400008e0653 */
[----:B------:R-:W-:Y:S01]  /*b860*/  IMAD.WIDE.U32 R42, R52, UR12, R42 ;  /* 0x0000000c342a7c25 */ /* 0x000fe2000f8e002a */
[----:B------:R-:W-:Y:S02]  /*b870*/  LOP3.LUT P5, RZ, R229, 0x100, RZ, 0xc0, !PT ;  /* 0x00000100e5ff7812 */ /* 0x000fe400078ac0ff */
[----:B0-----:R-:W-:Y:S01]  /*b880*/  @!P2 IADD3 R116, P1, P3, R26, UR8, R48 ;  /* 0x000000081a74ac10 */ /* 0x001fe2000fb3e030 */
[----:B------:R-:W-:-:S03]  /*b890*/  IMAD R48, R82, UR12, RZ ;  /* 0x0000000c52307c24 */ /* 0x000fc6000f8e02ff */
[----:B------:R-:W-:Y:S01]  /*b8a0*/  @!P2 IADD3.X R117, R44, UR7, R49, P1, P3 ;  /* 0x000000072c75ac10 */ /* 0x000fe20008fe6431 */
[----:B------:R-:W-:Y:S01]  /*b8b0*/  IMAD R48, R52, UR13, R48 ;  /* 0x0000000d34307c24 */ /* 0x000fe2000f8e0230 */
[----:B------:R-:W-:-:S04]  /*b8c0*/  IADD3 R42, P1, R42, UR14, RZ ;  /* 0x0000000e2a2a7c10 */ /* 0x000fc8000ff3e0ff */
[--C-:B------:R-:W-:Y:S02]  /*b8d0*/  IADD3.X R43, R43, UR15, R48.reuse, P1, !PT ;  /* 0x0000000f2b2b7c10 */ /* 0x100fe40008ffe430 */
[----:B------:R-:W-:-:S06]  /*b8e0*/  PRMT R48, RZ, 0x7610, R48 ;  /* 0x00007610ff307816 */ /* 0x000fcc0000000030 */
[----:B------:R-:W2:Y:S01]  /*b8f0*/  @!P5 LDG.E.U8 R48, desc[UR44][R42.64] ;  /* 0x0000002c2a30d981 */ /* 0x000ea2000c1e1100 */
[----:B------:R-:W-:-:S04]  /*b900*/  LOP3.LUT R47, R47, 0xffffbfff, RZ, 0xc0, !PT ;  /* 0xffffbfff2f2f7812 */ /* 0x000fc800078ec0ff */
[----:B------:R-:W-:Y:S02]  /*b910*/  @P2 LOP3.LUT R47, R47, 0x4000, RZ, 0xfc, !PT ;  /* 0x000040002f2f2812 */ /* 0x000fe400078efcff */
[----:B------:R-:W-:Y:S02]  /*b920*/  ISETP.LT.OR P2, PT, R45, 0x2a, !P4 ;  /* 0x0000002a2d00780c */ /* 0x000fe40006741670 */
[----:B------:R-:W-:-:S04]  /*b930*/  LOP3.LUT R0, R0, 0xffff7fff, RZ, 0xc0, !PT ;  /* 0xffff7fff00007812 */ /* 0x000fc800078ec0ff */
[----:B------:R-:W-:Y:S02]  /*b940*/  @P0 LOP3.LUT R0, R0, 0x8000, RZ, 0xfc, !PT ;  /* 0x0000800000000812 */ /* 0x000fe400078efcff */
[----:B------:R-:W-:Y:S02]  /*b950*/  LOP3.LUT P0, RZ, R229, 0x20, RZ, 0xc0, !PT ;  /* 0x00000020e5ff7812 */ /* 0x000fe4000780c0ff */
[----:B--2---:R-:W-:-:S04]  /*b960*/  LOP3.LUT R48, R48, 0xff, RZ, 0xc0, !PT ;  /* 0x000000ff30307812 */ /* 0x004fc800078ec0ff */
[----:B------:R-:W-:-:S05]  /*b970*/  F2FP.F16.E4M3.UNPACK_B R48, R48 ;  /* 0x00000030ff30723e */ /* 0x000fca00020006ff */
[----:B------:R-:W-:-:S05]  /*b980*/  HADD2.F32 R48, -RZ, R48.H0_H0 ;  /* 0x20000030ff307230 */ /* 0x000fca0000004100 */
[----:B------:R-:W-:-:S04]  /*b990*/  FMUL R48, R48, UR38 ;  /* 0x0000002630307c20 */ /* 0x000fc80008400000 */
[----:B------:R-:W-:Y:S02]  /*b9a0*/  FFMA R199, R199, UR39, R48 ;  /* 0x00000027c7c77c23 */ /* 0x000fe40008000030 */
[----:B------:R-:W0:Y:S03]  /*b9b0*/  @!P2 LDC.64 R48, c[0x0][0x5c0] ;  /* 0x00017000ff30ab82 */ /* 0x000e260000000a00 */
[----:B------:R-:W-:-:S05]  /*b9c0*/  F2FP.SATFINITE.E4M3.F32.PACK_AB_MERGE_C R199, RZ, R199, RZ ;  /* 0x000000c7ffc7723e */ /* 0x000fca00048070ff */
[----:B------:R-:W-:Y:S01]  /*b9d0*/  @!P5 STG.E.U8 desc[UR44][R72.64], R199 ;  /* 0x000000c74800d986 */ /* 0x000fe2000c10112c */
[--C-:B0-----:R-:W-:Y:S02]  /*b9e0*/  @!P2 IADD3 R112, P1, P3, R26, UR8, R48.reuse ;  /* 0x000000081a70ac10 */ /* 0x101fe4000fb3e030 */
[----:B------:R-:W-:-:S06]  /*b9f0*/  PRMT R48, RZ, 0x7610, R48 ;  /* 0x00007610ff307816 */ /* 0x000fcc0000000030 */
[----:B------:R-:W2:Y:S01]  /*ba00*/  @!P0 LDG.E.U8 R48, desc[UR44][R42.64+0x1] ;  /* 0x0000012c2a308981 */ /* 0x000ea2000c1e1100 */
[----:B------:R-:W-:Y:S02]  /*ba10*/  @!P2 IADD3.X R113, R44, UR7, R49, P1, P3 ;  /* 0x000000072c71ac10 */ /* 0x000fe40008fe6431 */
[----:B------:R-:W-:Y:S02]  /*ba20*/  ISETP.LT.OR P1, PT, R45, 0x9, !P6 ;  /* 0x000000092d00780c */ /* 0x000fe40007721670 */
[----:B------:R-:W-:Y:S02]  /*ba30*/  LOP3.LUT R0, R0, 0xfffbffff, RZ, 0xc0, !PT ;  /* 0xfffbffff00007812 */ /* 0x000fe400078ec0ff */
[----:B------:R-:W-:-:S09]  /*ba40*/  LOP3.LUT R47, R47, 0xffffdfff, RZ, 0xc0, !PT ;  /* 0xffffdfff2f2f7812 */ /* 0x000fd200078ec0ff */
[----:B-1----:R-:W0:Y:S01]  /*ba50*/  @!P1 LDC.64 R50, c[0x0][0x5c0] ;  /* 0x00017000ff329b82 */ /* 0x002e220000000a00 */
[----:B------:R-:W-:Y:S02]  /*ba60*/  @P4 LOP3.LUT R0, R0, 0x40000, RZ, 0xfc, !PT ;  /* 0x0004000000004812 */ /* 0x000fe400078efcff */
[----:B------:R-:W-:Y:S02]  /*ba70*/  @P2 LOP3.LUT R47, R47, 0x2000, RZ, 0xfc, !PT ;  /* 0x000020002f2f2812 */ /* 0x000fe400078efcff */
[----:B------:R-:W-:Y:S01]  /*ba80*/  LOP3.LUT P2, RZ, R0, 0x80000, RZ, 0xc0, !PT ;  /* 0x0008000000ff7812 */ /* 0x000fe2000784c0ff */
[----:B------:R-:W-:Y:S01]  /*ba90*/  @!P1 IMAD R52, R25, 0x180, RZ ;  /* 0x0000018019349824 */ /* 0x000fe200078e02ff */
[----:B--2---:R-:W-:-:S04]  /*baa0*/  LOP3.LUT R48, R48, 0xff, RZ, 0xc0, !PT ;  /* 0x000000ff30307812 */ /* 0x004fc800078ec0ff */
[----:B------:R-:W-:-:S05]  /*bab0*/  F2FP.F16.E4M3.UNPACK_B R48, R48 ;  /* 0x00000030ff30723e */ /* 0x000fca00020006ff */
[----:B------:R-:W-:-:S05]  /*bac0*/  HADD2.F32 R48, -RZ, R48.H0_H0 ;  /* 0x20000030ff307230 */ /* 0x000fca0000004100 */
[----:B------:R-:W-:-:S04]  /*bad0*/  FMUL R49, R48, UR38 ;  /* 0x0000002630317c20 */ /* 0x000fc80008400000 */
[----:B------:R-:W-:-:S05]  /*bae0*/  FFMA R49, R198, UR39, R49 ;  /* 0x00000027c6317c23 */ /* 0x000fca0008000031 */
[----:B------:R-:W-:Y:S01]  /*baf0*/  F2FP.SATFINITE.E4M3.F32.PACK_AB_MERGE_C R53, RZ, R49, RZ ;  /* 0x00000031ff35723e */ /* 0x000fe200048070ff */
[----:B------:R-:W-:Y:S02]  /*bb00*/  @!P1 IMAD.MOV.U32 R48, RZ, RZ, R26 ;  /* 0x000000ffff309224 */ /* 0x000fe400078e001a */
[----:B------:R-:W-:Y:S02]  /*bb10*/  @!P1 IMAD.MOV.U32 R49, RZ, RZ, R44 ;  /* 0x000000ffff319224 */ /* 0x000fe400078e002c */
[----:B------:R1:W-:Y:S01]  /*bb20*/  @!P0 STG.E.U8 desc[UR44][R70.64+0x1], R53 ;  /* 0x0000013546008986 */ /* 0x0003e2000c10112c */
[----:B------:R-:W-:Y:S01]  /*bb30*/  ISETP.LT.OR P0, PT, R45, 0x21, !P2 ;  /* 0x000000212d00780c */ /* 0x000fe20005701670 */
[----:B------:R-:W-:-:S03]  /*bb40*/  @!P1 IMAD.WIDE.U32 R48, R24, 0x180, R48 ;  /* 0x0000018018309825 */ /* 0x000fc600078e0030 */
[----:B0-----:R-:W-:-:S04]  /*bb50*/  @!P1 IADD3 R50, P3, R48, R50, RZ ;  /* 0x0000003230329210 */ /* 0x001fc80007f7e0ff */
[----:B------:R-:W-:-:S05]  /*bb60*/  @!P1 IADD3.X R51, R51, R49, R52, P3, !PT ;  /* 0x0000003133339210 */ /* 0x000fca0001ffe434 */
[----:B------:R-:W0:Y:S02]  /*bb70*/  @!P0 LDC.64 R48, c[0x0][0x5c0] ;  /* 0x00017000ff308b82 */ /* 0x000e240000000a00 */
[--C-:B0-----:R-:W-:Y:S02]  /*bb80*/  @!P0 IADD3 R110, P3, P5, R26, UR6, R48.reuse ;  /* 0x000000061a6e8c10 */ /* 0x101fe4000fd7e030 */
[----:B------:R-:W-:-:S06]  /*bb90*/  PRMT R48, RZ, 0x7610, R48 ;  /* 0x00007610ff307816 */ /* 0x000fcc0000000030 */
[----:B------:R-:W2:Y:S01]  /*bba0*/  @!P1 LDG.E.U8 R48, desc[UR44][R40.64+0x8] ;  /* 0x0000082c28309981 */ /* 0x000ea2000c1e1100 */
[----:B------:R-:W-:Y:S02]  /*bbb0*/  @!P0 IADD3.X R111, R44, UR5, R49, P3, P5 ;  /* 0x000000052c6f8c10 */ /* 0x000fe40009fea431 */
[----:B------:R-:W-:Y:S02]  /*bbc0*/  ISETP.LT.OR P4, PT, R45, 0x22, !P2 ;  /* 0x000000222d00780c */ /* 0x000fe40005781670 */
[----:B--2---:R-:W-:-:S04]  /*bbd0*/  LOP3.LUT R48, R48, 0xff, RZ, 0xc0, !PT ;  /* 0x000000ff30307812 */ /* 0x004fc800078ec0ff */
[----:B------:R-:W-:-:S05]  /*bbe0*/  F2FP.F16.E4M3.UNPACK_B R48, R48 ;  /* 0x00000030ff30723e */ /* 0x000fca00020006ff */
[----:B------:R-:W-:-:S05]  /*bbf0*/  HADD2.F32 R48, -RZ, R48.H0_H0 ;  /* 0x20000030ff307230 */ /* 0x000fca0000004100 */
[----:B------:R-:W-:-:S04]  /*bc00*/  FMUL R48, R48, UR38 ;  /* 0x0000002630307c20 */ /* 0x000fc80008400000 */
[----:B------:R-:W-:-:S05]  /*bc10*/  FFMA R48, R197, UR39, R48 ;  /* 0x00000027c5307c23 */ /* 0x000fca0008000030 */
[----:B-1----:R-:W-:-:S05]  /*bc20*/  F2FP.SATFINITE.E4M3.F32.PACK_AB_MERGE_C R53, RZ, R48, RZ ;  /* 0x00000030ff35723e */ /* 0x002fca00048070ff */
[----:B------:R0:W-:Y:S01]  /*bc30*/  @!P1 STG.E.U8 desc[UR44][R50.64+0x8], R53 ;  /* 0x0000083532009986 */ /* 0x0001e2000c10112c */
[----:B------:R-:W-:-:S13]  /*bc40*/  ISETP.LT.OR P1, PT, R45, 0xa, !P6 ;  /* 0x0000000a2d00780c */ /* 0x000fda0007721670 */
[----:B------:R-:W1:Y:S01]  /*bc50*/  @!P1 LDC.64 R48, c[0x0][0x5c0] ;  /* 0x00017000ff309b82 */ /* 0x000e620000000a00 */
[----:B0-----:R-:W-:Y:S02]  /*bc60*/  @!P1 IMAD.MOV.U32 R50, RZ, RZ, R26 ;  /* 0x000000ffff329224 */ /* 0x001fe400078e001a */
[----:B------:R-:W-:Y:S02]  /*bc70*/  @!P1 IMAD.MOV.U32 R51, RZ, RZ, R44 ;  /* 0x000000ffff339224 */ /* 0x000fe400078e002c */
[----:B------:R-:W-:-:S04]  /*bc80*/  @!P1 IMAD.WIDE.U32 R50, R24, 0x180, R50 ;  /* 0x0000018018329825 */ /* 0x000fc800078e0032 */
[----:B------:R-:W-:Y:S01]  /*bc90*/  @!P1 IMAD R52, R25, 0x180, RZ ;  /* 0x0000018019349824 */ /* 0x000fe200078e02ff */
[----:B-1----:R-:W-:-:S04]  /*bca0*/  @!P1 IADD3 R50, P3, R50, R48, RZ ;  /* 0x0000003032329210 */ /* 0x002fc80007f7e0ff */
[----:B------:R-:W-:Y:S02]  /*bcb0*/  @!P1 IADD3.X R51, R49, R51, R52, P3, !PT ;  /* 0x0000003331339210 */ /* 0x000fe40001ffe434 */
[----:B------:R-:W0:Y:S02]  /*bcc0*/  @!P4 LDC.64 R48, c[0x0][0x5c0] ;  /* 0x00017000ff30cb82 */ /* 0x000e240000000a00 */
[--C-:B0-----:R-:W-:Y:S02]  /*bcd0*/  @!P4 IADD3 R100, P3, P5, R26, UR6, R48.reuse ;  /* 0x000000061a64cc10 */ /* 0x101fe4000fd7e030 */
[----:B------:R-:W-:-:S06]  /*bce0*/  PRMT R48, RZ, 0x7610, R48 ;  /* 0x00007610ff307816 */ /* 0x000fcc0000000030 */
[----:B------:R-:W2:Y:S01]  /*bcf0*/  @!P1 LDG.E.U8 R48, desc[UR44][R40.64+0x9] ;  /* 0x0000092c28309981 */ /* 0x000ea2000c1e1100 */
[----:B------:R-:W-:-:S04]  /*bd00*/  LOP3.LUT R47, R47, 0xffff7fff, RZ, 0xc0, !PT ;  /* 0xffff7fff2f2f7812 */ /* 0x000fc800078ec0ff */
[----:B------:R-:W-:-:S04]  /*bd10*/  @P0 LOP3.LUT R47, R47, 0x8000, RZ, 0xfc, !PT ;  /* 0x000080002f2f0812 */ /* 0x000fc800078efcff */
[----:B------:R-:W-:Y:S02]  /*bd20*/  LOP3.LUT R47, R47, 0xffffefff, RZ, 0xc0, !PT ;  /* 0xffffefff2f2f7812 */ /* 0x000fe400078ec0ff */
[----:B------:R-:W-:Y:S02]  /*bd30*/  @!P4 IADD3.X R101, R44, UR5, R49, P3, P5 ;  /* 0x000000052c65cc10 */ /* 0x000fe40009fea431 */
[----:B------:R-:W-:Y:S02]  /*bd40*/  @P4 LOP3.LUT R47, R47, 0x1000, RZ, 0xfc, !PT ;  /* 0x000010002f2f4812 */ /* 0x000fe400078efcff */
[----:B------:R-:W-:Y:S02]  /*bd50*/  ISETP.LT.OR P4, PT, R45, 0x29, !P2 ;  /* 0x000000292d00780c */ /* 0x000fe40005781670 */
[----:B------:R-:W-:Y:S02]  /*bd60*/  LOP3.LUT P0, RZ, R229, 0x200, RZ, 0xc0, !PT ;  /* 0x00000200e5ff7812 */ /* 0x000fe4000780c0ff */
[----:B--2---:R-:W-:-:S04]  /*bd70*/  LOP3.LUT R48, R48, 0xff, RZ, 0xc0, !PT ;  /* 0x000000ff30307812 */ /* 0x004fc800078ec0ff */
[----:B------:R-:W-:-:S05]  /*bd80*/  F2FP.F16.E4M3.UNPACK_B R48, R48 ;  /* 0x00000030ff30723e */ /* 0x000fca00020006ff */
[----:B------:R-:W-:-:S05]  /*bd90*/  HADD2.F32 R48, -RZ, R48.H0_H0 ;  /* 0x20000030ff307230 */ /* 0x000fca0000004100 */
[----:B------:R-:W-:-:S04]  /*bda0*/  FMUL R48, R48, UR38 ;  /* 0x0000002630307c20 */ /* 0x000fc80008400000 */
[----:B------:R-:W-:-:S05]  /*bdb0*/  FFMA R48, R196, UR39, R48 ;  /* 0x00000027c4307c23 */ /* 0x000fca0008000030 */
[----:B------:R-:W-:-:S05]  /*bdc0*/  F2FP.SATFINITE.E4M3.F32.PACK_AB_MERGE_C R48, RZ, R48, RZ ;  /* 0x00000030ff30723e */ /* 0x000fca00048070ff */
[----:B------:R0:W-:Y:S02]  /*bdd0*/  @!P1 STG.E.U8 desc[UR44][R50.64+0x9], R48 ;  /* 0x0000093032009986 */ /* 0x0001e4000c10112c */
[----:B0-----:R-:W0:Y:S02]  /*bde0*/  @!P4 LDC.64 R48, c[0x0][0x5c0] ;  /* 0x00017000ff30cb82 */ /* 0x001e240000000a00 */
[--C-:B0-----:R-:W-:Y:S02]  /*bdf0*/  @!P4 IADD3 R104, P1, P3, R26, UR6, R48.reuse ;  /* 0x000000061a68cc10 */ /* 0x101fe4000fb3e030 */
[----:B------:R-:W-:-:S06]  /*be00*/  PRMT R48, RZ, 0x7610, R48 ;  /* 0x00007610ff307816 */ /* 0x000fcc0000000030 */
[----:B------:R-:W2:Y:S01]  /*be10*/  @!P0 LDG.E.U8 R48, desc[UR44][R42.64+0x8] ;  /* 0x0000082c2a308981 */ /* 0x000ea2000c1e1100 */
[----:B------:R-:W-:Y:S02]  /*be20*/  LOP3.LUT R47, R47, 0xbfffffff, RZ, 0xc0, !PT ;  /* 0xbfffffff2f2f7812 */ /* 0x000fe400078ec0ff */
[----:B------:R-:W-:Y:S02]  /*be30*/  @!P4 IADD3.X R105, R44, UR5, R49, P1, P3 ;  /* 0x000000052c69cc10 */ /* 0x000fe40008fe6431 */
[----:B------:R-:W-:Y:S02]  /*be40*/  @P4 LOP3.LUT R47, R47, 0x40000000, RZ, 0xfc, !PT ;  /* 0x400000002f2f4812 */ /* 0x000fe400078efcff */
[----:B------:R-:W-:Y:S02]  /*be50*/  ISETP.LT.OR P4, PT, R45, 0x2a, !P2 ;  /* 0x0000002a2d00780c */ /* 0x000fe40005781670 */
[----:B------:R-:W-:Y:S02]  /*be60*/  ISETP.GE.AND P5, PT, R46, 0x101, PT ;  /* 0x000001012e00780c */ /* 0x000fe40003fa6270 */
[----:B------:R-:W-:-:S02]  /*be70*/  LOP3.LUT P6, RZ, R229, 0x800, RZ, 0xc0, !PT ;  /* 0x00000800e5ff7812 */ /* 0x000fc400078cc0ff */
        /* <DEDUP_REMOVED lines=29> */
[----:B------:R-:W-:Y:S02]  /*c050*/  ISETP.GE.AND P6, PT, R46, 0x1, PT ;  /* 0x000000012e00780c */ /* 0x000fe40003fc6270 */
[----:B0-----:R-:W-:-:S04]  /*c060*/  @!P0 IADD3 R98, P1, P3, R26, UR10, R48 ;  /* 0x0000000a1a628c10 */ /* 0x001fc8000fb3e030 */
[----:B------:R-:W-:Y:S02]  /*c070*/  @!P0 IADD3.X R99, R44, UR9, R49, P1, P3 ;  /* 0x000000092c638c10 */ /* 0x000fe40008fe6431 */
[----:B------:R-:W-:Y:S02]  /*c080*/  ISETP.LT.OR P1, PT, R45, 0x11, !P6 ;  /* 0x000000112d00780c */ /* 0x000fe40007721670 */
[----:B------:R-:W-:-:S11]  /*c090*/  PRMT R48, RZ, 0x7610, R48 ;  /* 0x00007610ff307816 */ /* 0x000fd60000000030 */
[----:B------:R-:W2:Y:S01]  /*c0a0*/  @!P1 LDG.E.U8 R48, desc[UR44][R28.64+0x10] ;  /* 0x0000102c1c309981 */ /* 0x000ea2000c1e1100 */
[----:B------:R-:W-:Y:S02]  /*c0b0*/  PRMT R50, RZ, 0x7610, R50 ;  /* 0x00007610ff327816 */ /* 0x000fe40000000032 */
[----:B--2---:R-:W-:-:S04]  /*c0c0*/  LOP3.LUT R48, R48, 0xff, RZ, 0xc0, !PT ;  /* 0x000000ff30307812 */ /* 0x004fc800078ec0ff */
        /* <DEDUP_REMOVED lines=10> */
[----:B------:R-:W2:Y:S01]  /*c170*/  @!P1 LDG.E.U8 R50, desc[UR44][R28.64+0x11] ;  /* 0x0000112c1c329981 */ /* 0x000ea2000c1e1100 */
[----:B0-----:R-:W0:Y:S01]  /*c180*/  @!P1 LDC.64 R48, c[0x0][0x5c0] ;  /* 0x00017000ff309b82 */ /* 0x001e220000000a00 */
[----:B------:R-:W-:-:S04]  /*c190*/  LOP3.LUT R0, R0, 0xfffdffff, RZ, 0xc0, !PT ;  /* 0xfffdffff00007812 */ /* 0x000fc800078ec0ff */
[----:B------:R-:W-:Y:S02]  /*c1a0*/  @P2 LOP3.LUT R0, R0, 0x20000, RZ, 0xfc, !PT ;  /* 0x0002000000002812 */ /* 0x000fe400078efcff */
[----:B------:R-:W-:Y:S02]  /*c1b0*/  ISETP.LT.OR P2, PT, R45, 0x29, !P5 ;  /* 0x000000292d00780c */ /* 0x000fe40006f41670 */
[----:B0-----:R-:W-:-:S05]  /*c1c0*/  @!P1 IADD3 R48, P3, R26, R48, RZ ;  /* 0x000000301a309210 */ /* 0x001fca0007f7e0ff */
[----:B------:R-:W-:Y:S01]  /*c1d0*/  @!P1 IMAD.X R49, R44, 0x1, R49, P3 ;  /* 0x000000012c319824 */ /* 0x000fe200018e0631 */
[----:B------:R-:W-:Y:S02]  /*c1e0*/  LOP3.LUT R47, R47, 0xffdfffff, RZ, 0xc0, !PT ;  /* 0xffdfffff2f2f7812 */ /* 0x000fe400078ec0ff */
[----:B------:R-:W-:Y:S02]  /*c1f0*/  LOP3.LUT P4, RZ, R0, 0x40000, RZ, 0xc0, !PT ;  /* 0x0004000000ff7812 */ /* 0x000fe4000788c0ff */
        /* <DEDUP_REMOVED lines=13> */
[----:B------:R-:W-:Y:S02]  /*c2d0*/  ISETP.LT.OR P5, PT, R45, 0x2a, !P5 ;  /* 0x0000002a2d00780c */ /* 0x000fe40006fa1670 */
[----:B------:R-:W-:Y:S02]  /*c2e0*/  @!P2 IADD3.X R95, R44, UR9, R49, P1, P3 ;  /* 0x000000092c5fac10 */ /* 0x000fe40008fe6431 */
[----:B------:R-:W-:-:S04]  /*c2f0*/  LOP3.LUT R47, R47, 0xfffbffff, RZ, 0xc0, !PT ;  /* 0xfffbffff2f2f7812 */ /* 0x000fc800078ec0ff */
[----:B------:R-:W-:-:S04]  /*c300*/  @P2 LOP3.LUT R47, R47, 0x40000, RZ, 0xfc, !PT ;  /* 0x000400002f2f2812 */ /* 0x000fc800078efcff */
[----:B------:R-:W-:-:S04]  /*c310*/  LOP3.LUT R47, R47, 0xfffeffff, RZ, 0xc0, !PT ;  /* 0xfffeffff2f2f7812 */ /* 0x000fc800078ec0ff */
[----:B------:R-:W-:Y:S02]  /*c320*/  @P5 LOP3.LUT R47, R47, 0x10000, RZ, 0xfc, !PT ;  /* 0x000100002f2f5812 */ /* 0x000fe400078efcff */
        /* <DEDUP_REMOVED lines=12> */
[----:B------:R-:W-:Y:S02]  /*c3f0*/  ISETP.LT.OR P0, PT, R45, 0x12, !P4 ;  /* 0x000000122d00780c */ /* 0x000fe40006701670 */
[--C-:B0-----:R-:W-:Y:S02]  /*c400*/  @!P5 IADD3 R102, P1, P3, R26, UR8, R48.reuse ;  /* 0x000000081a66dc10 */ /* 0x101fe4000fb3e030 */
[----:B------:R-:W-:-:S09]  /*c410*/  PRMT R48, RZ, 0x7610, R48 ;  /* 0x00007610ff307816 */ /* 0x000fd20000000030 */
[----:B------:R-:W2:Y:S01]  /*c420*/  @!P0 LDG.E.U8 R48, desc[UR44][R30.64+0x11] ;  /* 0x0000112c1e308981 */ /* 0x000ea2000c1e1100 */
[----:B------:R-:W-:Y:S02]  /*c430*/  @!P5 IADD3.X R103, R44, UR7, R49, P1, P3 ;  /* 0x000000072c67dc10 */ /* 0x000fe40008fe6431 */
[----:B--2---:R-:W-:-:S04]  /*c440*/  LOP3.LUT R48, R48, 0xff, RZ, 0xc0, !PT ;  /* 0x000000ff30307812 */ /* 0x004fc800078ec0ff */
[----:B------:R-:W-:-:S05]  /*c450*/  F2FP.F16.E4M3.UNPACK_B R48, R48 ;  /* 0x00000030ff30723e */ /* 0x000fca00020006ff */
[----:B------:R-:W-:-:S05]  /*c460*/  HADD2.F32 R48, -RZ, R48.H0_H0 ;  /* 0x20000030ff307230 */ /* 0x000fca0000004100 */
[----:B------:R-:W-:-:S04]  /*c470*/  FMUL R48, R48, UR38 ;  /* 0x0000002630307c20 */ /* 0x000fc80008400000 */
[----:B------:R-:W-:-:S05]  /*c480*/  FFMA R48, R190, UR39, R48 ;  /* 0x00000027be307c23 */ /* 0x000fca0008000030 */
[----:B------:R-:W-:-:S05]  /*c490*/  F2FP.SATFINITE.E4M3.F32.PACK_AB_MERGE_C R48, RZ, R48, RZ ;  /* 0x00000030ff30723e */ /* 0x000fca00048070ff */
[----:B------:R0:W-:Y:S01]  /*c4a0*/  @!P0 STG.E.U8 desc[UR44][R56.64+0x11], R48 ;  /* 0x0000113038008986 */ /* 0x0001e2000c10112c */
[----:B------:R-:W-:-:S13]  /*c4b0*/  ISETP.LT.OR P0, PT, R45, 0x32, !P4 ;  /* 0x000000322d00780c */ /* 0x000fda0006701670 */
[----:B0-----:R-:W0:Y:S02]  /*c4c0*/  @!P0 LDC.64 R48, c[0x0][0x5c0] ;  /* 0x00017000ff308b82 */ /* 0x001e240000000a00 */
        /* <DEDUP_REMOVED lines=24> */
[----:B------:R-:W-:-:S04]  /*c650*/  LOP3.LUT R47, R47, 0xffbfffff, RZ, 0xc0, !PT ;  /* 0xffbfffff2f2f7812 */ /* 0x000fc800078ec0ff */
        /* <DEDUP_REMOVED lines=17> */
[----:B------:R-:W-:Y:S02]  /*c770*/  LOP3.LUT P2, RZ, R0, 0x20000, RZ, 0xc0, !PT ;  /* 0x0002000000ff7812 */ /* 0x000fe4000784c0ff */
        /* <DEDUP_REMOVED lines=30> */
[----:B------:R-:W-:Y:S02]  /*c960*/  ISETP.LT.OR P6, PT, R45, 0x11, !P2 ;  /* 0x000000112d00780c */ /* 0x000fe400057c1670 */
[--C-:B0-----:R-:W-:Y:S02]  /*c970*/  @!P0 IADD3 R70, P1, P3, R26, UR6, R48.reuse ;  /* 0x000000061a468c10 */ /* 0x101fe4000fb3e030 */
[----:B------:R-:W-:-:S09]  /*c980*/  PRMT R48, RZ, 0x7610, R48 ;  /* 0x00007610ff307816 */ /* 0x000fd20000000030 */
[----:B------:R-:W2:Y:S01]  /*c990*/  @!P6 LDG.E.U8 R48, desc[UR44][R32.64+0x10] ;  /* 0x0000102c2030e981 */ /* 0x000ea2000c1e1100 */
[----:B------:R-:W-:Y:S02]  /*c9a0*/  LOP3.LUT R47, R47, 0xfffff7ff, RZ, 0xc0, !PT ;  /* 0xfffff7ff2f2f7812 */ /* 0x000fe400078ec0ff */
[----:B------:R-:W-:Y:S02]  /*c9b0*/  @!P0 IADD3.X R71, R44, UR5, R49, P1, P3 ;  /* 0x000000052c478c10 */ /* 0x000fe40008fe6431 */
[----:B------:R-:W-:Y:S02]  /*c9c0*/  @P0 LOP3.LUT R47, R47, 0x800, RZ, 0xfc, !PT ;  /* 0x000008002f2f0812 */ /* 0x000fe400078efcff */
[----:B------:R-:W-:Y:S02]  /*c9d0*/  ISETP.LT.OR P0, PT, R45, 0x39, !P2 ;  /* 0x000000392d00780c */ /* 0x000fe40005701670 */
[----:B------:R-:W-:-:S11]  /*c9e0*/  LOP3.LUT R47, R47, 0xfffffbff, RZ, 0xc0, !PT ;  /* 0xfffffbff2f2f7812 */ /* 0x000fd600078ec0ff */
        /* <DEDUP_REMOVED lines=17> */
[----:B------:R-:W-:Y:S02]  /*cb00*/  LOP3.LUT R47, R47, 0xfffffdff, RZ, 0xc0, !PT ;  /* 0xfffffdff2f2f7812 */ /* 0x000fe400078ec0ff */
[----:B------:R-:W-:Y:S02]  /*cb10*/  @!P0 IADD3.X R67, R44, UR5, R49, P1, P3 ;  /* 0x000000052c438c10 */ /* 0x000fe40008fe6431 */
[----:B------:R-:W-:Y:S02]  /*cb20*/  @P0 LOP3.LUT R47, R47, 0x200, RZ, 0xfc, !PT ;  /* 0x000002002f2f0812 */ /* 0x000fe400078efcff */
[----:B------:R-:W-:-:S04]  /*cb30*/  ISETP.GE.AND P0, PT, R46, 0x89, PT ;  /* 0x000000892e00780c */ /* 0x000fc80003f06270 */
[----:B------:R-:W-:Y:S01]  /*cb40*/  ISETP.LT.OR P3, PT, R45, 0x11, !P0 ;  /* 0x000000112d00780c */ /* 0x000fe20004761670 */
[----:B------:R-:W-:Y:S02]  /*cb50*/  IMAD.U32 R51, RZ, RZ, UR8 ;  /* 0x00000008ff337e24 */ /* 0x000fe4000f8e00ff */
[----:B------:R-:W-:-:S10]  /*cb60*/  IMAD.U32 R49, RZ, RZ, UR7 ;  /* 0x00000007ff317e24 */ /* 0x000fd4000f8e00ff */
[----:B------:R-:W-:-:S04]  /*cb70*/  @!P3 IADD3 R51, P1, P5, R51, UR6, R26 ;  /* 0x000000063333bc10 */ /* 0x000fc8000fd3e01a */
[----:B------:R-:W-:Y:S02]  /*cb80*/  @!P3 IADD3.X R50, R49, UR5, R44, P1, P5 ;  /* 0x000000053132bc10 */ /* 0x000fe40008fea42c */
        /* <DEDUP_REMOVED lines=8> */
[----:B0-----:R-:W-:-:S05]  /*cc10*/  @!P3 IADD3 R48, P1, R51, R48, RZ ;  /* 0x000000303330b210 */ /* 0x001fca0007f3e0ff */
[----:B------:R-:W-:Y:S01]  /*cc20*/  @!P3 IMAD.X R49, R50, 0x1, R49, P1 ;  /* 0x000000013231b824 */ /* 0x000fe200008e0631 */
[----:B------:R-:W-:-:S06]  /*cc30*/  PRMT R50, RZ, 0x7610, R50 ;  /* 0x00007610ff327816 */ /* 0x000fcc0000000032 */
[----:B------:R-:W2:Y:S01]  /*cc40*/  @!P3 LDG.E.U8 R50, desc[UR44][R34.64+0x10] ;  /* 0x0000102c2232b981 */ /* 0x000ea2000c1e1100 */
[----:B------:R-:W-:Y:S01]  /*cc50*/  ISETP.LT.OR P1, PT, R45, 0x12, !P0 ;  /* 0x000000122d00780c */ /* 0x000fe20004721670 */
[----:B------:R-:W-:-:S12]  /*cc60*/  IMAD.U32 R52, RZ, RZ, UR8 ;  /* 0x00000008ff347e24 */ /* 0x000fd8000f8e00ff */
        /* <DEDUP_REMOVED lines=15> */
[----:B------:R-:W-:-:S04]  /*cd60*/  LOP3.LUT R0, R0, 0xfffeffff, RZ, 0xc0, !PT ;  /* 0xfffeffff00007812 */ /* 0x000fc800078ec0ff */
[----:B------:R-:W-:Y:S02]  /*cd70*/  @P4 LOP3.LUT R0, R0, 0x10000, RZ, 0xfc, !PT ;  /* 0x0001000000004812 */ /* 0x000fe400078efcff */
[----:B------:R-:W-:-:S04]  /*cd80*/  ISETP.GE.AND P4, PT, R46, 0x101, PT ;  /* 0x000001012e00780c */ /* 0x000fc80003f86270 */
[----:B------:R-:W-:-:S13]  /*cd90*/  ISETP.LT.OR P4, PT, R45, 0x31, !P4 ;  /* 0x000000312d00780c */ /* 0x000fda0006781670 */
[----:B------:R-:W0:Y:S01]  /*cda0*/  @!P4 LDC.64 R48, c[0x0][0x5c0] ;  /* 0x00017000ff30cb82 */ /* 0x000e220000000a00 */
[----:B------:R-:W-:-:S04]  /*cdb0*/  LOP3.LUT R47, R47, 0xffffffbf, RZ, 0xc0, !PT ;  /* 0xffffffbf2f2f7812 */ /* 0x000fc800078ec0ff */
[----:B------:R-:W-:Y:S02]  /*cdc0*/  @P4 LOP3.LUT R47, R47, 0x40, RZ, 0xfc, !PT ;  /* 0x000000402f2f4812 */ /* 0x000fe400078efcff */
[----:B0-----:R-:W-:-:S04]  /*cdd0*/  @!P4 IADD3 R64, P5, P6, R26, UR10, R48 ;  /* 0x0000000a1a40cc10 */ /* 0x001fc8000febe030 */
[----:B------:R-:W-:Y:S02]  /*cde0*/  @!P4 IADD3.X R65, R44, UR9, R49, P5, P6 ;  /* 0x000000092c41cc10 */ /* 0x000fe4000afec431 */
[----:B------:R-:W-:-:S04]  /*cdf0*/  ISETP.GE.AND P6, PT, R46, 0x101, PT ;  /* 0x000001012e00780c */ /* 0x000fc80003fc6270 */
[C---:B------:R-:W-:Y:S02]  /*ce00*/  ISETP.LT.OR P4, PT, R45.reuse, 0x32, !P6 ;  /* 0x000000322d00780c */ /* 0x040fe40007781670 */
        /* <DEDUP_REMOVED lines=20> */
[----:B------:R-:W-:Y:S02]  /*cf50*/  FFMA R21, R21, UR39, R22 ;  /* 0x0000002715157c23 */ /* 0x000fe40008000016 */
[----:B------:R-:W0:Y:S03]  /*cf60*/  @!P4 LDC.64 R22, c[0x0][0x5c0] ;  /* 0x00017000ff16cb82 */ /* 0x000e260000000a00 */
[----:B------:R-:W-:-:S05]  /*cf70*/  F2FP.SATFINITE.E4M3.F32.PACK_AB_MERGE_C R21, RZ, R21, RZ ;  /* 0x00000015ff15723e */ /* 0x000fca00048070ff */
[----:B------:R1:W-:Y:S01]  /*cf80*/  @!P5 STG.E.U8 desc[UR44][R90.64+0x18], R21 ;  /* 0x000018155a00d986 */ /* 0x0003e2000c10112c */
[C---:B------:R-:W-:Y:S02]  /*cf90*/  ISETP.LT.OR P5, PT, R45.reuse, 0x3a, !P6 ;  /* 0x0000003a2d00780c */ /* 0x040fe400077a1670 */
[----:B------:R-:W-:Y:S02]  /*cfa0*/  ISETP.LT.OR P6, PT, R45, 0x1a, !P2 ;  /* 0x0000001a2d00780c */ /* 0x000fe400057c1670 */
[----:B-1----:R-:W-:-:S11]  /*cfb0*/  PRMT R21, RZ, 0x7610, R21 ;  /* 0x00007610ff157816 */ /* 0x002fd60000000015 */
[----:B------:R-:W2:Y:S01]  /*cfc0*/  @!P6 LDG.E.U8 R21, desc[UR44][R32.64+0x19] ;  /* 0x0000192c2015e981 */ /* 0x000ea2000c1e1100 */
[----:B0-----:R-:W-:-:S04]  /*cfd0*/  @!P4 IADD3 R60, P1, P3, R26, UR10, R22 ;  /* 0x0000000a1a3ccc10 */ /* 0x001fc8000fb3e016 */
[----:B------:R-:W-:Y:S02]  /*cfe0*/  @!P4 IADD3.X R61, R44, UR9, R23, P1, P3 ;  /* 0x000000092c3dcc10 */ /* 0x000fe40008fe6417 */
[----:B------:R-:W0:Y:S02]  /*cff0*/  @!P5 LDC.64 R22, c[0x0][0x5c0] ;  /* 0x00017000ff16db82 */ /* 0x000e240000000a00 */
[----:B0-----:R-:W-:-:S04]  /*d000*/  @!P5 IADD3 R58, P1, P3, R26, UR10, R22 ;  /* 0x0000000a1a3adc10 */ /* 0x001fc8000fb3e016 */
[----:B------:R-:W-:Y:S02]  /*d010*/  @!P5 IADD3.X R59, R44, UR9, R23, P1, P3 ;  /* 0x000000092c3bdc10 */ /* 0x000fe40008fe6417 */
[----:B------:R-:W-:Y:S01]  /*d020*/  ISETP.LT.OR P3, PT, R45, 0x19, !P0 ;  /* 0x000000192d00780c */ /* 0x000fe20004761670 */
[----:B------:R-:W-:Y:S01]  /*d030*/  IMAD.U32 R23, RZ, RZ, UR8 ;  /* 0x00000008ff177e24 */ /* 0x000fe2000f8e00ff */
[----:B------:R-:W-:Y:S01]  /*d040*/  LOP3.LUT R229, R229, 0xbfffffff, RZ, 0xc0, !PT ;  /* 0xbfffffffe5e57812 */ /* 0x000fe200078ec0ff */
[----:B------:R-:W-:-:S03]  /*d050*/  IMAD.U32 R49, RZ, RZ, UR7 ;  /* 0x00000007ff317e24 */ /* 0x000fc6000f8e00ff */
[----:B------:R-:W-:-:S07]  /*d060*/  @P5 LOP3.LUT R229, R229, 0x40000000, RZ, 0xfc, !PT ;  /* 0x40000000e5e55812 */ /* 0x000fce00078efcff */
        /* <DEDUP_REMOVED lines=33> */
[----:B------:R-:W-:-:S04]  /*d280*/  LOP3.LUT P4, RZ, R0, 0x10000, RZ, 0xc0, !PT ;  /* 0x0001000000ff7812 */ /* 0x000fc8000788c0ff */
[----:B------:R-:W-:-:S13]  /*d290*/  ISETP.LT.OR P0, PT, R45, 0x41, !P4 ;  /* 0x000000412d00780c */ /* 0x000fda0006701670 */
[----:B------:R-:W0:Y:S02]  /*d2a0*/  @!P0 LDC.64 R20, c[0x0][0x5c0] ;  /* 0x00017000ff148b82 */ /* 0x000e240000000a00 */
[----:B0-----:R-:W-:-:S04]  /*d2b0*/  @!P0 IADD3 R56, P5, P6, R26, UR8, R20 ;  /* 0x000000081a388c10 */ /* 0x001fc8000febe014 */
[----:B------:R-:W-:Y:S02]  /*d2c0*/  @!P0 IADD3.X R57, R44, UR7, R21, P5, P6 ;  /* 0x000000072c398c10 */ /* 0x000fe4000afec415 */
        /* <DEDUP_REMOVED lines=13> */
[----:B------:R-:W-:-:S04]  /*d3a0*/  LOP3.LUT R47, R47, 0xffffffdf, RZ, 0xc0, !PT ;  /* 0xffffffdf2f2f7812 */ /* 0x000fc800078ec0ff */
[----:B------:R-:W-:Y:S02]  /*d3b0*/  @P0 LOP3.LUT R47, R47, 0x20, RZ, 0xfc, !PT ;  /* 0x000000202f2f0812 */ /* 0x000fe400078efcff */
[C---:B------:R-:W-:Y:S02]  /*d3c0*/  LOP3.LUT P0, RZ, R229.reuse, 0x2, RZ, 0xc0, !PT ;  /* 0x00000002e5ff7812 */ /* 0x040fe4000780c0ff */
[----:B------:R-:W-:Y:S02]  /*d3d0*/  LOP3.LUT R229, R229, 0x7fffffff, RZ, 0xc0, !PT ;  /* 0x7fffffffe5e57812 */ /* 0x000fe400078ec0ff */
[----:B------:R-:W-:Y:S02]  /*d3e0*/  @!P5 IADD3.X R55, R44, UR7, R19, P1, P3 ;  /* 0x000000072c37dc10 */ /* 0x000fe40008fe6413 */
[----:B------:R-:W-:Y:S02]  /*d3f0*/  @P5 LOP3.LUT R229, R229, 0x80000000, RZ, 0xfc, !PT ;  /* 0x80000000e5e55812 */ /* 0x000fe400078efcff */
[----:B------:R-:W-:-:S02]  /*d400*/  ISETP.LT.OR P5, PT, R45, 0x49, !P4 ;  /* 0x000000492d00780c */ /* 0x000fc400067a1670 */
        /* <DEDUP_REMOVED lines=8> */
[----:B-1----:R-:W-:-:S06]  /*d490*/  PRMT R17, RZ, 0x7610, R17 ;  /* 0x00007610ff117816 */ /* 0x002fcc0000000011 */
[----:B------:R-:W2:Y:S01]  /*d4a0*/  @!P0 LDG.E.U8 R17, desc[UR44][R36.64+0x11] ;  /* 0x0000112c24118981 */ /* 0x000ea2000c1e1100 */
[----:B------:R-:W-:Y:S02]  /*d4b0*/  ISETP.LT.OR P4, PT, R45, 0x4a, !P4 ;  /* 0x0000004a2d00780c */ /* 0x000fe40006781670 */
[----:B0-----:R-:W-:-:S04]  /*d4c0*/  @!P5 IADD3 R52, P1, P3, R26, UR8, R18 ;  /* 0x000000081a34dc10 */ /* 0x001fc8000fb3e012 */
[----:B------:R-:W-:-:S07]  /*d4d0*/  @!P5 IADD3.X R53, R44, UR7, R19, P1, P3 ;  /* 0x000000072c35dc10 */ /* 0x000fce0008fe6413 */
[----:B------:R-:W0:Y:S01]  /*d4e0*/  @!P4 LDC.64 R18, c[0x0][0x5c0] ;  /* 0x00017000ff12cb82 */ /* 0x000e220000000a00 */
[----:B------:R-:W-:Y:S02]  /*d4f0*/  ISETP.GE.AND P6, PT, R46, 0x109, PT ;  /* 0x000001092e00780c */ /* 0x000fe40003fc6270 */
        /* <DEDUP_REMOVED lines=40> */
[----:B------:R-:W-:-:S13]  /*d780*/  ISETP.LT.OR P0, PT, R45, 0x41, !P2 ;  /* 0x000000412d00780c */ /* 0x000fda0005701670 */
[----:B------:R-:W0:Y:S02]  /*d790*/  @!P0 LDC.64 R16, c[0x0][0x5c0] ;  /* 0x00017000ff108b82 */ /* 0x000e240000000a00 */
[----:B0-----:R-:W-:-:S04]  /*d7a0*/  @!P0 IADD3 R48, P4, P5, R26, UR6, R16 ;  /* 0x000000061a308c10 */ /* 0x001fc8000fd9e010 */
[----:B------:R-:W-:Y:S02]  /*d7b0*/  @!P0 IADD3.X R49, R44, UR5, R17, P4, P5 ;  /* 0x000000052c318c10 */ /* 0x000fe4000a7ea411 */
[----:B------:R-:W-:Y:S02]  /*d7c0*/  ISETP.LT.OR P4, PT, R45, 0x42, !P2 ;  /* 0x000000422d00780c */ /* 0x000fe40005781670 */
[----:B------:R-:W-:-:S04]  /*d7d0*/  LOP3.LUT R229, R229, 0xfbffffff, RZ, 0xc0, !PT ;  /* 0xfbffffffe5e57812 */ /* 0x000fc800078ec0ff */
[----:B------:R-:W-:-:S04]  /*d7e0*/  @P0 LOP3.LUT R229, R229, 0x4000000, RZ, 0xfc, !PT ;  /* 0x04000000e5e50812 */ /* 0x000fc800078efcff */
        /* <DEDUP_REMOVED lines=20> */
[----:B0-----:R-:W-:-:S06]  /*d930*/  PRMT R13, RZ, 0x7610, R13 ;  /* 0x00007610ff0d7816 */ /* 0x001fcc000000000d */
[----:B------:R-:W2:Y:S01]  /*d940*/  @!P0 LDG.E.U8 R13, desc[UR44][R36.64+0x19] ;  /* 0x0000192c240d8981 */ /* 0x000ea2000c1e1100 */
[----:B------:R-:W-:Y:S02]  /*d950*/  LOP3.LUT R229, R229, 0xfdffffff, RZ, 0xc0, !PT ;  /* 0xfdffffffe5e57812 */ /* 0x000fe400078ec0ff */
[----:B------:R-:W-:Y:S02]  /*d960*/  @!P4 IADD3.X R23, R44, UR5, R15, P1, P3 ;  /* 0x000000052c17cc10 */ /* 0x000fe40008fe640f */
[----:B------:R-:W-:Y:S02]  /*d970*/  @P4 LOP3.LUT R229, R229, 0x2000000, RZ, 0xfc, !PT ;  /* 0x02000000e5e54812 */ /* 0x000fe400078efcff */
[----:B------:R-:W-:-:S13]  /*d980*/  ISETP.LT.OR P4, PT, R45, 0x49, !P2 ;  /* 0x000000492d00780c */ /* 0x000fda0005781670 */
[----:B------:R-:W0:Y:S02]  /*d990*/  @!P4 LDC.64 R14, c[0x0][0x5c0] ;  /* 0x00017000ff0ecb82 */ /* 0x000e240000000a00 */
[----:B0-----:R-:W-:-:S04]  /*d9a0*/  @!P4 IADD3 R20, P1, P3, R26, UR6, R14 ;  /* 0x000000061a14cc10 */ /* 0x001fc8000fb3e00e */
[----:B------:R-:W-:Y:S02]  /*d9b0*/  @!P4 IADD3.X R21, R44, UR5, R15, P1, P3 ;  /* 0x000000052c15cc10 */ /* 0x000fe40008fe640f */
[----:B------:R-:W-:-:S13]  /*d9c0*/  ISETP.LT.OR P3, PT, R45, 0x4a, !P2 ;  /* 0x0000004a2d00780c */ /* 0x000fda0005761670 */
[----:B------:R-:W0:Y:S01]  /*d9d0*/  @!P3 LDC.64 R14, c[0x0][0x5c0] ;  /* 0x00017000ff0ebb82 */ /* 0x000e220000000a00 */
[----:B------:R-:W-:Y:S01]  /*d9e0*/  IMAD.U32 R17, RZ, RZ, UR7 ;  /* 0x00000007ff117e24 */ /* 0x000fe2000f8e00ff */
[----:B0-----:R-:W-:-:S04]  /*d9f0*/  @!P3 IADD3 R18, P1, P2, R26, UR6, R14 ;  /* 0x000000061a12bc10 */ /* 0x001fc8000fa3e00e */
[----:B------:R-:W-:Y:S01]  /*da00*/  @!P3 IADD3.X R19, R44, UR5, R15, P1, P2 ;  /* 0x000000052c13bc10 */ /* 0x000fe20008fe440f */
[----:B------:R-:W-:Y:S01]  /*da10*/  IMAD.U32 R15, RZ, RZ, UR8 ;  /* 0x00000008ff0f7e24 */ /* 0x000fe2000f8e00ff */
        /* <DEDUP_REMOVED lines=8> */
[----:B0-----:R-:W0:Y:S01]  /*daa0*/  @!P0 LDC.64 R12, c[0x0][0x5c0] ;  /* 0x00017000ff0c8b82 */ /* 0x001e220000000a00 */
[----:B------:R-:W-:-:S04]  /*dab0*/  @!P0 IADD3 R15, P1, P2, R15, UR10, R26 ;  /* 0x0000000a0f0f8c10 */ /* 0x000fc8000fa3e01a */
[----:B------:R-:W-:Y:S02]  /*dac0*/  @!P0 IADD3.X R14, R17, UR9, R44, P1, P2 ;  /* 0x00000009110e8c10 */ /* 0x000fe40008fe442c */
[----:B0-----:R-:W-:-:S05]  /*dad0*/  @!P0 IADD3 R12, P1, R15, R12, RZ ;  /* 0x0000000c0f0c8210 */ /* 0x001fca0007f3e0ff */
[----:B------:R-:W-:Y:S01]  /*dae0*/  @!P0 IMAD.X R13, R14, 0x1, R13, P1 ;  /* 0x000000010e0d8824 */ /* 0x000fe200008e060d */
[----:B------:R-:W-:-:S06]  /*daf0*/  PRMT R14, RZ, 0x7610, R14 ;  /* 0x00007610ff0e7816 */ /* 0x000fcc000000000e */
[----:B------:R-:W2:Y:S01]  /*db00*/  @!P0 LDG.E.U8 R14, desc[UR44][R38.64+0x18] ;  /* 0x0000182c260e8981 */ /* 0x000ea2000c1e1100 */
[----:B------:R-:W-:Y:S02]  /*db10*/  ISETP.LT.OR P1, PT, R45, 0x1a, !P6 ;  /* 0x0000001a2d00780c */ /* 0x000fe40007721670 */
        /* <DEDUP_REMOVED lines=12> */
[----:B------:R-:W-:Y:S02]  /*dbe0*/  IMAD.U32 R14, RZ, RZ, UR8 ;  /* 0x00000008ff0e7e24 */ /* 0x000fe4000f8e00ff */
[----:B------:R-:W-:-:S03]  /*dbf0*/  IMAD.U32 R11, RZ, RZ, UR7 ;  /* 0x00000007ff0b7e24 */ /* 0x000fc6000f8e00ff */
[----:B------:R-:W-:-:S04]  /*dc00*/  @!P1 IADD3 R14, P2, P3, R14, UR10, R26 ;  /* 0x0000000a0e0e9c10 */ /* 0x000fc8000fb5e01a */
[----:B------:R-:W-:Y:S02]  /*dc10*/  @!P1 IADD3.X R11, R11, UR9, R44, P2, P3 ;  /* 0x000000090b0b9c10 */ /* 0x000fe400097e642c */
[----:B0-----:R-:W-:-:S05]  /*dc20*/  @!P1 IADD3 R12, P0, R14, R12, RZ ;  /* 0x0000000c0e0c9210 */ /* 0x001fca0007f1e0ff */
[----:B------:R-:W-:Y:S01]  /*dc30*/  @!P1 IMAD.X R13, R11, 0x1, R13, P0 ;  /* 0x000000010b0d9824 */ /* 0x000fe200000e060d */
[----:B------:R-:W-:-:S06]  /*dc40*/  PRMT R11, RZ, 0x7610, R11 ;  /* 0x00007610ff0b7816 */ /* 0x000fcc000000000b */
[----:B------:R-:W2:Y:S01]  /*dc50*/  @!P1 LDG.E.U8 R11, desc[UR44][R38.64+0x19] ;  /* 0x0000192c260b9981 */ /* 0x000ea2000c1e1100 */
[----:B------:R-:W-:-:S04]  /*dc60*/  ISETP.GE.AND P3, PT, R46, 0x181, PT ;  /* 0x000001812e00780c */ /* 0x000fc80003f66270 */
[----:B------:R-:W-:Y:S02]  /*dc70*/  ISETP.LT.OR P0, PT, R45, 0x11, !P3 ;  /* 0x000000112d00780c */ /* 0x000fe40005f01670 */
[----:B------:R-:W-:-:S04]  /*dc80*/  ISETP.GE.AND P5, PT, R46, 0x101, PT ;  /* 0x000001012e00780c */ /* 0x000fc80003fa6270 */
[----:B------:R-:W-:-:S07]  /*dc90*/  ISETP.LT.OR P4, PT, R45, 0x41, !P5 ;  /* 0x000000412d00780c */ /* 0x000fce0006f81670 */
        /* <DEDUP_REMOVED lines=14> */
[----:B------:R-:W0:Y:S02]  /*dd80*/  @!P4 LDC.64 R10, c[0x0][0x5c0] ;  /* 0x00017000ff0acb82 */ /* 0x000e240000000a00 */
[--C-:B0-----:R-:W-:Y:S02]  /*dd90*/  @!P4 IADD3 R16, P1, P2, R26, UR10, R10.reuse ;  /* 0x0000000a1a10cc10 */ /* 0x101fe4000fa3e00a */
[----:B------:R-:W-:-:S06]  /*dda0*/  PRMT R10, RZ, 0x7610, R10 ;  /* 0x00007610ff0a7816 */ /* 0x000fcc000000000a */
        /* <DEDUP_REMOVED lines=16> */
[--C-:B------:R-:W-:Y:S02]  /*deb0*/  @!P0 IADD3.X R13, R11, R13, R9.reuse, P1, !PT ;  /* 0x0000000d0b0d8210 */ /* 0x100fe40000ffe409 */
[----:B------:R-:W-:-:S06]  /*dec0*/  PRMT R9, RZ, 0x7610, R9 ;  /* 0x00007610ff097816 */ /* 0x000fcc0000000009 */
[----:B------:R-:W2:Y:S01]  /*ded0*/  @!P0 LDG.E.U8 R9, desc[UR44][R40.64+0x11] ;  /* 0x0000112c28098981 */ /* 0x000ea2000c1e1100 */
[----:B------:R-:W-:-:S04]  /*dee0*/  LOP3.LUT R229, R229, 0xfff7ffff, RZ, 0xc0, !PT ;  /* 0xfff7ffffe5e57812 */ /* 0x000fc800078ec0ff */
[----:B------:R-:W-:Y:S02]  /*def0*/  @P4 LOP3.LUT R229, R229, 0x80000, RZ, 0xfc, !PT ;  /* 0x00080000e5e54812 */ /* 0x000fe400078efcff */
[----:B------:R-:W-:-:S13]  /*df00*/  ISETP.LT.OR P4, PT, R45, 0x42, !P5 ;  /* 0x000000422d00780c */ /* 0x000fda0006f81670 */
[----:B------:R-:W0:Y:S01]  /*df10*/  @!P4 LDC.64 R10, c[0x0][0x5c0] ;  /* 0x00017000ff0acb82 */ /* 0x000e220000000a00 */
[----:B------:R-:W-:-:S04]  /*df20*/  LOP3.LUT R0, R0, 0xffffbfff, RZ, 0xc0, !PT ;  /* 0xffffbfff00007812 */ /* 0x000fc800078ec0ff */
[----:B------:R-:W-:Y:S02]  /*df30*/  @P6 LOP3.LUT R0, R0, 0x4000, RZ, 0xfc, !PT ;  /* 0x0000400000006812 */ /* 0x000fe400078efcff */
[C---:B------:R-:W-:Y:S02]  /*df40*/  LOP3.LUT P6, RZ, R229.reuse, 0x8000000, RZ, 0xc0, !PT ;  /* 0x08000000e5ff7812 */ /* 0x040fe400078cc0ff */
[----:B------:R-:W-:-:S04]  /*df50*/  LOP3.LUT R229, R229, 0xfffbffff, RZ, 0xc0, !PT ;  /* 0xfffbffffe5e57812 */ /* 0x000fc800078ec0ff */
[----:B------:R-:W-:Y:S02]  /*df60*/  @P4 LOP3.LUT R229, R229, 0x40000, RZ, 0xfc, !PT ;  /* 0x00040000e5e54812 */ /* 0x000fe400078efcff */
[----:B0-----:R-:W-:-:S04]  /*df70*/  @!P4 IADD3 R14, P1, P2, R26, UR10, R10 ;  /* 0x0000000a1a0ecc10 */ /* 0x001fc8000fa3e00a */
[----:B------:R-:W-:Y:S02]  /*df80*/  @!P4 IADD3.X R15, R44, UR9, R11, P1, P2 ;  /* 0x000000092c0fcc10 */ /* 0x000fe40008fe440b */
        /* <DEDUP_REMOVED lines=17> */
[--C-:B------:R-:W-:Y:S01]  /*e0a0*/  FFMA R7, R7, UR39, R8.reuse ;  /* 0x0000002707077c23 */ /* 0x100fe20008000008 */
[----:B------:R-:W-:-:S04]  /*e0b0*/  PRMT R8, RZ, 0x7610, R8 ;  /* 0x00007610ff087816 */ /* 0x000fc80000000008 */
[----:B------:R-:W-:-:S05]  /*e0c0*/  F2FP.SATFINITE.E4M3.F32.PACK_AB_MERGE_C R7, RZ, R7, RZ ;  /* 0x00000007ff07723e */ /* 0x000fca00048070ff */
[----:B------:R0:W-:Y:S04]  /*e0d0*/  @!P6 STG.E.U8 desc[UR44][R122.64+0x10], R7 ;  /* 0x000010077a00e986 */ /* 0x0001e8000c10112c */
[----:B------:R-:W2:Y:S01]  /*e0e0*/  @!P2 LDG.E.U8 R8, desc[UR44][R42.64+0x11] ;  /* 0x0000112c2a08a981 */ /* 0x000ea2000c1e1100 */
[----:B------:R-:W-:Y:S02]  /*e0f0*/  LOP3.LUT R229, R229, 0xfffdffff, RZ, 0xc0, !PT ;  /* 0xfffdffffe5e57812 */ /* 0x000fe400078ec0ff */
[----:B------:R-:W-:Y:S02]  /*e100*/  ISETP.GE.AND P5, PT, R46, 0x89, PT ;  /* 0x000000892e00780c */ /* 0x000fe40003fa6270 */
[----:B------:R-:W-:Y:S02]  /*e110*/  @P4 LOP3.LUT R229, R229, 0x20000, RZ, 0xfc, !PT ;  /* 0x00020000e5e54812 */ /* 0x000fe400078efcff */
[----:B------:R-:W-:-:S02]  /*e120*/  @!P4 IADD3.X R11, R44, UR9, R9, P0, P1 ;  /* 0x000000092c0bcc10 */ /* 0x000fc400087e2409 */
[----:B------:R-:W-:Y:S01]  /*e130*/  ISETP.LT.OR P4, PT, R45, 0x21, !P5 ;  /* 0x000000212d00780c */ /* 0x000fe20006f81670 */
[----:B------:R-:W-:Y:S02]  /*e140*/  IMAD.U32 R78, RZ, RZ, UR8 ;  /* 0x00000008ff4e7e24 */ /* 0x000fe4000f8e00ff */
[----:B------:R-:W-:-:S10]  /*e150*/  IMAD.U32 R86, RZ, RZ, UR7 ;  /* 0x00000007ff567e24 */ /* 0x000fd4000f8e00ff */
[----:B------:R-:W-:-:S04]  /*e160*/  @!P4 IADD3 R78, P0, P1, R78, UR6, R26 ;  /* 0x000000064e4ecc10 */ /* 0x000fc8000f91e01a */
[----:B------:R-:W-:Y:S02]  /*e170*/  @!P4 IADD3.X R86, R86, UR5, R44, P0, P1 ;  /* 0x000000055656cc10 */ /* 0x000fe400087e242c */
[----:B------:R-:W-:-:S13]  /*e180*/  ISETP.LT.OR P0, PT, R45, 0x19, !P3 ;  /* 0x000000192d00780c */ /* 0x000fda0005f01670 */
[----:B0-----:R-:W-:Y:S01]  /*e190*/  @!P0 IMAD.MOV.U32 R7, RZ, RZ, R44 ;  /* 0x000000ffff078224 */ /* 0x001fe200078e002c */
[----:B--2---:R-:W-:-:S04]  /*e1a0*/  LOP3.LUT R8, R8, 0xff, RZ, 0xc0, !PT ;  /* 0x000000ff08087812 */ /* 0x004fc800078ec0ff */
[----:B------:R-:W-:-:S05]  /*e1b0*/  F2FP.F16.E4M3.UNPACK_B R8, R8 ;  /* 0x00000008ff08723e */ /* 0x000fca00020006ff */
[----:B------:R-:W-:-:S05]  /*e1c0*/  HADD2.F32 R8, -RZ, R8.H0_H0 ;  /* 0x20000008ff087230 */ /* 0x000fca0000004100 */
[----:B------:R-:W-:-:S04]  /*e1d0*/  FMUL R9, R8, UR38 ;  /* 0x0000002608097c20 */ /* 0x000fc80008400000 */
[----:B------:R-:W-:-:S05]  /*e1e0*/  FFMA R9, R6, UR39, R9 ;  /* 0x0000002706097c23 */ /* 0x000fca0008000009 */
[----:B------:R-:W-:Y:S02]  /*e1f0*/  F2FP.SATFINITE.E4M3.F32.PACK_AB_MERGE_C R13, RZ, R9, RZ ;  /* 0x00000009ff0d723e */ /* 0x000fe400048070ff */
[----:B------:R-:W0:Y:S01]  /*e200*/  @!P0 LDC.64 R8, c[0x0][0x5c0] ;  /* 0x00017000ff088b82 */ /* 0x000e220000000a00 */
[----:B------:R-:W-:-:S04]  /*e210*/  @!P0 IMAD.MOV.U32 R6, RZ, RZ, R26 ;  /* 0x000000ffff068224 */ /* 0x000fc800078e001a */
[----:B------:R-:W-:Y:S01]  /*e220*/  @!P0 IMAD.WIDE.U32 R6, R24, 0x180, R6 ;  /* 0x0000018018068825 */ /* 0x000fe200078e0006 */
[----:B------:R-:W-:Y:S02]  /*e230*/  @!P2 STG.E.U8 desc[UR44][R120.64+0x11], R13 ;  /* 0x0000110d7800a986 */ /* 0x000fe4000c10112c */
[----:B0-----:R-:W-:Y:S02]  /*e240*/  @!P0 IADD3 R6, P1, R6, R8, RZ ;  /* 0x0000000806068210 */ /* 0x001fe40007f3e0ff */
[----:B------:R-:W-:-:S06]  /*e250*/  PRMT R8, RZ, 0x7610, R8 ;  /* 0x00007610ff087816 */ /* 0x000fcc0000000008 */
[----:B------:R-:W2:Y:S01]  /*e260*/  @!P0 LDG.E.U8 R8, desc[UR44][R40.64+0x18] ;  /* 0x0000182c28088981 */ /* 0x000ea2000c1e1100 */
[----:B------:R-:W-:Y:S01]  /*e270*/  ISETP.LT.OR P5, PT, R45, 0x22, !P5 ;  /* 0x000000222d00780c */ /* 0x000fe20006fa1670 */
[----:B------:R-:W-:Y:S02]  /*e280*/  @!P0 IMAD R12, R25, 0x180, RZ ;  /* 0x00000180190c8824 */ /* 0x000fe400078e02ff */
[----:B------:R-:W-:-:S03]  /*e290*/  IMAD.U32 R79, RZ, RZ, UR8 ;  /* 0x00000008ff4f7e24 */ /* 0x000fc6000f8e00ff */
[----:B------:R-:W-:-:S07]  /*e2a0*/  @!P0 IADD3.X R7, R9, R7, R12, P1, !PT ;  /* 0x0000000709078210 */ /* 0x000fce0000ffe40c */
[----:B------:R-:W-:Y:S01]  /*e2b0*/  @!P5 IADD3 R12, P1, P2, R79, UR6, R26 ;  /* 0x000000064f0cdc10 */ /* 0x000fe2000fa3e01a */
[----:B------:R-:W-:-:S05]  /*e2c0*/  IMAD.U32 R9, RZ, RZ, UR7 ;  /* 0x00000007ff097e24 */ /* 0x000fca000f8e00ff */
        /* <DEDUP_REMOVED lines=12> */
[----:B------:R-:W-:-:S03]  /*e390*/  @!P0 IMAD.WIDE.U32 R6, R24, 0x180, R6 ;  /* 0x0000018018068825 */ /* 0x000fc600078e0006 */
[----:B-1----:R-:W-:Y:S02]  /*e3a0*/  @!P0 IADD3 R6, P1, R6, R8, RZ ;  /* 0x0000000806068210 */ /* 0x002fe40007f3e0ff */
[----:B------:R-:W-:-:S06]  /*e3b0*/  PRMT R8, RZ, 0x7610, R8 ;  /* 0x00007610ff087816 */ /* 0x000fcc0000000008 */
[----:B------:R-:W2:Y:S01]  /*e3c0*/  @!P0 LDG.E.U8 R8, desc[UR44][R40.64+0x19] ;  /* 0x0000192c28088981 */ /* 0x000ea2000c1e1100 */
[----:B------:R-:W-:Y:S01]  /*e3d0*/  LOP3.LUT R0, R0, 0xfffffbff, RZ, 0xc0, !PT ;  /* 0xfffffbff00007812 */ /* 0x000fe200078ec0ff */
[----:B------:R-:W-:-:S03]  /*e3e0*/  @!P0 IMAD R5, R25, 0x180, RZ ;  /* 0x0000018019058824 */ /* 0x000fc600078e02ff */
[----:B------:R-:W-:Y:S02]  /*e3f0*/  @P4 LOP3.LUT R0, R0, 0x400, RZ, 0xfc, !PT ;  /* 0x0000040000004812 */ /* 0x000fe400078efcff */
[----:B------:R-:W-:Y:S02]  /*e400*/  LOP3.LUT P4, RZ, R47, 0x1, RZ, 0xc0, !PT ;  /* 0x000000012fff7812 */ /* 0x000fe4000788c0ff */
[----:B------:R-:W-:Y:S02]  /*e410*/  @!P0 IADD3.X R7, R9, R7, R5, P1, !PT ;  /* 0x0000000709078210 */ /* 0x000fe40000ffe405 */
        /* <DEDUP_REMOVED lines=9> */
[C---:B------:R-:W-:Y:S02]  /*e4b0*/  LOP3.LUT P6, RZ, R0.reuse, 0x4000, RZ, 0xc0, !PT ;  /* 0x0000400000ff7812 */ /* 0x040fe400078cc0ff */
[----:B------:R-:W-:-:S04]  /*e4c0*/  LOP3.LUT R0, R0, 0xfffff7ff, RZ, 0xc0, !PT ;  /* 0xfffff7ff00007812 */ /* 0x000fc800078ec0ff */
[----:B------:R-:W-:Y:S02]  /*e4d0*/  @P5 LOP3.LUT R0, R0, 0x800, RZ, 0xfc, !PT ;  /* 0x0000080000005812 */ /* 0x000fe400078efcff */
[----:B------:R-:W-:-:S04]  /*e4e0*/  ISETP.GE.AND P5, PT, R46, 0x89, PT ;  /* 0x000000892e00780c */ /* 0x000fc80003fa6270 */
[----:B------:R-:W-:Y:S01]  /*e4f0*/  ISETP.LT.OR P3, PT, R45, 0x29, !P5 ;  /* 0x000000292d00780c */ /* 0x000fe20006f61670 */
[----:B------:R-:W-:Y:S01]  /*e500*/  IMAD.U32 R5, RZ, RZ, UR8 ;  /* 0x00000008ff057e24 */ /* 0x000fe2000f8e00ff */
[----:B------:R-:W-:Y:S01]  /*e510*/  LOP3.LUT R229, R229, 0xffffffef, RZ, 0xc0, !PT ;  /* 0xffffffefe5e57812 */ /* 0x000fe200078ec0ff */
[----:B------:R-:W-:-:S10]  /*e520*/  IMAD.U32 R13, RZ, RZ, UR7 ;  /* 0x00000007ff0d7e24 */ /* 0x000fd4000f8e00ff */
[----:B------:R-:W-:Y:S02]  /*e530*/  @!P3 IADD3 R5, P1, P2, R5, UR6, R26 ;  /* 0x000000060505bc10 */ /* 0x000fe4000fa3e01a */
[----:B------:R-:W-:Y:S02]  /*e540*/  @P3 LOP3.LUT R229, R229, 0x10, RZ, 0xfc, !PT ;  /* 0x00000010e5e53812 */ /* 0x000fe400078efcff */
[----:B------:R-:W-:Y:S02]  /*e550*/  @!P3 IADD3.X R13, R13, UR5, R44, P1, P2 ;  /* 0x000000050d0dbc10 */ /* 0x000fe40008fe442c */
        /* <DEDUP_REMOVED lines=10> */
[C---:B------:R-:W-:Y:S02]  /*e600*/  ISETP.LT.OR P5, PT, R45.reuse, 0x2a, !P5 ;  /* 0x0000002a2d00780c */ /* 0x040fe40006fa1670 */
[----:B------:R-:W-:Y:S01]  /*e610*/  ISETP.LT.OR P2, PT, R45, 0x21, !P6 ;  /* 0x000000212d00780c */ /* 0x000fe20007741670 */
[----:B------:R-:W-:Y:S01]  /*e620*/  IMAD.U32 R9, RZ, RZ, UR8 ;  /* 0x00000008ff097e24 */ /* 0x000fe2000f8e00ff */
[----:B------:R-:W-:Y:S01]  /*e630*/  LOP3.LUT R229, R229, 0xfffffff7, RZ, 0xc0, !PT ;  /* 0xfffffff7e5e57812 */ /* 0x000fe200078ec0ff */
[----:B------:R-:W-:Y:S02]  /*e640*/  IMAD.U32 R79, RZ, RZ, UR7 ;  /* 0x00000007ff4f7e24 */ /* 0x000fe4000f8e00ff */
[----:B------:R-:W-:Y:S02]  /*e650*/  IMAD.U32 R81, RZ, RZ, UR8 ;  /* 0x00000008ff517e24 */ /* 0x000fe4000f8e00ff */
[----:B------:R-:W-:-:S04]  /*e660*/  IMAD.U32 R88, RZ, RZ, UR7 ;  /* 0x00000007ff587e24 */ /* 0x000fc8000f8e00ff */
[----:B------:R-:W-:Y:S02]  /*e670*/  @!P5 IADD3 R4, P0, P1, R9, UR6, R26 ;  /* 0x000000060904dc10 */ /* 0x000fe4000f91e01a */
[----:B------:R-:W-:Y:S02]  /*e680*/  @P5 LOP3.LUT R229, R229, 0x8, RZ, 0xfc, !PT ;  /* 0x00000008e5e55812 */ /* 0x000fe400078efcff */
[----:B------:R-:W-:Y:S02]  /*e690*/  @!P5 IADD3.X R79, R79, UR5, R44, P0, P1 ;  /* 0x000000054f4fdc10 */ /* 0x000fe400087e242c */
[----:B------:R-:W-:Y:S02]  /*e6a0*/  LOP3.LUT R229, R229, 0xfffffffb, RZ, 0xc0, !PT ;  /* 0xfffffffbe5e57812 */ /* 0x000fe400078ec0ff */
[----:B------:R-:W-:Y:S02]  /*e6b0*/  @!P2 IADD3 R81, P0, P1, R81, UR10, R26 ;  /* 0x0000000a5151ac10 */ /* 0x000fe4000f91e01a */
[----:B------:R-:W-:-:S02]  /*e6c0*/  @P2 LOP3.LUT R229, R229, 0x4, RZ, 0xfc, !PT ;  /* 0x00000004e5e52812 */ /* 0x000fc400078efcff */
[----:B------:R-:W-:Y:S02]  /*e6d0*/  @!P2 IADD3.X R88, R88, UR9, R44, P0, P1 ;  /* 0x000000095858ac10 */ /* 0x000fe400087e242c */
[----:B------:R-:W-:Y:S01]  /*e6e0*/  ISETP.LT.OR P2, PT, R45, 0x22, !P6 ;  /* 0x000000222d00780c */ /* 0x000fe20007741670 */
[----:B------:R-:W-:Y:S01]  /*e6f0*/  IMAD.U32 R90, RZ, RZ, UR8 ;  /* 0x00000008ff5a7e24 */ /* 0x000fe2000f8e00ff */
[----:B------:R-:W-:Y:S01]  /*e700*/  LOP3.LUT R229, R229, 0xfffffffd, RZ, 0xc0, !PT ;  /* 0xfffffffde5e57812 */ /* 0x000fe200078ec0ff */
[----:B------:R-:W-:-:S10]  /*e710*/  IMAD.U32 R91, RZ, RZ, UR7 ;  /* 0x00000007ff5b7e24 */ /* 0x000fd4000f8e00ff */
[----:B------:R-:W-:Y:S02]  /*e720*/  @!P2 IADD3 R90, P1, P0, R90, UR10, R26 ;  /* 0x0000000a5a5aac10 */ /* 0x000fe4000f83e01a */
[----:B------:R-:W-:Y:S02]  /*e730*/  @P2 LOP3.LUT R229, R229, 0x2, RZ, 0xfc, !PT ;  /* 0x00000002e5e52812 */ /* 0x000fe400078efcff */
[----:B------:R-:W-:Y:S02]  /*e740*/  @!P2 IADD3.X R91, R91, UR9, R44, P1, P0 ;  /* 0x000000095b5bac10 */ /* 0x000fe40008fe042c */
        /* <DEDUP_REMOVED lines=12> */
[----:B------:R-:W-:-:S04]  /*e810*/  ISETP.GE.AND P3, PT, R46, 0x1, PT ;  /* 0x000000012e00780c */ /* 0x000fc80003f66270 */
[----:B------:R-:W-:Y:S02]  /*e820*/  ISETP.LT.OR P0, PT, R45, 0x21, !P3 ;  /* 0x000000212d00780c */ /* 0x000fe40005f01670 */
[----:B------:R-:W-:-:S11]  /*e830*/  PRMT R2, RZ, 0x7610, R2 ;  /* 0x00007610ff027816 */ /* 0x000fd60000000002 */
[----:B------:R-:W2:Y:S02]  /*e840*/  @!P0 LDG.E.U8 R2, desc[UR44][R28.64+0x20] ;  /* 0x0000202c1c028981 */ /* 0x000ea4000c1e1100 */
[----:B--2---:R-:W-:-:S04]  /*e850*/  LOP3.LUT R2, R2, 0xff, RZ, 0xc0, !PT ;  /* 0x000000ff02027812 */ /* 0x004fc800078ec0ff */
[----:B------:R-:W-:-:S05]  /*e860*/  F2FP.F16.E4M3.UNPACK_B R2, R2 ;  /* 0x00000002ff02723e */ /* 0x000fca00020006ff */
[----:B------:R-:W-:-:S05]  /*e870*/  HADD2.F32 R2, -RZ, R2.H0_H0 ;  /* 0x20000002ff027230 */ /* 0x000fca0000004100 */
[----:B------:R-:W-:-:S04]  /*e880*/  FMUL R2, R2, UR38 ;  /* 0x0000002602027c20 */ /* 0x000fc80008400000 */
[----:B------:R-:W-:Y:S02]  /*e890*/  FFMA R6, R226, UR39, R2 ;  /* 0x00000027e2067c23 */ /* 0x000fe40008000002 */
[----:B0-----:R-:W0:Y:S01]  /*e8a0*/  @!P0 LDC.64 R2, c[0x0][0x5c0] ;  /* 0x00017000ff028b82 */ /* 0x001e220000000a00 */
[----:B------:R-:W-:Y:S01]  /*e8b0*/  LOP3.LUT P5, RZ, R47, 0x100, RZ, 0xc0, !PT ;  /* 0x000001002fff7812 */ /* 0x000fe200078ac0ff */
[----:B------:R-:W2:Y:S01]  /*e8c0*/  LDL.LU R226, [R1+0x8] ;  /* 0x0000080001e27983 */ /* 0x000ea20000300800 */
[----:B------:R-:W-:Y:S02]  /*e8d0*/  F2FP.SATFINITE.E4M3.F32.PACK_AB_MERGE_C R6, RZ, R6, RZ ;  /* 0x00000006ff06723e */ /* 0x000fe400048070ff */
[----:B0-----:R-:W-:-:S05]  /*e8e0*/  @!P0 IADD3 R2, P1, R26, R2, RZ ;  /* 0x000000021a028210 */ /* 0x001fca0007f3e0ff */
[----:B------:R-:W-:-:S05]  /*e8f0*/  @!P0 IMAD.X R3, R44, 0x1, R3, P1 ;  /* 0x000000012c038824 */ /* 0x000fca00008e0603 */
[----:B------:R0:W-:Y:S01]  /*e900*/  @!P0 STG.E.U8 desc[UR44][R2.64+0x20], R6 ;  /* 0x0000200602008986 */ /* 0x0001e2000c10112c */
[----:B------:R-:W-:Y:S02]  /*e910*/  ISETP.LT.OR P0, PT, R45, 0x22, !P3 ;  /* 0x000000222d00780c */ /* 0x000fe40005f01670 */
[----:B0-----:R-:W-:-:S11]  /*e920*/  PRMT R6, RZ, 0x7610, R6 ;  /* 0x00007610ff067816 */ /* 0x001fd60000000006 */
[----:B------:R-:W0:Y:S01]  /*e930*/  @!P0 LDC.64 R2, c[0x0][0x5c0] ;  /* 0x00017000ff028b82 */ /* 0x000e220000000a00 */
[----:B------:R-:W4:Y:S01]  /*e940*/  @!P0 LDG.E.U8 R6, desc[UR44][R28.64+0x21] ;  /* 0x0000212c1c068981 */ /* 0x000f22000c1e1100 */
[----:B0-----:R-:W-:-:S05]  /*e950*/  @!P0 IADD3 R2, P1, R26, R2, RZ ;  /* 0x000000021a028210 */ /* 0x001fca0007f3e0ff */
[----:B------:R-:W-:Y:S01]  /*e960*/  @!P0 IMAD.X R3, R44, 0x1, R3, P1 ;  /* 0x000000012c038824 */ /* 0x000fe200008e0603 */
[----:B----4-:R-:W-:-:S04]  /*e970*/  LOP3.LUT R6, R6, 0xff, RZ, 0xc0, !PT ;  /* 0x000000ff06067812 */ /* 0x010fc800078ec0ff */
[----:B------:R-:W-:-:S05]  /*e980*/  F2FP.F16.E4M3.UNPACK_B R6, R6 ;  /* 0x00000006ff06723e */ /* 0x000fca00020006ff */
[----:B------:R-:W-:-:S05]  /*e990*/  HADD2.F32 R6, -RZ, R6.H0_H0 ;  /* 0x20000006ff067230 */ /* 0x000fca0000004100 */
[----:B------:R-:W-:-:S04]  /*e9a0*/  FMUL R6, R6, UR38 ;  /* 0x0000002606067c20 */ /* 0x000fc80008400000 */
[----:B---3--:R-:W-:Y:S01]  /*e9b0*/  FFMA R6, R227, UR39, R6 ;  /* 0x00000027e3067c23 */ /* 0x008fe20008000006 */
[----:B------:R-:W-:Y:S02]  /*e9c0*/  LOP3.LUT P4, RZ, R47, 0x80, RZ, 0xc0, !PT ;  /* 0x000000802fff7812 */ /* 0x000fe4000788c0ff */
[----:B------:R-:W-:Y:S01]  /*e9d0*/  LOP3.LUT R0, R0, 0xffffdfff, RZ, 0xc0, !PT ;  /* 0xffffdfff00007812 */ /* 0x000fe200078ec0ff */
[----:B------:R-:W-:Y:S01]  /*e9e0*/  IMAD.U32 R87, RZ, RZ, UR8 ;  /* 0x00000008ff577e24 */ /* 0x000fe2000f8e00ff */
[----:B------:R-:W-:Y:S01]  /*e9f0*/  F2FP.SATFINITE.E4M3.F32.PACK_AB_MERGE_C R6, RZ, R6, RZ ;  /* 0x00000006ff06723e */ /* 0x000fe200048070ff */
[----:B------:R-:W-:Y:S01]  /*ea00*/  IMAD.U32 R89, RZ, RZ, UR7 ;  /* 0x00000007ff597e24 */ /* 0x000fe2000f8e00ff */
[----:B------:R-:W-:Y:S01]  /*ea10*/  LOP3.LUT R229, R229, 0xfffffffe, RZ, 0xc0, !PT ;  /* 0xfffffffee5e57812 */ /* 0x000fe200078ec0ff */
[----:B------:R-:W-:Y:S01]  /*ea20*/  IMAD.U32 R122, RZ, RZ, UR8 ;  /* 0x00000008ff7a7e24 */ /* 0x000fe2000f8e00ff */
[----:B------:R-:W3:Y:S04]  /*ea30*/  LDL.LU R227, [R1+0xc] ;  /* 0x00000c0001e37983 */ /* 0x000ee80000300800 */
[----:B------:R0:W-:Y:S02]  /*ea40*/  @!P0 STG.E.U8 desc[UR44][R2.64+0x21], R6 ;  /* 0x0000210602008986 */ /* 0x0001e4000c10112c */
[----:B0-----:R-:W-:-:S06]  /*ea50*/  PRMT R2, RZ, 0x7610, R2 ;  /* 0x00007610ff027816 */ /* 0x001fcc0000000002 */
[----:B------:R-:W4:Y:S01]  /*ea60*/  @!P5 LDG.E.U8 R2, desc[UR44][R30.64+0x20] ;  /* 0x0000202c1e02d981 */ /* 0x000f22000c1e1100 */
[----:B------:R-:W-:Y:S02]  /*ea70*/  ISETP.LT.OR P0, PT, R45, 0x2a, !P6 ;  /* 0x0000002a2d00780c */ /* 0x000fe40007701670 */
[----:B------:R-:W-:Y:S02]  /*ea80*/  @P4 LOP3.LUT R0, R0, 0x2000, RZ, 0xfc, !PT ;  /* 0x0000200000004812 */ /* 0x000fe400078efcff */
[----:B------:R-:W-:Y:S02]  /*ea90*/  @P2 LOP3.LUT R229, R229, 0x1, RZ, 0xfc, !PT ;  /* 0x00000001e5e52812 */ /* 0x000fe400078efcff */
[----:B------:R-:W-:-:S07]  /*eaa0*/  LOP3.LUT R0, R0, 0xfffffeff, RZ, 0xc0, !PT ;  /* 0xfffffeff00007812 */ /* 0x000fce00078ec0ff */
[----:B------:R-:W-:Y:S02]  /*eab0*/  @!P0 IADD3 R87, P2, P1, R87, UR10, R26 ;  /* 0x0000000a57578c10 */ /* 0x000fe4000f95e01a */
[----:B------:R-:W-:Y:S02]  /*eac0*/  @P0 LOP3.LUT R0, R0, 0x100, RZ, 0xfc, !PT ;  /* 0x0000010000000812 */ /* 0x000fe400078efcff */
[----:B------:R-:W-:Y:S02]  /*ead0*/  @!P0 IADD3.X R89, R89, UR9, R44, P2, P1 ;  /* 0x0000000959598c10 */ /* 0x000fe400097e242c */
[----:B------:R-:W-:-:S04]  /*eae0*/  ISETP.GE.AND P0, PT, R46, 0x89, PT ;  /* 0x000000892e00780c */ /* 0x000fc80003f06270 */
[----:B------:R-:W-:Y:S01]  /*eaf0*/  ISETP.LT.OR P4, PT, R45, 0x31, !P0 ;  /* 0x000000312d00780c */ /* 0x000fe20004781670 */
[----:B------:R-:W-:Y:S01]  /*eb00*/  IMAD.U32 R126, RZ, RZ, UR7 ;  /* 0x00000007ff7e7e24 */ /* 0x000fe2000f8e00ff */
[----:B------:R-:W-:-:S11]  /*eb10*/  LOP3.LUT R229, R229, 0xfffff7ff, RZ, 0xc0, !PT ;  /* 0xfffff7ffe5e57812 */ /* 0x000fd600078ec0ff */
[----:B------:R-:W-:Y:S02]  /*eb20*/  @!P4 IADD3 R122, P2, P1, R122, UR6, R26 ;  /* 0x000000067a7acc10 */ /* 0x000fe4000f95e01a */
[----:B------:R-:W-:Y:S02]  /*eb30*/  @P4 LOP3.LUT R229, R229, 0x800, RZ, 0xfc, !PT ;  /* 0x00000800e5e54812 */ /* 0x000fe400078efcff */
[----:B------:R-:W-:Y:S02]  /*eb40*/  @!P4 IADD3.X R126, R126, UR5, R44, P2, P1 ;  /* 0x000000057e7ecc10 */ /* 0x000fe400097e242c */
[----:B------:R-:W-:Y:S02]  /*eb50*/  LOP3.LUT P4, RZ, R0, 0x2000, RZ, 0xc0, !PT ;  /* 0x0000200000ff7812 */ /* 0x000fe4000788c0ff */
[----:B----4-:R-:W-:-:S04]  /*eb60*/  LOP3.LUT R2, R2, 0xff, RZ, 0xc0, !PT ;  /* 0x000000ff02027812 */ /* 0x010fc800078ec0ff */
[----:B------:R-:W-:-:S05]  /*eb70*/  F2FP.F16.E4M3.UNPACK_B R2, R2 ;  /* 0x00000002ff02723e */ /* 0x000fca00020006ff */
[----:B------:R-:W-:-:S05]  /*eb80*/  HADD2.F32 R2, -RZ, R2.H0_H0 ;  /* 0x20000002ff027230 */ /* 0x000fca0000004100 */
[----:B------:R-:W-:-:S04]  /*eb90*/  FMUL R2, R2, UR38 ;  /* 0x0000002602027c20 */ /* 0x000fc80008400000 */
[----:B--2---:R-:W-:Y:S01]  /*eba0*/  FFMA R2, R226, UR39, R2 ;  /* 0x00000027e2027c23 */ /* 0x004fe20008000002 */
[----:B------:R-:W-:Y:S01]  /*ebb0*/  IMAD.U32 R125, RZ, RZ, UR8 ;  /* 0x00000008ff7d7e24 */ /* 0x000fe2000f8e00ff */
[----:B------:R-:W2:Y:S03]  /*ebc0*/  LDL.LU R226, [R1+0x10] ;  /* 0x0000100001e27983 */ /* 0x000ea60000300800 */
[----:B------:R-:W-:-:S05]  /*ebd0*/  F2FP.SATFINITE.E4M3.F32.PACK_AB_MERGE_C R2, RZ, R2, RZ ;  /* 0x00000002ff02723e */ /* 0x000fca00048070ff */
[----:B------:R0:W-:Y:S02]  /*ebe0*/  @!P5 STG.E.U8 desc[UR44][R118.64+0x20], R2 ;  /* 0x000020027600d986 */ /* 0x0001e4000c10112c */
[----:B0-----:R-:W-:-:S06]  /*ebf0*/  PRMT R2, RZ, 0x7610, R2 ;  /* 0x00007610ff027816 */ /* 0x001fcc0000000002 */
[----:B------:R-:W4:Y:S01]  /*ec00*/  @!P4 LDG.E.U8 R2, desc[UR44][R30.64+0x21] ;  /* 0x0000212c1e02c981 */ /* 0x000f22000c1e1100 */
[----:B------:R-:W-:Y:S01]  /*ec10*/  ISETP.LT.OR P5, PT, R45, 0x32, !P0 ;  /* 0x000000322d00780c */ /* 0x000fe200047a1670 */
[----:B------:R-:W-:Y:S02]  /*ec20*/  IMAD.U32 R127, RZ, RZ, UR7 ;  /* 0x00000007ff7f7e24 */ /* 0x000fe4000f8e00ff */
[----:B------:R-:W-:Y:S02]  /*ec30*/  IMAD.U32 R3, RZ, RZ, UR8 ;  /* 0x00000008ff037e24 */ /* 0x000fe4000f8e00ff */
[----:B------:R-:W-:-:S08]  /*ec40*/  IMAD.U32 R123, RZ, RZ, UR7 ;  /* 0x00000007ff7b7e24 */ /* 0x000fd0000f8e00ff */
[----:B------:R-:W-:-:S04]  /*ec50*/  @!P5 IADD3 R125, P2, P1, R125, UR6, R26 ;  /* 0x000000067d7ddc10 */ /* 0x000fc8000f95e01a */
[----:B------:R-:W-:Y:S02]  /*ec60*/  @!P5 IADD3.X R127, R127, UR5, R44, P2, P1 ;  /* 0x000000057f7fdc10 */ /* 0x000fe400097e242c */
[----:B----4-:R-:W-:-:S04]  /*ec70*/  LOP3.LUT R2, R2, 0xff, RZ, 0xc0, !PT ;  /* 0x000000ff02027812 */ /* 0x010fc800078ec0ff */
[----:B------:R-:W-:-:S05]  /*ec80*/  F2FP.F16.E4M3.UNPACK_B R2, R2 ;  /* 0x00000002ff02723e */ /* 0x000fca00020006ff */
[----:B------:R-:W-:-:S05]  /*ec90*/  HADD2.F32 R2, -RZ, R2.H0_H0 ;  /* 0x20000002ff027230 */ /* 0x000fca0000004100 */
[----:B------:R-:W-:-:S04]  /*eca0*/  FMUL R2, R2, UR38 ;  /* 0x0000002602027c20 */ /* 0x000fc80008400000 */
[----:B---3--:R-:W-:Y:S02]  /*ecb0*/  FFMA R2, R227, UR39, R2 ;  /* 0x00000027e3027c23 */ /* 0x008fe40008000002 */
[----:B------:R-:W3:Y:S03]  /*ecc0*/  LDL.LU R227, [R1+0x14] ;  /* 0x0000140001e37983 */ /* 0x000ee60000300800 */
[----:B------:R-:W-:-:S05]  /*ecd0*/  F2FP.SATFINITE.E4M3.F32.PACK_AB_MERGE_C R2, RZ, R2, RZ ;  /* 0x00000002ff02723e */ /* 0x000fca00048070ff */
[----:B------:R0:W-:Y:S01]  /*ece0*/  @!P4 STG.E.U8 desc[UR44][R114.64+0x21], R2 ;  /* 0x000021027200c986 */ /* 0x0001e2000c10112c */
[----:B------:R-:W-:-:S13]  /*ecf0*/  ISETP.LT.OR P4, PT, R45, 0x39, !P0 ;  /* 0x000000392d00780c */ /* 0x000fda0004781670 */
[----:B------:R-:W-:-:S04]  /*ed00*/  @!P4 IADD3 R124, P2, P1, R3, UR6, R26 ;  /* 0x00000006037ccc10 */ /* 0x000fc8000f95e01a */
[----:B------:R-:W-:Y:S02]  /*ed10*/  @!P4 IADD3.X R123, R123, UR5, R44, P2, P1 ;  /* 0x000000057b7bcc10 */ /* 0x000fe400097e242c */
[----:B------:R-:W-:Y:S02]  /*ed20*/  ISETP.LT.OR P1, PT, R45, 0x29, !P3 ;  /* 0x000000292d00780c */ /* 0x000fe40005f21670 */
[----:B0-----:R-:W-:-:S11]  /*ed30*/  PRMT R2, RZ, 0x7610, R2 ;  /* 0x00007610ff027816 */ /* 0x001fd60000000002 */
[----:B------:R-:W4:Y:S02]  /*ed40*/  @!P1 LDG.E.U8 R2, desc[UR44][R28.64+0x28] ;  /* 0x0000282c1c029981 */ /* 0x000f24000c1e1100 */
[----:B----4-:R-:W-:-:S04]  /*ed50*/  LOP3.LUT R2, R2, 0xff, RZ, 0xc0, !PT ;  /* 0x000000ff02027812 */ /* 0x010fc800078ec0ff */
[----:B------:R-:W-:-:S05]  /*ed60*/  F2FP.F16.E4M3.UNPACK_B R2, R2 ;  /* 0x00000002ff02723e */ /* 0x000fca00020006ff */
[----:B------:R-:W-:-:S05]  /*ed70*/  HADD2.F32 R2, -RZ, R2.H0_H0 ;  /* 0x20000002ff027230 */ /* 0x000fca0000004100 */
[----:B------:R-:W-:-:S04]  /*ed80*/  FMUL R2, R2, UR38 ;  /* 0x0000002602027c20 */ /* 0x000fc80008400000 */
[----:B--2---:R-:W-:Y:S02]  /*ed90*/  FFMA R6, R226, UR39, R2 ;  /* 0x00000027e2067c23 */ /* 0x004fe40008000002 */
[----:B------:R-:W0:Y:S01]  /*eda0*/  @!P1 LDC.64 R2, c[0x0][0x5c0] ;  /* 0x00017000ff029b82 */ /* 0x000e220000000a00 */
[----:B------:R-:W-:Y:S01]  /*edb0*/  LOP3.LUT R229, R229, 0xfffffdff, RZ, 0xc0, !PT ;  /* 0xfffffdffe5e57812 */ /* 0x000fe200078ec0ff */
        /* <DEDUP_REMOVED lines=29> */
[----:B------:R-:W-:Y:S02]  /*ef90*/  @P4 LOP3.LUT R229, R229, 0x100, RZ, 0xfc, !PT ;  /* 0x00000100e5e54812 */ /* 0x000fe400078efcff */
[C---:B------:R-:W-:Y:S02]  /*efa0*/  ISETP.LT.OR P4, PT, R45.reuse, 0x3a, !P0 ;  /* 0x0000003a2d00780c */ /* 0x040fe40004781670 */
[----:B------:R-:W-:Y:S02]  /*efb0*/  @P3 LOP3.LUT R0, R0, 0x1000, RZ, 0xfc, !PT ;  /* 0x0000100000003812 */ /* 0x000fe400078efcff */
[----:B------:R-:W-:Y:S02]  /*efc0*/  ISETP.LT.OR P3, PT, R45, 0x31, !P6 ;  /* 0x000000312d00780c */ /* 0x000fe40007761670 */
[----:B------:R-:W-:Y:S01]  /*efd0*/  LOP3.LUT R229, R229, 0xffffff7f, RZ, 0xc0, !PT ;  /* 0xffffff7fe5e57812 */ /* 0x000fe200078ec0ff */
[----:B------:R-:W-:-:S06]  /*efe0*/  IMAD.U32 R118, RZ, RZ, UR7 ;  /* 0x00000007ff767e24 */ /* 0x000fcc000f8e00ff */
[----:B------:R-:W-:Y:S02]  /*eff0*/  @!P4 IADD3 R121, P2, P1, R121, UR6, R26 ;  /* 0x000000067979cc10 */ /* 0x000fe4000f95e01a */
[----:B------:R-:W-:Y:S02]  /*f000*/  @P4 LOP3.LUT R229, R229, 0x80, RZ, 0xfc, !PT ;  /* 0x00000080e5e54812 */ /* 0x000fe400078efcff */
[----:B------:R-:W-:Y:S02]  /*f010*/  @!P4 IADD3.X R120, R7, UR5, R44, P2, P1 ;  /* 0x000000050778cc10 */ /* 0x000fe400097e242c */
[----:B------:R-:W-:Y:S02]  /*f020*/  LOP3.LUT R229, R229, 0xffffffbf, RZ, 0xc0, !PT ;  /* 0xffffffbfe5e57812 */ /* 0x000fe400078ec0ff */
[----:B------:R-:W-:Y:S02]  /*f030*/  @!P3 IADD3 R119, P2, P1, R119, UR10, R26 ;  /* 0x0000000a7777bc10 */ /* 0x000fe4000f95e01a */
[----:B------:R-:W-:-:S02]  /*f040*/  @P3 LOP3.LUT R229, R229, 0x40, RZ, 0xfc, !PT ;  /* 0x00000040e5e53812 */ /* 0x000fc400078efcff */
[----:B------:R-:W-:Y:S02]  /*f050*/  @!P3 IADD3.X R118, R118, UR9, R44, P2, P1 ;  /* 0x000000097676bc10 */ /* 0x000fe400097e242c */
[----:B------:R-:W-:Y:S02]  /*f060*/  LOP3.LUT P3, RZ, R0, 0x1000, RZ, 0xc0, !PT ;  /* 0x0000100000ff7812 */ /* 0x000fe4000786c0ff */
[----:B----4-:R-:W-:-:S04]  /*f070*/  LOP3.LUT R2, R2, 0xff, RZ, 0xc0, !PT ;  /* 0x000000ff02027812 */ /* 0x010fc800078ec0ff */
[----:B------:R-:W-:-:S05]  /*f080*/  F2FP.F16.E4M3.UNPACK_B R2, R2 ;  /* 0x00000002ff02723e */ /* 0x000fca00020006ff */
[----:B------:R-:W-:-:S05]  /*f090*/  HADD2.F32 R2, -RZ, R2.H0_H0 ;  /* 0x20000002ff027230 */ /* 0x000fca0000004100 */
[----:B------:R-:W-:-:S04]  /*f0a0*/  FMUL R2, R2, UR38 ;  /* 0x0000002602027c20 */ /* 0x000fc80008400000 */
[----:B--2---:R-:W-:Y:S01]  /*f0b0*/  FFMA R2, R226, UR39, R2 ;  /* 0x00000027e2027c23 */ /* 0x004fe20008000002 */
[----:B------:R-:W-:Y:S01]  /*f0c0*/  LOP3.LUT P4, RZ, R47, 0x8000, RZ, 0xc0, !PT ;  /* 0x000080002fff7812 */ /* 0x000fe2000788c0ff */
[----:B------:R-:W2:Y:S03]  /*f0d0*/  LDL.LU R226, [R1+0x20] ;  /* 0x0000200001e27983 */ /* 0x000ea60000300800 */
[----:B------:R-:W-:-:S05]  /*f0e0*/  F2FP.SATFINITE.E4M3.F32.PACK_AB_MERGE_C R2, RZ, R2, RZ ;  /* 0x00000002ff02723e */ /* 0x000fca00048070ff */
[----:B------:R0:W-:Y:S02]  /*f0f0*/  @!P5 STG.E.U8 desc[UR44][R116.64+0x28], R2 ;  /* 0x000028027400d986 */ /* 0x0001e4000c10112c */
[----:B0-----:R-:W-:-:S06]  /*f100*/  PRMT R2, RZ, 0x7610, R2 ;  /* 0x00007610ff027816 */ /* 0x001fcc0000000002 */
[----:B------:R-:W4:Y:S02]  /*f110*/  @!P3 LDG.E.U8 R2, desc[UR44][R30.64+0x29] ;  /* 0x0000292c1e02b981 */ /* 0x000f24000c1e1100 */
[----:B----4-:R-:W-:-:S04]  /*f120*/  LOP3.LUT R2, R2, 0xff, RZ, 0xc0, !PT ;  /* 0x000000ff02027812 */ /* 0x010fc800078ec0ff */
[----:B------:R-:W-:-:S05]  /*f130*/  F2FP.F16.E4M3.UNPACK_B R2, R2 ;  /* 0x00000002ff02723e */ /* 0x000fca00020006ff */
[----:B------:R-:W-:-:S05]  /*f140*/  HADD2.F32 R2, -RZ, R2.H0_H0 ;  /* 0x20000002ff027230 */ /* 0x000fca0000004100 */
[----:B------:R-:W-:-:S04]  /*f150*/  FMUL R2, R2, UR38 ;  /* 0x0000002602027c20 */ /* 0x000fc80008400000 */
[----:B---3--:R-:W-:Y:S01]  /*f160*/  FFMA R2, R227, UR39, R2 ;  /* 0x00000027e3027c23 */ /* 0x008fe20008000002 */
[----:B------:R-:W-:Y:S01]  /*f170*/  ISETP.LT.OR P5, PT, R45, 0x32, !P6 ;  /* 0x000000322d00780c */ /* 0x000fe200077a1670 */
[----:B------:R-:W-:Y:S01]  /*f180*/  IMAD.U32 R117, RZ, RZ, UR8 ;  /* 0x00000008ff757e24 */ /* 0x000fe2000f8e00ff */
[----:B------:R-:W-:Y:S01]  /*f190*/  LOP3.LUT R229, R229, 0xffffffdf, RZ, 0xc0, !PT ;  /* 0xffffffdfe5e57812 */ /* 0x000fe200078ec0ff */
[----:B------:R-:W-:Y:S01]  /*f1a0*/  IMAD.U32 R116, RZ, RZ, UR7 ;  /* 0x00000007ff747e24 */ /* 0x000fe2000f8e00ff */
[----:B------:R-:W-:Y:S01]  /*f1b0*/  F2FP.SATFINITE.E4M3.F32.PACK_AB_MERGE_C R2, RZ, R2, RZ ;  /* 0x00000002ff02723e */ /* 0x000fe200048070ff */
[----:B------:R-:W-:Y:S01]  /*f1c0*/  IMAD.U32 R115, RZ, RZ, UR8 ;  /* 0x00000008ff737e24 */ /* 0x000fe2000f8e00ff */
[----:B------:R-:W3:Y:S04]  /*f1d0*/  LDL.LU R227, [R1+0x24] ;  /* 0x0000240001e37983 */ /* 0x000ee80000300800 */
[----:B------:R0:W-:Y:S02]  /*f1e0*/  @!P3 STG.E.U8 desc[UR44][R112.64+0x29], R2 ;  /* 0x000029027000b986 */ /* 0x0001e4000c10112c */
[----:B0-----:R-:W-:-:S06]  /*f1f0*/  PRMT R2, RZ, 0x7610, R2 ;  /* 0x00007610ff027816 */ /* 0x001fcc0000000002 */
[----:B------:R-:W4:Y:S01]  /*f200*/  @!P4 LDG.E.U8 R2, desc[UR44][R32.64+0x20] ;  /* 0x0000202c2002c981 */ /* 0x000f22000c1e1100 */
[----:B------:R-:W-:-:S04]  /*f210*/  @!P5 IADD3 R117, P2, P1, R117, UR10, R26 ;  /* 0x0000000a7575dc10 */ /* 0x000fc8000f95e01a */
[----:B------:R-:W-:Y:S02]  /*f220*/  @!P5 IADD3.X R116, R116, UR9, R44, P2, P1 ;  /* 0x000000097474dc10 */ /* 0x000fe400097e242c */
[----:B------:R-:W-:Y:S01]  /*f230*/  ISETP.LT.OR P1, PT, R45, 0x39, !P6 ;  /* 0x000000392d00780c */ /* 0x000fe20007721670 */
[----:B------:R-:W-:Y:S01]  /*f240*/  IMAD.U32 R3, RZ, RZ, UR7 ;  /* 0x00000007ff037e24 */ /* 0x000fe2000f8e00ff */
[----:B------:R-:W-:Y:S02]  /*f250*/  @P5 LOP3.LUT R229, R229, 0x20, RZ, 0xfc, !PT ;  /* 0x00000020e5e55812 */ /* 0x000fe400078efcff */
[C---:B------:R-:W-:Y:S02]  /*f260*/  LOP3.LUT P5, RZ, R0.reuse, 0x800, RZ, 0xc0, !PT ;  /* 0x0000080000ff7812 */ /* 0x040fe400078ac0ff */
[----:B------:R-:W-:-:S07]  /*f270*/  LOP3.LUT R0, R0, 0xffffffbf, RZ, 0xc0, !PT ;  /* 0xffffffbf00007812 */ /* 0x000fce00078ec0ff */
        /* <DEDUP_REMOVED lines=9> */
[----:B------:R-:W-:Y:S01]  /*f310*/  ISETP.LT.OR P2, PT, R45, 0x3a, !P6 ;  /* 0x0000003a2d00780c */ /* 0x000fe20007741670 */
[----:B------:R-:W2:Y:S03]  /*f320*/  LDL.LU R226, [R1+0x28] ;  /* 0x0000280001e27983 */ /* 0x000ea60000300800 */
[----:B------:R-:W-:-:S05]  /*f330*/  F2FP.SATFINITE.E4M3.F32.PACK_AB_MERGE_C R2, RZ, R2, RZ ;  /* 0x00000002ff02723e */ /* 0x000fca00048070ff */
[----:B------:R0:W-:Y:S02]  /*f340*/  @!P4 STG.E.U8 desc[UR44][R110.64+0x20], R2 ;  /* 0x000020026e00c986 */ /* 0x0001e4000c10112c */
[----:B0-----:R-:W-:-:S06]  /*f350*/  PRMT R2, RZ, 0x7610, R2 ;  /* 0x00007610ff027816 */ /* 0x001fcc0000000002 */
[----:B------:R-:W4:Y:S01]  /*f360*/  @!P1 LDG.E.U8 R2, desc[UR44][R32.64+0x21] ;  /* 0x0000212c20029981 */ /* 0x000f22000c1e1100 */
[----:B------:R-:W-:-:S04]  /*f370*/  LOP3.LUT R0, R0, 0xffffff7f, RZ, 0xc0, !PT ;  /* 0xffffff7f00007812 */ /* 0x000fc800078ec0ff */
[----:B------:R-:W-:-:S04]  /*f380*/  @P2 LOP3.LUT R0, R0, 0x80, RZ, 0xfc, !PT ;  /* 0x0000008000002812 */ /* 0x000fc800078efcff */
[----:B------:R-:W-:Y:S02]  /*f390*/  LOP3.LUT P4, RZ, R0, 0x400, RZ, 0xc0, !PT ;  /* 0x0000040000ff7812 */ /* 0x000fe4000788c0ff */
[----:B------:R-:W-:Y:S02]  /*f3a0*/  PRMT R6, RZ, 0x7610, R6 ;  /* 0x00007610ff067816 */ /* 0x000fe40000000006 */
[----:B----4-:R-:W-:-:S04]  /*f3b0*/  LOP3.LUT R2, R2, 0xff, RZ, 0xc0, !PT ;  /* 0x000000ff02027812 */ /* 0x010fc800078ec0ff */
[----:B------:R-:W-:-:S05]  /*f3c0*/  F2FP.F16.E4M3.UNPACK_B R2, R2 ;  /* 0x00000002ff02723e */ /* 0x000fca00020006ff */
[----:B------:R-:W-:-:S05]  /*f3d0*/  HADD2.F32 R2, -RZ, R2.H0_H0 ;  /* 0x20000002ff027230 */ /* 0x000fca0000004100 */
[----:B------:R-:W-:-:S04]  /*f3e0*/  FMUL R2, R2, UR38 ;  /* 0x0000002602027c20 */ /* 0x000fc80008400000 */
[----:B---3--:R-:W-:-:S05]  /*f3f0*/  FFMA R2, R227, UR39, R2 ;  /* 0x00000027e3027c23 */ /* 0x008fca0008000002 */
[----:B------:R-:W-:-:S05]  /*f400*/  F2FP.SATFINITE.E4M3.F32.PACK_AB_MERGE_C R2, RZ, R2, RZ ;  /* 0x00000002ff02723e */ /* 0x000fca00048070ff */
[----:B------:R0:W-:Y:S04]  /*f410*/  @!P1 STG.E.U8 desc[UR44][R100.64+0x21], R2 ;  /* 0x0000210264009986 */ /* 0x0001e8000c10112c */
[----:B------:R-:W3:Y:S01]  /*f420*/  @!P4 LDG.E.U8 R6, desc[UR44][R34.64+0x20] ;  /* 0x0000202c2206c981 */ /* 0x000ee2000c1e1100 */
[----:B------:R-:W-:Y:S02]  /*f430*/  IMAD.U32 R113, RZ, RZ, UR8 ;  /* 0x00000008ff717e24 */ /* 0x000fe4000f8e00ff */
[----:B------:R-:W-:-:S03]  /*f440*/  IMAD.U32 R112, RZ, RZ, UR7 ;  /* 0x00000007ff707e24 */ /* 0x000fc6000f8e00ff */
[----:B------:R-:W-:-:S04]  /*f450*/  @!P2 IADD3 R113, P6, P3, R113, UR10, R26 ;  /* 0x0000000a7171ac10 */ /* 0x000fc8000fbde01a */
[----:B------:R-:W-:Y:S02]  /*f460*/  @!P2 IADD3.X R112, R112, UR9, R44, P6, P3 ;  /* 0x000000097070ac10 */ /* 0x000fe4000b7e642c */
[C---:B------:R-:W-:Y:S02]  /*f470*/  ISETP.LT.OR P2, PT, R45.reuse, 0x41, !P0 ;  /* 0x000000412d00780c */ /* 0x040fe40004741670 */
[----:B------:R-:W-:Y:S01]  /*f480*/  ISETP.LT.OR P1, PT, R45, 0x42, !P0 ;  /* 0x000000422d00780c */ /* 0x000fe20004721670 */
[----:B------:R-:W-:Y:S02]  /*f490*/  IMAD.U32 R110, RZ, RZ, UR8 ;  /* 0x00000008ff6e7e24 */ /* 0x000fe4000f8e00ff */
[----:B------:R-:W-:Y:S02]  /*f4a0*/  IMAD.U32 R109, RZ, RZ, UR7 ;  /* 0x00000007ff6d7e24 */ /* 0x000fe4000f8e00ff */
[----:B------:R-:W-:-:S06]  /*f4b0*/  IMAD.U32 R7, RZ, RZ, UR8 ;  /* 0x00000008ff077e24 */ /* 0x000fcc000f8e00ff */
[----:B------:R-:W-:-:S04]  /*f4c0*/  @!P2 IADD3 R110, P6, P3, R110, UR6, R26 ;  /* 0x000000066e6eac10 */ /* 0x000fc8000fbde01a */
[----:B------:R-:W-:Y:S02]  /*f4d0*/  @!P2 IADD3.X R109, R109, UR5, R44, P6, P3 ;  /* 0x000000056d6dac10 */ /* 0x000fe4000b7e642c */
[----:B------:R-:W-:-:S04]  /*f4e0*/  @!P1 IADD3 R108, P6, P3, R7, UR6, R26 ;  /* 0x00000006076c9c10 */ /* 0x000fc8000fbde01a */
[----:B0-----:R-:W-:Y:S02]  /*f4f0*/  @!P1 IADD3.X R101, R3, UR5, R44, P6, P3 ;  /* 0x0000000503659c10 */ /* 0x001fe4000b7e642c */
[----:B------:R-:W0:Y:S02]  /*f500*/  @!P4 LDC.64 R2, c[0x0][0x5c0] ;  /* 0x00017000ff02cb82 */ /* 0x000e240000000a00 */
[----:B0-----:R-:W-:-:S05]  /*f510*/  @!P4 IADD3 R2, P3, R78, R2, RZ ;  /* 0x000000024e02c210 */ /* 0x001fca0007f7e0ff */
[----:B------:R-:W-:Y:S01]  /*f520*/  @!P4 IMAD.X R3, R86, 0x1, R3, P3 ;  /* 0x000000015603c824 */ /* 0x000fe200018e0603 */
[----:B---3--:R-:W-:-:S04]  /*f530*/  LOP3.LUT R6, R6, 0xff, RZ, 0xc0, !PT ;  /* 0x000000ff06067812 */ /* 0x008fc800078ec0ff */
[----:B------:R-:W-:-:S05]  /*f540*/  F2FP.F16.E4M3.UNPACK_B R6, R6 ;  /* 0x00000006ff06723e */ /* 0x000fca00020006ff */
[----:B------:R-:W-:-:S05]  /*f550*/  HADD2.F32 R6, -RZ, R6.H0_H0 ;  /* 0x20000006ff067230 */ /* 0x000fca0000004100 */
[----:B------:R-:W-:-:S04]  /*f560*/  FMUL R6, R6, UR38 ;  /* 0x0000002606067c20 */ /* 0x000fc80008400000 */
[----:B--2---:R-:W-:Y:S02]  /*f570*/  FFMA R6, R226, UR39, R6 ;  /* 0x00000027e2067c23 */ /* 0x004fe40008000006 */
[----:B------:R-:W2:Y:S03]  /*f580*/  LDL.LU R226, [R1+0x2c] ;  /* 0x00002c0001e27983 */ /* 0x000ea60000300800 */
[----:B------:R-:W-:Y:S01]  /*f590*/  F2FP.SATFINITE.E4M3.F32.PACK_AB_MERGE_C R6, RZ, R6, RZ ;  /* 0x00000006ff06723e */ /* 0x000fe200048070ff */
[----:B------:R-:W3:Y:S04]  /*f5a0*/  LDL.LU R227, [R1+0x30] ;  /* 0x0000300001e37983 */ /* 0x000ee80000300800 */
[----:B------:R0:W-:Y:S02]  /*f5b0*/  @!P4 STG.E.U8 desc[UR44][R2.64+0x20], R6 ;  /* 0x000020060200c986 */ /* 0x0001e4000c10112c */
[----:B0-----:R-:W-:Y:S01]  /*f5c0*/  PRMT R6, RZ, 0x7610, R6 ;  /* 0x00007610ff067816 */ /* 0x001fe20000000006 */
[----:B------:R-:W0:Y:S05]  /*f5d0*/  @!P5 LDC.64 R2, c[0x0][0x5c0] ;  /* 0x00017000ff02db82 */ /* 0x000e2a0000000a00 */
[----:B------:R-:W4:Y:S01]  /*f5e0*/  @!P5 LDG.E.U8 R6, desc[UR44][R34.64+0x21] ;  /* 0x0000212c2206d981 */ /* 0x000f22000c1e1100 */
[----:B------:R-:W-:-:S02]  /*f5f0*/  LOP3.LUT R229, R229, 0xffffdfff, RZ, 0xc0, !PT ;  /* 0xffffdfffe5e57812 */ /* 0x000fc400078ec0ff */
[C---:B------:R-:W-:Y:S02]  /*f600*/  ISETP.LT.OR P3, PT, R45.reuse, 0x49, !P0 ;  /* 0x000000492d00780c */ /* 0x040fe40004761670 */
[----:B------:R-:W-:Y:S02]  /*f610*/  ISETP.LT.OR P4, PT, R45, 0x4a, !P0 ;  /* 0x0000004a2d00780c */ /* 0x000fe40004781670 */
        /* <DEDUP_REMOVED lines=8> */
[----:B--2---:R-:W-:Y:S01]  /*f6a0*/  FFMA R6, R226, UR39, R6 ;  /* 0x00000027e2067c23 */ /* 0x004fe20008000006 */
[----:B------:R-:W-:Y:S01]  /*f6b0*/  LOP3.LUT R229, R229, 0xffffefff, RZ, 0xc0, !PT ;  /* 0xffffefffe5e57812 */ /* 0x000fe200078ec0ff */
[----:B------:R-:W-:Y:S01]  /*f6c0*/  IMAD.U32 R100, RZ, RZ, UR8 ;  /* 0x00000008ff647e24 */ /* 0x000fe2000f8e00ff */
[----:B------:R-:W-:Y:S01]  /*f6d0*/  LOP3.LUT R0, R0, 0xffffffef, RZ, 0xc0, !PT ;  /* 0xffffffef00007812 */ /* 0x000fe200078ec0ff */
[----:B------:R-:W-:Y:S01]  /*f6e0*/  IMAD.U32 R86, RZ, RZ, UR7 ;  /* 0x00000007ff567e24 */ /* 0x000fe2000f8e00ff */
[----:B------:R-:W-:Y:S01]  /*f6f0*/  F2FP.SATFINITE.E4M3.F32.PACK_AB_MERGE_C R6, RZ, R6, RZ ;  /* 0x00000006ff06723e */ /* 0x000fe200048070ff */
[----:B------:R-:W-:Y:S01]  /*f700*/  IMAD.U32 R78, RZ, RZ, UR8 ;  /* 0x00000008ff4e7e24 */ /* 0x000fe2000f8e00ff */
[----:B------:R-:W2:Y:S04]  /*f710*/  LDL.LU R226, [R1+0x34] ;  /* 0x0000340001e27983 */ /* 0x000ea80000300800 */
[----:B------:R0:W-:Y:S02]  /*f720*/  @!P5 STG.E.U8 desc[UR44][R2.64+0x21], R6 ;  /* 0x000021060200d986 */ /* 0x0001e4000c10112c */
[----:B0-----:R-:W-:-:S06]  /*f730*/  PRMT R2, RZ, 0x7610, R2 ;  /* 0x00007610ff027816 */ /* 0x001fcc0000000002 */
[----:B------:R-:W4:Y:S01]  /*f740*/  @!P2 LDG.E.U8 R2, desc[UR44][R32.64+0x28] ;  /* 0x0000282c2002a981 */ /* 0x000f22000c1e1100 */
[----:B------:R-:W-:Y:S02]  /*f750*/  @P1 LOP3.LUT R229, R229, 0x1000, RZ, 0xfc, !PT ;  /* 0x00001000e5e51812 */ /* 0x000fe400078efcff */
[----:B------:R-:W-:Y:S02]  /*f760*/  @!P3 IADD3 R100, P1, P6, R100, UR6, R26 ;  /* 0x000000066464bc10 */ /* 0x000fe4000fe3e01a */
[----:B------:R-:W-:Y:S01]  /*f770*/  @P3 LOP3.LUT R0, R0, 0x10, RZ, 0xfc, !PT ;  /* 0x0000001000003812 */ /* 0x000fe200078efcff */
[----:B------:R-:W-:Y:S01]  /*f780*/  IMAD.U32 R12, RZ, RZ, UR7 ;  /* 0x00000007ff0c7e24 */ /* 0x000fe2000f8e00ff */
[----:B------:R-:W-:Y:S02]  /*f790*/  @!P3 IADD3.X R86, R86, UR5, R44, P1, P6 ;  /* 0x000000055656bc10 */ /* 0x000fe40008fec42c */
[----:B------:R-:W-:Y:S02]  /*f7a0*/  @!P4 IADD3 R78, P1, P6, R78, UR6, R26 ;  /* 0x000000064e4ecc10 */ /* 0x000fe4000fe3e01a */
[----:B------:R-:W-:-:S02]  /*f7b0*/  LOP3.LUT R0, R0, 0xffffffdf, RZ, 0xc0, !PT ;  /* 0xffffffdf00007812 */ /* 0x000fc400078ec0ff */
[----:B------:R-:W-:Y:S02]  /*f7c0*/  @!P4 IADD3.X R12, R12, UR5, R44, P1, P6 ;  /* 0x000000050c0ccc10 */ /* 0x000fe40008fec42c */
[----:B------:R-:W-:Y:S02]  /*f7d0*/  @P4 LOP3.LUT R0, R0, 0x20, RZ, 0xfc, !PT ;  /* 0x0000002000004812 */ /* 0x000fe400078efcff */
[----:B------:R-:W-:-:S04]  /*f7e0*/  ISETP.GE.AND P4, PT, R46, 0x109, PT ;  /* 0x000001092e00780c */ /* 0x000fc80003f86270 */
[----:B------:R-:W-:Y:S01]  /*f7f0*/  ISETP.LT.OR P5, PT, R45, 0x41, !P4 ;  /* 0x000000412d00780c */ /* 0x000fe200067a1670 */
[----:B------:R-:W-:Y:S01]  /*f800*/  IMAD.U32 R7, RZ, RZ, UR7 ;  /* 0x00000007ff077e24 */ /* 0x000fe2000f8e00ff */
[----:B------:R-:W-:-:S11]  /*f810*/  LOP3.LUT P1, RZ, R47, 0x1000000, RZ, 0xc0, !PT ;  /* 0x010000002fff7812 */ /* 0x000fd6000782c0ff */
[----:B------:R-:W-:-:S04]  /*f820*/  @!P5 IADD3 R6, P3, P6, R9, UR10, R26 ;  /* 0x0000000a0906dc10 */ /* 0x000fc8000fe7e01a */
        /* <DEDUP_REMOVED lines=8> */
[----:B------:R-:W-:Y:S02]  /*f8b0*/  LOP3.LUT P1, RZ, R0, 0x200, RZ, 0xc0, !PT ;  /* 0x0000020000ff7812 */ /* 0x000fe4000782c0ff */
[----:B------:R-:W-:Y:S02]  /*f8c0*/  PRMT R3, RZ, 0x7610, R3 ;  /* 0x00007610ff037816 */ /* 0x000fe40000000003 */
[----:B----4-:R-:W-:-:S04]  /*f8d0*/  LOP3.LUT R2, R2, 0xff, RZ, 0xc0, !PT ;  /* 0x000000ff02027812 */ /* 0x010fc800078ec0ff */
[----:B------:R-:W-:-:S05]  /*f8e0*/  F2FP.F16.E4M3.UNPACK_B R2, R2 ;  /* 0x00000002ff02723e */ /* 0x000fca00020006ff */
[----:B------:R-:W-:-:S05]  /*f8f0*/  HADD2.F32 R2, -RZ, R2.H0_H0 ;  /* 0x20000002ff027230 */ /* 0x000fca0000004100 */
[----:B------:R-:W-:-:S04]  /*f900*/  FMUL R2, R2, UR38 ;  /* 0x0000002602027c20 */ /* 0x000fc80008400000 */
[----:B---3--:R-:W-:Y:S01]  /*f910*/  FFMA R2, R227, UR39, R2 ;  /* 0x00000027e3027c23 */ /* 0x008fe20008000002 */
[----:B------:R-:W-:Y:S01]  /*f920*/  LOP3.LUT P0, RZ, R229, 0x10, RZ, 0xc0, !PT ;  /* 0x00000010e5ff7812 */ /* 0x000fe2000780c0ff */
[----:B------:R-:W3:Y:S03]  /*f930*/  LDL.LU R227, [R1+0x38] ;  /* 0x0000380001e37983 */ /* 0x000ee60000300800 */
[----:B------:R-:W-:Y:S01]  /*f940*/  F2FP.SATFINITE.E4M3.F32.PACK_AB_MERGE_C R2, RZ, R2, RZ ;  /* 0x00000002ff02723e */ /* 0x000fe200048070ff */
[----:B------:R-:W4:Y:S04]  /*f950*/  LDL.LU R225, [R1+0x3c] ;  /* 0x00003c0001e17983 */ /* 0x000f280000300800 */
[----:B------:R0:W-:Y:S04]  /*f960*/  @!P2 STG.E.U8 desc[UR44][R104.64+0x28], R2 ;  /* 0x000028026800a986 */ /* 0x0001e8000c10112c */
[----:B------:R-:W2:Y:S02]  /*f970*/  @!P1 LDG.E.U8 R3, desc[UR44][R32.64+0x29] ;  /* 0x0000292c20039981 */ /* 0x000ea4000c1e1100 */
[----:B--2---:R-:W-:-:S04]  /*f980*/  LOP3.LUT R3, R3, 0xff, RZ, 0xc0, !PT ;  /* 0x000000ff03037812 */ /* 0x004fc800078ec0ff */
[----:B------:R-:W-:-:S05]  /*f990*/  F2FP.F16.E4M3.UNPACK_B R3, R3 ;  /* 0x00000003ff03723e */ /* 0x000fca00020006ff */
[----:B------:R-:W-:-:S05]  /*f9a0*/  HADD2.F32 R3, -RZ, R3.H0_H0 ;  /* 0x20000003ff037230 */ /* 0x000fca0000004100 */
[----:B------:R-:W-:-:S04]  /*f9b0*/  FMUL R3, R3, UR38 ;  /* 0x0000002603037c20 */ /* 0x000fc80008400000 */
[----:B------:R-:W-:Y:S01]  /*f9c0*/  FFMA R3, R226, UR39, R3 ;  /* 0x00000027e2037c23 */ /* 0x000fe20008000003 */
[----:B------:R-:W-:Y:S01]  /*f9d0*/  LOP3.LUT P3, RZ, R229, 0x8, RZ, 0xc0, !PT ;  /* 0x00000008e5ff7812 */ /* 0x000fe2000786c0ff */
[----:B------:R-:W2:Y:S03]  /*f9e0*/  LDL.LU R226, [R1+0x40] ;  /* 0x0000400001e27983 */ /* 0x000ea60000300800 */
[----:B------:R-:W-:Y:S02]  /*f9f0*/  F2FP.SATFINITE.E4M3.F32.PACK_AB_MERGE_C R111, RZ, R3, RZ ;  /* 0x00000003ff6f723e */ /* 0x000fe400048070ff */
[----:B0-----:R-:W0:Y:S03]  /*fa00*/  @!P0 LDC.64 R2, c[0x0][0x5c0] ;  /* 0x00017000ff028b82 */ /* 0x001e260000000a00 */
[----:B------:R-:W-:Y:S01]  /*fa10*/  @!P1 STG.E.U8 desc[UR44][R96.64+0x29], R111 ;  /* 0x0000296f60009986 */ /* 0x000fe2000c10112c */
[----:B0-----:R-:W-:-:S02]  /*fa20*/  @!P0 IADD3 R2, P1, R5, R2, RZ ;  /* 0x0000000205028210 */ /* 0x001fc40007f3e0ff */
[----:B------:R-:W-:-:S06]  /*fa30*/  PRMT R5, RZ, 0x7610, R5 ;  /* 0x00007610ff057816 */ /* 0x000fcc0000000005 */
[----:B------:R-:W3:Y:S01]  /*fa40*/  @!P0 LDG.E.U8 R5, desc[UR44][R34.64+0x28] ;  /* 0x0000282c22058981 */ /* 0x000ee2000c1e1100 */
[----:B------:R-:W-:Y:S01]  /*fa50*/  @!P0 IMAD.X R3, R13, 0x1, R3, P1 ;  /* 0x000000010d038824 */ /* 0x000fe200008e0603 */
[----:B---3--:R-:W-:-:S04]  /*fa60*/  LOP3.LUT R5, R5, 0xff, RZ, 0xc0, !PT ;  /* 0x000000ff05057812 */ /* 0x008fc800078ec0ff */
[----:B------:R-:W-:-:S05]  /*fa70*/  F2FP.F16.E4M3.UNPACK_B R5, R5 ;  /* 0x00000005ff05723e */ /* 0x000fca00020006ff */
[----:B------:R-:W-:-:S05]  /*fa80*/  HADD2.F32 R5, -RZ, R5.H0_H0 ;  /* 0x20000005ff057230 */ /* 0x000fca0000004100 */
[----:B------:R-:W-:-:S04]  /*fa90*/  FMUL R5, R5, UR38 ;  /* 0x0000002605057c20 */ /* 0x000fc80008400000 */
[----:B------:R-:W-:Y:S01]  /*faa0*/  FFMA R5, R227, UR39, R5 ;  /* 0x00000027e3057c23 */ /* 0x000fe20008000005 */
[----:B------:R-:W-:Y:S01]  /*fab0*/  LOP3.LUT P2, RZ, R47, 0x800000, RZ, 0xc0, !PT ;  /* 0x008000002fff7812 */ /* 0x000fe2000784c0ff */
[----:B------:R-:W3:Y:S03]  /*fac0*/  LDL.LU R227, [R1+0x44] ;  /* 0x0000440001e37983 */ /* 0x000ee60000300800 */
[----:B------:R-:W-:-:S05]  /*fad0*/  F2FP.SATFINITE.E4M3.F32.PACK_AB_MERGE_C R5, RZ, R5, RZ ;  /* 0x00000005ff05723e */ /* 0x000fca00048070ff */
[----:B------:R0:W-:Y:S02]  /*fae0*/  @!P0 STG.E.U8 desc[UR44][R2.64+0x28], R5 ;  /* 0x0000280502008986 */ /* 0x0001e4000c10112c */
[----:B0-----:R-:W0:Y:S02]  /*faf0*/  @!P3 LDC.64 R2, c[0x0][0x5c0] ;  /* 0x00017000ff02bb82 */ /* 0x001e240000000a00 */
[----:B0-----:R-:W-:Y:S02]  /*fb00*/  @!P3 IADD3 R2, P4, R4, R2, RZ ;  /* 0x000000020402b210 */ /* 0x001fe40007f9e0ff */
[----:B------:R-:W-:-:S06]  /*fb10*/  PRMT R4, RZ, 0x7610, R4 ;  /* 0x00007610ff047816 */ /* 0x000fcc0000000004 */
[----:B------:R-:W4:Y:S01]  /*fb20*/  @!P3 LDG.E.U8 R4, desc[UR44][R34.64+0x29] ;  /* 0x0000292c2204b981 */ /* 0x000f22000c1e1100 */
[----:B------:R-:W-:Y:S01]  /*fb30*/  @!P3 IMAD.X R3, R79, 0x1, R3, P4 ;  /* 0x000000014f03b824 */ /* 0x000fe200020e0603 */
[----:B----4-:R-:W-:-:S04]  /*fb40*/  LOP3.LUT R4, R4, 0xff, RZ, 0xc0, !PT ;  /* 0x000000ff04047812 */ /* 0x010fc800078ec0ff */
[----:B------:R-:W-:-:S05]  /*fb50*/  F2FP.F16.E4M3.UNPACK_B R4, R4 ;  /* 0x00000004ff04723e */ /* 0x000fca00020006ff */
[----:B------:R-:W-:-:S05]  /*fb60*/  HADD2.F32 R4, -RZ, R4.H0_H0 ;  /* 0x20000004ff047230 */ /* 0x000fca0000004100 */
[----:B------:R-:W-:-:S04]  /*fb70*/  FMUL R4, R4, UR38 ;  /* 0x0000002604047c20 */ /* 0x000fc80008400000 */
[----:B------:R-:W-:Y:S01]  /*fb80*/  FFMA R4, R225, UR39, R4 ;  /* 0x00000027e1047c23 */ /* 0x000fe20008000004 */
[----:B------:R-:W-:Y:S01]  /*fb90*/  LOP3.LUT P1, RZ, R47, 0x200000, RZ, 0xc0, !PT ;  /* 0x002000002fff7812 */ /* 0x000fe2000782c0ff */
[----:B------:R-:W4:Y:S03]  /*fba0*/  LDL.LU R225, [R1+0x48] ;  /* 0x0000480001e17983 */ /* 0x000f260000300800 */
[----:B------:R-:W-:Y:S02]  /*fbb0*/  F2FP.SATFINITE.E4M3.F32.PACK_AB_MERGE_C R5, RZ, R4, RZ ;  /* 0x00000004ff05723e */ /* 0x000fe400048070ff */
[----:B------:R-:W-:-:S03]  /*fbc0*/  PRMT R4, RZ, 0x7610, R4 ;  /* 0x00007610ff047816 */ /* 0x000fc60000000004 */
        /* <DEDUP_REMOVED lines=10> */
[----:B------:R-:W-:-:S03]  /*fc70*/  PRMT R4, RZ, 0x7610, R4 ;  /* 0x00007610ff047816 */ /* 0x000fc60000000004 */
[----:B------:R-:W-:Y:S04]  /*fc80*/  @!P2 STG.E.U8 desc[UR44][R106.64+0x20], R13 ;  /* 0x0000200d6a00a986 */ /* 0x000fe8000c10112c */
[----:B------:R-:W3:Y:S01]  /*fc90*/  @!P1 LDG.E.U8 R4, desc[UR44][R36.64+0x21] ;  /* 0x0000212c24049981 */ /* 0x000ee2000c1e1100 */
[----:B0-----:R-:W0:Y:S01]  /*fca0*/  @!P0 LDC.64 R2, c[0x0][0x5c0] ;  /* 0x00017000ff028b82 */ /* 0x001e220000000a00 */
[----:B---3--:R-:W-:-:S04]  /*fcb0*/  LOP3.LUT R4, R4, 0xff, RZ, 0xc0, !PT ;  /* 0x000000ff04047812 */ /* 0x008fc800078ec0ff */
[----:B------:R-:W-:-:S05]  /*fcc0*/  F2FP.F16.E4M3.UNPACK_B R4, R4 ;  /* 0x00000004ff04723e */ /* 0x000fca00020006ff */
[----:B------:R-:W-:-:S05]  /*fcd0*/  HADD2.F32 R4, -RZ, R4.H0_H0 ;  /* 0x20000004ff047230 */ /* 0x000fca0000004100 */
[----:B------:R-:W-:-:S04]  /*fce0*/  FMUL R4, R4, UR38 ;  /* 0x0000002604047c20 */ /* 0x000fc80008400000 */
[----:B------:R-:W-:Y:S01]  /*fcf0*/  FFMA R4, R227, UR39, R4 ;  /* 0x00000027e3047c23 */ /* 0x000fe20008000004 */
[----:B------:R-:W-:Y:S01]  /*fd00*/  LOP3.LUT P4, RZ, R229, 0x2, RZ, 0xc0, !PT ;  /* 0x00000002e5ff7812 */ /* 0x000fe2000788c0ff */
[----:B------:R-:W3:Y:S03]  /*fd10*/  LDL.LU R227, [R1+0x50] ;  /* 0x0000500001e37983 */ /* 0x000ee60000300800 */
[----:B------:R-:W-:Y:S02]  /*fd20*/  F2FP.SATFINITE.E4M3.F32.PACK_AB_MERGE_C R5, RZ, R4, RZ ;  /* 0x00000004ff05723e */ /* 0x000fe400048070ff */
[----:B------:R-:W-:-:S03]  /*fd30*/  PRMT R4, RZ, 0x7610, R4 ;  /* 0x00007610ff047816 */ /* 0x000fc60000000004 */
[----:B------:R1:W-:Y:S04]  /*fd40*/  @!P1 STG.E.U8 desc[UR44][R98.64+0x21], R5 ;  /* 0x0000210562009986 */ /* 0x0003e8000c10112c */
[----:B------:R-:W4:Y:S01]  /*fd50*/  @!P0 LDG.E.U8 R4, desc[UR44][R38.64+0x20] ;  /* 0x0000202c26048981 */ /* 0x000f22000c1e1100 */
[----:B0-----:R-:W-:-:S05]  /*fd60*/  @!P0 IADD3 R2, P1, R81, R2, RZ ;  /* 0x0000000251028210 */ /* 0x001fca0007f3e0ff */
        /* <DEDUP_REMOVED lines=8> */
[----:B-1----:R-:W-:Y:S02]  /*fdf0*/  F2FP.SATFINITE.E4M3.F32.PACK_AB_MERGE_C R5, RZ, R4, RZ ;  /* 0x00000004ff05723e */ /* 0x002fe400048070ff */
[----:B------:R-:W-:-:S03]  /*fe00*/  PRMT R4, RZ, 0x7610, R4 ;  /* 0x00007610ff047816 */ /* 0x000fc60000000004 */
[----:B------:R0:W-:Y:S04]  /*fe10*/  @!P0 STG.E.U8 desc[UR44][R2.64+0x20], R5 ;  /* 0x0000200502008986 */ /* 0x0001e8000c10112c */
[----:B------:R-:W2:Y:S01]  /*fe20*/  @!P4 LDG.E.U8 R4, desc[UR44][R38.64+0x21] ;  /* 0x0000212c2604c981 */ /* 0x000ea2000c1e1100 */
[----:B0-----:R-:W0:Y:S02]  /*fe30*/  @!P4 LDC.64 R2, c[0x0][0x5c0] ;  /* 0x00017000ff02cb82 */ /* 0x001e240000000a00 */
[----:B0-----:R-:W-:-:S05]  /*fe40*/  @!P4 IADD3 R2, P0, R90, R2, RZ ;  /* 0x000000025a02c210 */ /* 0x001fca0007f1e0ff */
[----:B------:R-:W-:Y:S01]  /*fe50*/  @!P4 IMAD.X R3, R91, 0x1, R3, P0 ;  /* 0x000000015b03c824 */ /* 0x000fe200000e0603 */
        /* <DEDUP_REMOVED lines=9> */
[----:B------:R0:W-:Y:S04]  /*fef0*/  @!P4 STG.E.U8 desc[UR44][R2.64+0x21], R5 ;  /* 0x000021050200c986 */ /* 0x0001e8000c10112c */
[----:B------:R-:W3:Y:S02]  /*ff00*/  @!P3 LDG.E.U8 R4, desc[UR44][R36.64+0x28] ;  /* 0x0000282c2404b981 */ /* 0x000ee4000c1e1100 */
        /* <DEDUP_REMOVED lines=9> */
[----:B------:R-:W-:Y:S04]  /*ffa0*/  @!P3 STG.E.U8 desc[UR44][R94.64+0x28], R13 ;  /* 0x0000280d5e00b986 */ /* 0x000fe8000c10112c */
[----:B------:R-:W4:Y:S01]  /*ffb0*/  @!P2 LDG.E.U8 R4, desc[UR44][R36.64+0x29] ;  /* 0x0000292c2404a981 */ /* 0x000f22000c1e1100 */
[----:B0-----:R-:W0:Y:S01]  /*ffc0*/  @!P1 LDC.64 R2, c[0x0][0x5c0] ;  /* 0x00017000ff029b82 */ /* 0x001e220000000a00 */
        /* <DEDUP_REMOVED lines=17> */
[----:B------:R-:W-:Y:S01]  /*100e0*/  ISETP.GE.AND P3, PT, R46, 0x181, PT ;  /* 0x000001812e00780c */ /* 0x000fe20003f66270 */
[----:B------:R-:W2:Y:S03]  /*100f0*/  LDL.LU R226, [R1+0x60] ;  /* 0x0000600001e27983 */ /* 0x000ea60000300800 */
[----:B-1----:R-:W-:Y:S01]  /*10100*/  F2FP.SATFINITE.E4M3.F32.PACK_AB_MERGE_C R5, RZ, R4, RZ ;  /* 0x00000004ff05723e */ /* 0x002fe200048070ff */
[----:B------:R-:W4:Y:S01]  /*10110*/  LDL.LU R225, [R1+0x64] ;  /* 0x0000640001e17983 */ /* 0x000f220000300800 */
[----:B------:R-:W-:-:S03]  /*10120*/  PRMT R4, RZ, 0x7610, R4 ;  /* 0x00007610ff047816 */ /* 0x000fc60000000004 */
[----:B------:R0:W-:Y:S04]  /*10130*/  @!P1 STG.E.U8 desc[UR44][R2.64+0x28], R5 ;  /* 0x0000280502009986 */ /* 0x0001e8000c10112c */
[----:B------:R-:W3:Y:S01]  /*10140*/  @!P0 LDG.E.U8 R4, desc[UR44][R38.64+0x29] ;  /* 0x0000292c26048981 */ /* 0x000ee2000c1e1100 */
[----:B0-----:R-:W0:Y:S02]  /*10150*/  @!P0 LDC.64 R2, c[0x0][0x5c0] ;  /* 0x00017000ff028b82 */ /* 0x001e240000000a00 */
[----:B0-----:R-:W-:-:S05]  /*10160*/  @!P0 IADD3 R2, P1, R87, R2, RZ ;  /* 0x0000000257028210 */ /* 0x001fca0007f3e0ff */
        /* <DEDUP_REMOVED lines=9> */
[----:B------:R0:W-:Y:S01]  /*10200*/  @!P0 STG.E.U8 desc[UR44][R2.64+0x29], R13 ;  /* 0x0000290d02008986 */ /* 0x0001e2000c10112c */
[----:B------:R-:W-:-:S13]  /*10210*/  ISETP.LT.OR P0, PT, R45, 0x21, !P3 ;  /* 0x000000212d00780c */ /* 0x000fda0005f01670 */
[----:B0-----:R-:W0:Y:S01]  /*10220*/  @!P0 LDC.64 R2, c[0x0][0x5c0] ;  /* 0x00017000ff028b82 */ /* 0x001e220000000a00 */
[----:B------:R-:W-:Y:S02]  /*10230*/  @!P0 IMAD.MOV.U32 R4, RZ, RZ, R26 ;  /* 0x000000ffff048224 */ /* 0x000fe400078e001a */
[----:B------:R-:W-:Y:S02]  /*10240*/  @!P0 IMAD.MOV.U32 R5, RZ, RZ, R44 ;  /* 0x000000ffff058224 */ /* 0x000fe400078e002c */
[----:B------:R-:W-:-:S03]  /*10250*/  @!P0 IMAD.WIDE.U32 R4, R24, 0x180, R4 ;  /* 0x0000018018048825 */ /* 0x000fc600078e0004 */
[----:B0-----:R-:W-:Y:S02]  /*10260*/  @!P0 IADD3 R2, P1, R4, R2, RZ ;  /* 0x0000000204028210 */ /* 0x001fe40007f3e0ff */
[----:B------:R-:W-:-:S06]  /*10270*/  PRMT R4, RZ, 0x7610, R4 ;  /* 0x00007610ff047816 */ /* 0x000fcc0000000004 */
[----:B------:R-:W2:Y:S01]  /*10280*/  @!P0 LDG.E.U8 R4, desc[UR44][R40.64+0x20] ;  /* 0x0000202c28048981 */ /* 0x000ea2000c1e1100 */
[----:B------:R-:W-:-:S05]  /*10290*/  @!P0 IMAD R79, R25, 0x180, RZ ;  /* 0x00000180194f8824 */ /* 0x000fca00078e02ff */
[----:B------:R-:W-:Y:S02]  /*102a0*/  @!P0 IADD3.X R3, R3, R5, R79, P1, !PT ;  /* 0x0000000503038210 */ /* 0x000fe40000ffe44f */
[----:B--2---:R-:W-:-:S04]  /*102b0*/  LOP3.LUT R4, R4, 0xff, RZ, 0xc0, !PT ;  /* 0x000000ff04047812 */ /* 0x004fc800078ec0ff */
[----:B------:R-:W-:-:S05]  /*102c0*/  F2FP.F16.E4M3.UNPACK_B R4, R4 ;  /* 0x00000004ff04723e */ /* 0x000fca00020006ff */
[----:B------:R-:W-:-:S05]  /*102d0*/  HADD2.F32 R4, -RZ, R4.H0_H0 ;  /* 0x20000004ff047230 */ /* 0x000fca0000004100 */
[----:B------:R-:W-:-:S04]  /*102e0*/  FMUL R4, R4, UR38 ;  /* 0x0000002604047c20 */ /* 0x000fc80008400000 */
[----:B------:R-:W-:Y:S01]  /*102f0*/  FFMA R4, R226, UR39, R4 ;  /* 0x00000027e2047c23 */ /* 0x000fe20008000004 */
[----:B------:R-:W-:Y:S01]  /*10300*/  LOP3.LUT P1, RZ, R47, 0x8000000, RZ, 0xc0, !PT ;  /* 0x080000002fff7812 */ /* 0x000fe2000782c0ff */
[----:B------:R-:W2:Y:S03]  /*10310*/  LDL.LU R226, [R1+0x6c] ;  /* 0x00006c0001e27983 */ /* 0x000ea60000300800 */
        /* <DEDUP_REMOVED lines=9> */
[----:B------:R-:W4:Y:S01]  /*103b0*/  @!P0 LDG.E.U8 R4, desc[UR44][R40.64+0x21] ;  /* 0x0000212c28048981 */ /* 0x000f22000c1e1100 */
[----:B------:R-:W-:-:S05]  /*103c0*/  @!P0 IMAD R79, R25, 0x180, RZ ;  /* 0x00000180194f8824 */ /* 0x000fca00078e02ff */
[----:B------:R-:W-:Y:S02]  /*103d0*/  @!P0 IADD3.X R3, R3, R5, R79, P4, !PT ;  /* 0x0000000503038210 */ /* 0x000fe400027fe44f */
[----:B----4-:R-:W-:-:S04]  /*103e0*/  LOP3.LUT R4, R4, 0xff, RZ, 0xc0, !PT ;  /* 0x000000ff04047812 */ /* 0x010fc800078ec0ff */
[----:B------:R-:W-:-:S05]  /*103f0*/  F2FP.F16.E4M3.UNPACK_B R4, R4 ;  /* 0x00000004ff04723e */ /* 0x000fca00020006ff */
[----:B------:R-:W-:-:S05]  /*10400*/  HADD2.F32 R4, -RZ, R4.H0_H0 ;  /* 0x20000004ff047230 */ /* 0x000fca0000004100 */
[----:B------:R-:W-:-:S04]  /*10410*/  FMUL R4, R4, UR38 ;  /* 0x0000002604047c20 */ /* 0x000fc80008400000 */
[----:B------:R-:W-:Y:S02]  /*10420*/  FFMA R4, R225, UR39, R4 ;  /* 0x00000027e1047c23 */ /* 0x000fe40008000004 */
[----:B------:R-:W4:Y:S03]  /*10430*/  LDL.LU R225, [R1+0x70] ;  /* 0x0000700001e17983 */ /* 0x000f260000300800 */
        /* <DEDUP_REMOVED lines=9> */
[----:B------:R-:W-:Y:S01]  /*104d0*/  ISETP.LT.OR P0, PT, R45, 0x29, !P3 ;  /* 0x000000292d00780c */ /* 0x000fe20005f01670 */
[----:B------:R-:W3:Y:S03]  /*104e0*/  LDL.LU R227, [R1+0x74] ;  /* 0x0000740001e37983 */ /* 0x000ee60000300800 */
[----:B------:R-:W-:Y:S02]  /*104f0*/  F2FP.SATFINITE.E4M3.F32.PACK_AB_MERGE_C R13, RZ, R4, RZ ;  /* 0x00000004ff0d723e */ /* 0x000fe400048070ff */
[----:B------:R-:W-:-:S03]  /*10500*/  PRMT R4, RZ, 0x7610, R4 ;  /* 0x00007610ff047816 */ /* 0x000fc60000000004 */
[----:B------:R1:W-:Y:S04]  /*10510*/  @!P2 STG.E.U8 desc[UR44][R134.64+0x20], R13 ;  /* 0x0000200d8600a986 */ /* 0x0003e8000c10112c */
[----:B------:R-:W2:Y:S01]  /*10520*/  @!P1 LDG.E.U8 R4, desc[UR44][R42.64+0x21] ;  /* 0x0000212c2a049981 */ /* 0x000ea2000c1e1100 */
[----:B0-----:R-:W0:Y:S01]  /*10530*/  @!P0 LDC.64 R2, c[0x0][0x5c0] ;  /* 0x00017000ff028b82 */ /* 0x001e220000000a00 */
[----:B------:R-:W-:Y:S01]  /*10540*/  @!P0 IMAD.MOV.U32 R5, RZ, RZ, R44 ;  /* 0x000000ffff058224 */ /* 0x000fe200078e002c */
[----:B--2---:R-:W-:-:S04]  /*10550*/  LOP3.LUT R4, R4, 0xff, RZ, 0xc0, !PT ;  /* 0x000000ff04047812 */ /* 0x004fc800078ec0ff */
[----:B------:R-:W-:-:S05]  /*10560*/  F2FP.F16.E4M3.UNPACK_B R4, R4 ;  /* 0x00000004ff04723e */ /* 0x000fca00020006ff */
[----:B------:R-:W-:-:S05]  /*10570*/  HADD2.F32 R4, -RZ, R4.H0_H0 ;  /* 0x20000004ff047230 */ /* 0x000fca0000004100 */
[----:B------:R-:W-:-:S04]  /*10580*/  FMUL R4, R4, UR38 ;  /* 0x0000002604047c20 */ /* 0x000fc80008400000 */
[----:B------:R-:W-:Y:S01]  /*10590*/  FFMA R4, R226, UR39, R4 ;  /* 0x00000027e2047c23 */ /* 0x000fe20008000004 */
[----:B-1----:R-:W-:Y:S01]  /*105a0*/  @!P0 IMAD R13, R25, 0x180, RZ ;  /* 0x00000180190d8824 */ /* 0x002fe200078e02ff */
[----:B------:R-:W-:Y:S01]  /*105b0*/  LOP3.LUT P2, RZ, R47, 0x10000000, RZ, 0xc0, !PT ;  /* 0x100000002fff7812 */ /* 0x000fe2000784c0ff */
[----:B------:R-:W2:Y:S02]  /*105c0*/  LDL.LU R226, [R1+0x78] ;  /* 0x0000780001e27983 */ /* 0x000ea40000300800 */
[----:B------:R-:W-:Y:S01]  /*105d0*/  F2FP.SATFINITE.E4M3.F32.PACK_AB_MERGE_C R79, RZ, R4, RZ ;  /* 0x00000004ff4f723e */ /* 0x000fe200048070ff */
[----:B------:R-:W-:-:S04]  /*105e0*/  @!P0 IMAD.MOV.U32 R4, RZ, RZ, R26 ;  /* 0x000000ffff048224 */ /* 0x000fc800078e001a */
[----:B------:R-:W-:Y:S01]  /*105f0*/  @!P0 IMAD.WIDE.U32 R4, R24, 0x180, R4 ;  /* 0x0000018018048825 */ /* 0x000fe200078e0004 */
[----:B------:R-:W-:Y:S02]  /*10600*/  @!P1 STG.E.U8 desc[UR44][R128.64+0x21], R79 ;  /* 0x0000214f80009986 */ /* 0x000fe4000c10112c */
[----:B0-----:R-:W-:Y:S02]  /*10610*/  @!P0 IADD3 R2, P1, R4, R2, RZ ;  /* 0x0000000204028210 */ /* 0x001fe40007f3e0ff */
[----:B------:R-:W-:-:S06]  /*10620*/  PRMT R4, RZ, 0x7610, R4 ;  /* 0x00007610ff047816 */ /* 0x000fcc0000000004 */
[----:B------:R-:W4:Y:S01]  /*10630*/  @!P0 LDG.E.U8 R4, desc[UR44][R40.64+0x28] ;  /* 0x0000282c28048981 */ /* 0x000f22000c1e1100 */
[----:B------:R-:W-:Y:S02]  /*10640*/  @!P0 IADD3.X R3, R3, R5, R13, P1, !PT ;  /* 0x0000000503038210 */ /* 0x000fe40000ffe40d */
[----:B----4-:R-:W-:-:S04]  /*10650*/  LOP3.LUT R4, R4, 0xff, RZ, 0xc0, !PT ;  /* 0x000000ff04047812 */ /* 0x010fc800078ec0ff */
[----:B------:R-:W-:-:S05]  /*10660*/  F2FP.F16.E4M3.UNPACK_B R4, R4 ;  /* 0x00000004ff04723e */ /* 0x000fca00020006ff */
[----:B------:R-:W-:-:S05]  /*10670*/  HADD2.F32 R4, -RZ, R4.H0_H0 ;  /* 0x20000004ff047230 */ /* 0x000fca0000004100 */
[----:B------:R-:W-:-:S04]  /*10680*/  FMUL R4, R4, UR38 ;  /* 0x0000002604047c20 */ /* 0x000fc80008400000 */
[----:B------:R-:W-:Y:S01]  /*10690*/  FFMA R4, R225, UR39, R4 ;  /* 0x00000027e1047c23 */ /* 0x000fe20008000004 */
[----:B------:R-:W-:Y:S01]  /*106a0*/  LOP3.LUT P1, RZ, R47, 0x4000000, RZ, 0xc0, !PT ;  /* 0x040000002fff7812 */ /* 0x000fe2000782c0ff */
[----:B------:R-:W4:Y:S03]  /*106b0*/  LDL.LU R225, [R1+0x7c] ;  /* 0x00007c0001e17983 */ /* 0x000f260000300800 */
        /* <DEDUP_REMOVED lines=9> */
[----:B------:R-:W3:Y:S01]  /*10750*/  @!P0 LDG.E.U8 R4, desc[UR44][R40.64+0x29] ;  /* 0x0000292c28048981 */ /* 0x000ee2000c1e1100 */
[----:B------:R-:W-:-:S05]  /*10760*/  @!P0 IMAD R79, R25, 0x180, RZ ;  /* 0x00000180194f8824 */ /* 0x000fca00078e02ff */
[----:B------:R-:W-:Y:S02]  /*10770*/  @!P0 IADD3.X R3, R3, R5, R79, P3, !PT ;  /* 0x0000000503038210 */ /* 0x000fe40001ffe44f */
[----:B---3--:R-:W-:-:S04]  /*10780*/  LOP3.LUT R4, R4, 0xff, RZ, 0xc0, !PT ;  /* 0x000000ff04047812 */ /* 0x008fc800078ec0ff */
[----:B------:R-:W-:-:S05]  /*10790*/  F2FP.F16.E4M3.UNPACK_B R4, R4 ;  /* 0x00000004ff04723e */ /* 0x000fca00020006ff */
[----:B------:R-:W-:-:S05]  /*107a0*/  HADD2.F32 R4, -RZ, R4.H0_H0 ;  /* 0x20000004ff047230 */ /* 0x000fca0000004100 */
[----:B------:R-:W-:-:S04]  /*107b0*/  FMUL R4, R4, UR38 ;  /* 0x0000002604047c20 */ /* 0x000fc80008400000 */
[----:B------:R-:W-:Y:S01]  /*107c0*/  FFMA R4, R227, UR39, R4 ;  /* 0x00000027e3047c23 */ /* 0x000fe20008000004 */
[----:B------:R-:W-:Y:S01]  /*107d0*/  ISETP.GE.AND P3, PT, R46, 0x1, PT ;  /* 0x000000012e00780c */ /* 0x000fe20003f66270 */
[----:B------:R-:W3:Y:S03]  /*107e0*/  LDL.LU R227, [R1+0x80] ;  /* 0x0000800001e37983 */ /* 0x000ee60000300800 */
        /* <DEDUP_REMOVED lines=9> */
[----:B------:R-:W-:Y:S01]  /*10880*/  ISETP.LT.OR P0, PT, R45, 0x31, !P3 ;  /* 0x000000312d00780c */ /* 0x000fe20005f01670 */
[----:B------:R-:W2:Y:S03]  /*10890*/  LDL.LU R226, [R1+0x84] ;  /* 0x0000840001e27983 */ /* 0x000ea60000300800 */
        /* <DEDUP_REMOVED lines=15> */
[----:B------:R-:W3:Y:S01]  /*10990*/  @!P0 LDG.E.U8 R4, desc[UR44][R28.64+0x30] ;  /* 0x0000302c1c048981 */ /* 0x000ee2000c1e1100 */
        /* <DEDUP_REMOVED lines=9> */
[----:B-1----:R-:W-:-:S05]  /*10a30*/  F2FP.SATFINITE.E4M3.F32.PACK_AB_MERGE_C R5, RZ, R4, RZ ;  /* 0x00000004ff05723e */ /* 0x002fca00048070ff */
[----:B------:R0:W-:Y:S01]  /*10a40*/  @!P0 STG.E.U8 desc[UR44][R2.64+0x30], R5 ;  /* 0x0000300502008986 */ /* 0x0001e2000c10112c */
[----:B------:R-:W-:Y:S02]  /*10a50*/  ISETP.LT.OR P0, PT, R45, 0x32, !P3 ;  /* 0x000000322d00780c */ /* 0x000fe40005f01670 */
[----:B------:R-:W-:-:S11]  /*10a60*/  PRMT R4, RZ, 0x7610, R4 ;  /* 0x00007610ff047816 */ /* 0x000fd60000000004 */
        /* <DEDUP_REMOVED lines=8> */
[----:B------:R-:W-:Y:S02]  /*10af0*/  FFMA R4, R226, UR39, R4 ;  /* 0x00000027e2047c23 */ /* 0x000fe40008000004 */
[----:B------:R-:W2:Y:S03]  /*10b00*/  LDL.LU R226, [R1+0x90] ;  /* 0x0000900001e27983 */ /* 0x000ea60000300800 */
[----:B------:R-:W-:Y:S02]  /*10b10*/  F2FP.SATFINITE.E4M3.F32.PACK_AB_MERGE_C R5, RZ, R4, RZ ;  /* 0x00000004ff05723e */ /* 0x000fe400048070ff */
[----:B------:R-:W-:-:S03]  /*10b20*/  PRMT R4, RZ, 0x7610, R4 ;  /* 0x00007610ff047816 */ /* 0x000fc60000000004 */
[----:B------:R0:W-:Y:S04]  /*10b30*/  @!P0 STG.E.U8 desc[UR44][R2.64+0x31], R5 ;  /* 0x0000310502008986 */ /* 0x0001e8000c10112c */
[----:B------:R-:W4:Y:S02]  /*10b40*/  @!P2 LDG.E.U8 R4, desc[UR44][R30.64+0x30] ;  /* 0x0000302c1e04a981 */ /* 0x000f24000c1e1100 */
[----:B----4-:R-:W-:-:S04]  /*10b50*/  LOP3.LUT R4, R4, 0xff, RZ, 0xc0, !PT ;  /* 0x000000ff04047812 */ /* 0x010fc800078ec0ff */
[----:B------:R-:W-:-:S05]  /*10b60*/  F2FP.F16.E4M3.UNPACK_B R4, R4 ;  /* 0x00000004ff04723e */ /* 0x000fca00020006ff */
[----:B------:R-:W-:-:S05]  /*10b70*/  HADD2.F32 R4, -RZ, R4.H0_H0 ;  /* 0x20000004ff047230 */ /* 0x000fca0000004100 */
[----:B------:R-:W-:-:S04]  /*10b80*/  FMUL R4, R4, UR38 ;  /* 0x0000002604047c20 */ /* 0x000fc80008400000 */
[----:B------:R-:W-:-:S05]  /*10b90*/  FFMA R4, R225, UR39, R4 ;  /* 0x00000027e1047c23 */ /* 0x000fca0008000004 */
[----:B------:R-:W-:Y:S02]  /*10ba0*/  F2FP.SATFINITE.E4M3.F32.PACK_AB_MERGE_C R13, RZ, R4, RZ ;  /* 0x00000004ff0d723e */ /* 0x000fe400048070ff */
[----:B------:R-:W-:-:S03]  /*10bb0*/  PRMT R4, RZ, 0x7610, R4 ;  /* 0x00007610ff047816 */ /* 0x000fc60000000004 */
[----:B------:R-:W-:Y:S04]  /*10bc0*/  @!P2 STG.E.U8 desc[UR44][R102.64+0x30], R13 ;  /* 0x0000300d6600a986 */ /* 0x000fe8000c10112c */
[----:B------:R-:W4:Y:S01]  /*10bd0*/  @!P1 LDG.E.U8 R4, desc[UR44][R30.64+0x31] ;  /* 0x0000312c1e049981 */ /* 0x000f22000c1e1100 */
[----:B------:R-:W-:-:S13]  /*10be0*/  ISETP.LT.OR P0, PT, R45, 0x39, !P3 ;  /* 0x000000392d00780c */ /* 0x000fda0005f01670 */
[----:B0-----:R-:W0:Y:S01]  /*10bf0*/  @!P0 LDC.64 R2, c[0x0][0x5c0] ;  /* 0x00017000ff028b82 */ /* 0x001e220000000a00 */
[----:B----4-:R-:W-:-:S04]  /*10c00*/  LOP3.LUT R4, R4, 0xff, RZ, 0xc0, !PT ;  /* 0x000000ff04047812 */ /* 0x010fc800078ec0ff */
[----:B------:R-:W-:-:S05]  /*10c10*/  F2FP.F16.E4M3.UNPACK_B R4, R4 ;  /* 0x00000004ff04723e */ /* 0x000fca00020006ff */
[----:B------:R-:W-:-:S05]  /*10c20*/  HADD2.F32 R4, -RZ, R4.H0_H0 ;  /* 0x20000004ff047230 */ /* 0x000fca0000004100 */
[----:B------:R-:W-:-:S04]  /*10c30*/  FMUL R4, R4, UR38 ;  /* 0x0000002604047c20 */ /* 0x000fc80008400000 */
[----:B---3--:R-:W-:Y:S02]  /*10c40*/  FFMA R4, R227, UR39, R4 ;  /* 0x00000027e3047c23 */ /* 0x008fe40008000004 */
[----:B------:R-:W3:Y:S03]  /*10c50*/  LDL.LU R227, [R1+0x94] ;  /* 0x0000940001e37983 */ /* 0x000ee60000300800 */
[----:B------:R-:W-:Y:S01]  /*10c60*/  F2FP.SATFINITE.E4M3.F32.PACK_AB_MERGE_C R5, RZ, R4, RZ ;  /* 0x00000004ff05723e */ /* 0x000fe200048070ff */
[----:B------:R-:W4:Y:S01]  /*10c70*/  LDL.LU R225, [R1+0x98] ;  /* 0x0000980001e17983 */ /* 0x000f220000300800 */
[----:B------:R-:W-:-:S03]  /*10c80*/  PRMT R4, RZ, 0x7610, R4 ;  /* 0x00007610ff047816 */ /* 0x000fc60000000004 */
[----:B------:R1:W-:Y:S04]  /*10c90*/  @!P1 STG.E.U8 desc[UR44][R82.64+0x31], R5 ;  /* 0x0000310552009986 */ /* 0x0003e8000c10112c */
[----:B------:R-:W2:Y:S01]  /*10ca0*/  @!P0 LDG.E.U8 R4, desc[UR44][R28.64+0x38] ;  /* 0x0000382c1c048981 */ /* 0x000ea2000c1e1100 */
        /* <DEDUP_REMOVED lines=9> */
[----:B-1----:R-:W-:-:S05]  /*10d40*/  F2FP.SATFINITE.E4M3.F32.PACK_AB_MERGE_C R5, RZ, R4, RZ ;  /* 0x00000004ff05723e */ /* 0x002fca00048070ff */
[----:B------:R0:W-:Y:S01]  /*10d50*/  @!P0 STG.E.U8 desc[UR44][R2.64+0x38], R5 ;  /* 0x0000380502008986 */ /* 0x0001e2000c10112c */
[----:B------:R-:W-:Y:S02]  /*10d60*/  ISETP.LT.OR P0, PT, R45, 0x3a, !P3 ;  /* 0x0000003a2d00780c */ /* 0x000fe40005f01670 */
[----:B------:R-:W-:-:S11]  /*10d70*/  PRMT R4, RZ, 0x7610, R4 ;  /* 0x00007610ff047816 */ /* 0x000fd60000000004 */
        /* <DEDUP_REMOVED lines=25> */
[----:B------:R-:W2:Y:S01]  /*10f10*/  @!P1 LDG.E.U8 R4, desc[UR44][R30.64+0x39] ;  /* 0x0000392c1e049981 */ /* 0x000ea2000c1e1100 */
[----:B0-----:R-:W-:Y:S02]  /*10f20*/  PRMT R2, RZ, 0x7610, R2 ;  /* 0x00007610ff027816 */ /* 0x001fe40000000002 */
        /* <DEDUP_REMOVED lines=21> */
[----:B------:R-:W-:Y:S02]  /*11080*/  PRMT R4, RZ, 0x7610, R4 ;  /* 0x00007610ff047816 */ /* 0x000fe40000000004 */
        /* <DEDUP_REMOVED lines=8> */
[----:B0-----:R-:W0:Y:S03]  /*11110*/  @!P2 LDC.64 R2, c[0x0][0x5c0] ;  /* 0x00017000ff02ab82 */ /* 0x001e260000000a00 */
[----:B------:R-:W-:Y:S04]  /*11120*/  @!P3 STG.E.U8 desc[UR44][R70.64+0x31], R13 ;  /* 0x0000310d4600b986 */ /* 0x000fe8000c10112c */
        /* <DEDUP_REMOVED lines=39> */
[----:B0-----:R-:W0:Y:S01]  /*113a0*/  @!P2 LDC.64 R2, c[0x0][0x5c0] ;  /* 0x00017000ff02ab82 */ /* 0x001e220000000a00 */
        /* <DEDUP_REMOVED lines=11> */
[----:B0-----:R-:W-:Y:S02]  /*11460*/  @!P2 IADD3 R2, P0, R124, R2, RZ ;  /* 0x000000027c02a210 */ /* 0x001fe40007f1e0ff */
[----:B-1----:R-:W-:-:S03]  /*11470*/  PRMT R13, RZ, 0x7610, R13 ;  /* 0x00007610ff0d7816 */ /* 0x002fc6000000000d */
        /* <DEDUP_REMOVED lines=8> */
[----:B----4-:R-:W-:Y:S02]  /*11500*/  F2FP.SATFINITE.E4M3.F32.PACK_AB_MERGE_C R67, RZ, R4, RZ ;  /* 0x00000004ff43723e */ /* 0x010fe400048070ff */
[----:B------:R-:W0:Y:S03]  /*11510*/  @!P1 LDC.64 R4, c[0x0][0x5c0] ;  /* 0x00017000ff049b82 */ /* 0x000e260000000a00 */
[----:B------:R1:W-:Y:S04]  /*11520*/  @!P2 STG.E.U8 desc[UR44][R2.64+0x38], R67 ;  /* 0x000038430200a986 */ /* 0x0003e8000c10112c */
[----:B------:R-:W4:Y:S01]  /*11530*/  @!P1 LDG.E.U8 R13, desc[UR44][R34.64+0x39] ;  /* 0x0000392c220d9981 */ /* 0x000f22000c1e1100 */
[----:B-1----:R-:W-:-:S02]  /*11540*/  PRMT R2, RZ, 0x7610, R2 ;  /* 0x00007610ff027816 */ /* 0x002fc40000000002 */
        /* <DEDUP_REMOVED lines=23> */
[----:B0-----:R-:W-:Y:S01]  /*116c0*/  PRMT R4, RZ, 0x7610, R4 ;  /* 0x00007610ff047816 */ /* 0x001fe20000000004 */
[----:B------:R-:W0:Y:S01]  /*116d0*/  @!P2 LDC.64 R66, c[0x0][0x5c0] ;  /* 0x00017000ff42ab82 */ /* 0x000e220000000a00 */
        /* <DEDUP_REMOVED lines=8> */
[----:B------:R2:W-:Y:S04]  /*11760*/  @!P3 STG.E.U8 desc[UR44][R62.64+0x31], R5 ;  /* 0x000031053e00b986 */ /* 0x0005e8000c10112c */
[----:B------:R-:W4:Y:S01]  /*11770*/  @!P2 LDG.E.U8 R4, desc[UR44][R38.64+0x30] ;  /* 0x0000302c2604a981 */ /* 0x000f22000c1e1100 */
[----:B0-----:R-:W-:Y:S02]  /*11780*/  @!P2 IADD3 R2, P0, R119, R66, RZ ;  /* 0x000000427702a210 */ /* 0x001fe40007f1e0ff */
[----:B------:R-:W-:-:S03]  /*11790*/  PRMT R13, RZ, 0x7610, R13 ;  /* 0x00007610ff0d7816 */ /* 0x000fc6000000000d */
[----:B-1----:R-:W-:Y:S01]  /*117a0*/  @!P2 IMAD.X R3, R118, 0x1, R67, P0 ;  /* 0x000000017603a824 */ /* 0x002fe200000e0643 */
[----:B----4-:R-:W-:-:S04]  /*117b0*/  LOP3.LUT R4, R4, 0xff, RZ, 0xc0, !PT ;  /* 0x000000ff04047812 */ /* 0x010fc800078ec0ff */
[----:B------:R-:W-:-:S05]  /*117c0*/  F2FP.F16.E4M3.UNPACK_B R4, R4 ;  /* 0x00000004ff04723e */ /* 0x000fca00020006ff */
[----:B------:R-:W-:-:S05]  /*117d0*/  HADD2.F32 R4, -RZ, R4.H0_H0 ;  /* 0x20000004ff047230 */ /* 0x000fca0000004100 */
[----:B------:R-:W-:-:S04]  /*117e0*/  FMUL R4, R4, UR38 ;  /* 0x0000002604047c20 */ /* 0x000fc80008400000 */
[----:B------:R-:W-:Y:S01]  /*117f0*/  FFMA R4, R225, UR39, R4 ;  /* 0x00000027e1047c23 */ /* 0x000fe20008000004 */
[----:B------:R-:W-:Y:S01]  /*11800*/  LOP3.LUT P4, RZ, R47, 0x8, RZ, 0xc0, !PT ;  /* 0x000000082fff7812 */ /* 0x000fe2000788c0ff */
[----:B------:R-:W4:Y:S03]  /*11810*/  LDL.LU R225, [R1+0xd4] ;  /* 0x0000d40001e17983 */ /* 0x000f260000300800 */
[----:B--2---:R-:W-:Y:S02]  /*11820*/  F2FP.SATFINITE.E4M3.F32.PACK_AB_MERGE_C R63, RZ, R4, RZ ;  /* 0x00000004ff3f723e */ /* 0x004fe400048070ff */
[----:B------:R-:W0:Y:S03]  /*11830*/  @!P1 LDC.64 R4, c[0x0][0x5c0] ;  /* 0x00017000ff049b82 */ /* 0x000e260000000a00 */
[----:B------:R1:W-:Y:S04]  /*11840*/  @!P2 STG.E.U8 desc[UR44][R2.64+0x30], R63 ;  /* 0x0000303f0200a986 */ /* 0x0003e8000c10112c */
[----:B------:R-:W2:Y:S01]  /*11850*/  @!P1 LDG.E.U8 R13, desc[UR44][R38.64+0x31] ;  /* 0x0000312c260d9981 */ /* 0x000ea2000c1e1100 */
[----:B-1----:R-:W-:-:S02]  /*11860*/  PRMT R2, RZ, 0x7610, R2 ;  /* 0x00007610ff027816 */ /* 0x002fc40000000002 */
        /* <DEDUP_REMOVED lines=23> */
[----:B0-----:R-:W-:Y:S01]  /*119e0*/  PRMT R4, RZ, 0x7610, R4 ;  /* 0x00007610ff047816 */ /* 0x001fe20000000004 */
[----:B------:R-:W0:Y:S01]  /*119f0*/  @!P1 LDC.64 R62, c[0x0][0x5c0] ;  /* 0x00017000ff3e9b82 */ /* 0x000e220000000a00 */
[----:B----4-:R-:W-:-:S04]  /*11a00*/  LOP3.LUT R2, R2, 0xff, RZ, 0xc0, !PT ;  /* 0x000000ff02027812 */ /* 0x010fc800078ec0ff */
[----:B------:R-:W-:-:S05]  /*11a10*/  F2FP.F16.E4M3.UNPACK_B R2, R2 ;  /* 0x00000002ff02723e */ /* 0x000fca00020006ff */
[----:B------:R-:W-:-:S05]  /*11a20*/  HADD2.F32 R2, -RZ, R2.H0_H0 ;  /* 0x20000002ff027230 */ /* 0x000fca0000004100 */
[----:B------:R-:W-:-:S04]  /*11a30*/  FMUL R2, R2, UR38 ;  /* 0x0000002602027c20 */ /* 0x000fc80008400000 */
[----:B------:R-:W-:-:S05]  /*11a40*/  FFMA R2, R225, UR39, R2 ;  /* 0x00000027e1027c23 */ /* 0x000fca0008000002 */
[----:B------:R-:W-:-:S05]  /*11a50*/  F2FP.SATFINITE.E4M3.F32.PACK_AB_MERGE_C R5, RZ, R2, RZ ;  /* 0x00000002ff05723e */ /* 0x000fca00048070ff */
[----:B------:R4:W-:Y:S04]  /*11a60*/  @!P3 STG.E.U8 desc[UR44][R58.64+0x39], R5 ;  /* 0x000039053a00b986 */ /* 0x0009e8000c10112c */
[----:B------:R-:W2:Y:S01]  /*11a70*/  @!P1 LDG.E.U8 R4, desc[UR44][R38.64+0x38] ;  /* 0x0000382c26049981 */ /* 0x000ea2000c1e1100 */
[----:B------:R-:W-:Y:S02]  /*11a80*/  LOP3.LUT P2, RZ, R0, 0x80, RZ, 0xc0, !PT ;  /* 0x0000008000ff7812 */ /* 0x000fe4000784c0ff */
[----:B0-----:R-:W-:Y:S02]  /*11a90*/  @!P1 IADD3 R2, P0, R115, R62, RZ ;  /* 0x0000003e73029210 */ /* 0x001fe40007f1e0ff */
[----:B------:R-:W-:-:S03]  /*11aa0*/  PRMT R13, RZ, 0x7610, R13 ;  /* 0x00007610ff0d7816 */ /* 0x000fc6000000000d */
[----:B-1----:R-:W-:Y:S01]  /*11ab0*/  @!P1 IMAD.X R3, R114, 0x1, R63, P0 ;  /* 0x0000000172039824 */ /* 0x002fe200000e063f */
[----:B--2---:R-:W-:-:S04]  /*11ac0*/  LOP3.LUT R4, R4, 0xff, RZ, 0xc0, !PT ;  /* 0x000000ff04047812 */ /* 0x004fc800078ec0ff */
[----:B------:R-:W-:-:S05]  /*11ad0*/  F2FP.F16.E4M3.UNPACK_B R4, R4 ;  /* 0x00000004ff04723e */ /* 0x000fca00020006ff */
[----:B------:R-:W-:-:S05]  /*11ae0*/  HADD2.F32 R4, -RZ, R4.H0_H0 ;  /* 0x20000004ff047230 */ /* 0x000fca0000004100 */
[----:B------:R-:W-:-:S04]  /*11af0*/  FMUL R4, R4, UR38 ;  /* 0x0000002604047c20 */ /* 0x000fc80008400000 */
[----:B------:R-:W-:Y:S02]  /*11b00*/  FFMA R4, R226, UR39, R4 ;  /* 0x00000027e2047c23 */ /* 0x000fe40008000004 */
[----:B------:R-:W2:Y:S03]  /*11b10*/  LDL.LU R226, [R1+0xe0] ;  /* 0x0000e00001e27983 */ /* 0x000ea60000300800 */
[----:B----4-:R-:W-:Y:S02]  /*11b20*/  F2FP.SATFINITE.E4M3.F32.PACK_AB_MERGE_C R59, RZ, R4, RZ ;  /* 0x00000004ff3b723e */ /* 0x010fe400048070ff */
[----:B------:R-:W0:Y:S03]  /*11b30*/  @!P2 LDC.64 R4, c[0x0][0x5c0] ;  /* 0x00017000ff04ab82 */ /* 0x000e260000000a00 */
        /* <DEDUP_REMOVED lines=8> */
[----:B---3--:R-:W-:Y:S02]  /*11bc0*/  FFMA R13, R227, UR39, R13 ;  /* 0x00000027e30d7c23 */ /* 0x008fe4000800000d */
[----:B------:R-:W3:Y:S03]  /*11bd0*/  LDL.LU R227, [R1+0xe4] ;  /* 0x0000e40001e37983 */ /* 0x000ee60000300800 */
[----:B-1----:R-:W-:Y:S01]  /*11be0*/  F2FP.SATFINITE.E4M3.F32.PACK_AB_MERGE_C R59, RZ, R13, RZ ;  /* 0x0000000dff3b723e */ /* 0x002fe200048070ff */
[----:B------:R-:W4:Y:S04]  /*11bf0*/  LDL.LU R225, [R1+0xe8] ;  /* 0x0000e80001e17983 */ /* 0x000f280000300800 */
[----:B------:R0:W-:Y:S01]  /*11c00*/  @!P2 STG.E.U8 desc[UR44][R4.64+0x39], R59 ;  /* 0x0000393b0400a986 */ /* 0x0001e2000c10112c */
[----:B------:R-:W-:-:S04]  /*11c10*/  ISETP.GE.AND P2, PT, R46, 0x181, PT ;  /* 0x000001812e00780c */ /* 0x000fc80003f46270 */
[----:B------:R-:W-:-:S13]  /*11c20*/  ISETP.LT.OR P0, PT, R45, 0x31, !P2 ;  /* 0x000000312d00780c */ /* 0x000fda0005701670 */
[----:B------:R-:W1:Y:S01]  /*11c30*/  @!P0 LDC.64 R60, c[0x0][0x5c0] ;  /* 0x00017000ff3c8b82 */ /* 0x000e620000000a00 */
[----:B------:R-:W-:Y:S02]  /*11c40*/  @!P0 IMAD.MOV.U32 R2, RZ, RZ, R26 ;  /* 0x000000ffff028224 */ /* 0x000fe400078e001a */
[----:B------:R-:W-:Y:S02]  /*11c50*/  @!P0 IMAD.MOV.U32 R3, RZ, RZ, R44 ;  /* 0x000000ffff038224 */ /* 0x000fe400078e002c */
[----:B------:R-:W-:-:S04]  /*11c60*/  @!P0 IMAD.WIDE.U32 R2, R24, 0x180, R2 ;  /* 0x0000018018028825 */ /* 0x000fc800078e0002 */
[----:B------:R-:W-:Y:S01]  /*11c70*/  @!P0 IMAD R13, R25, 0x180, RZ ;  /* 0x00000180190d8824 */ /* 0x000fe200078e02ff */
[----:B-1----:R-:W-:-:S04]  /*11c80*/  @!P0 IADD3 R2, P1, R2, R60, RZ ;  /* 0x0000003c02028210 */ /* 0x002fc80007f3e0ff */
[--C-:B------:R-:W-:Y:S02]  /*11c90*/  @!P0 IADD3.X R3, R61, R3, R13.reuse, P1, !PT ;  /* 0x000000033d038210 */ /* 0x100fe40000ffe40d */
[----:B------:R-:W-:-:S06]  /*11ca0*/  PRMT R13, RZ, 0x7610, R13 ;  /* 0x00007610ff0d7816 */ /* 0x000fcc000000000d */
        /* <DEDUP_REMOVED lines=8> */
[----:B0-----:R-:W-:-:S05]  /*11d30*/  F2FP.SATFINITE.E4M3.F32.PACK_AB_MERGE_C R59, RZ, R13, RZ ;  /* 0x0000000dff3b723e */ /* 0x001fca00048070ff */
        /* <DEDUP_REMOVED lines=10> */
[----:B------:R-:W3:Y:S01]  /*11de0*/  @!P0 LDG.E.U8 R13, desc[UR44][R40.64+0x31] ;  /* 0x0000312c280d8981 */ /* 0x000ee2000c1e1100 */
[----:B------:R-:W-:Y:S02]  /*11df0*/  PRMT R2, RZ, 0x7610, R2 ;  /* 0x00007610ff027816 */ /* 0x000fe40000000002 */
        /* <DEDUP_REMOVED lines=8> */
[----:B------:R-:W-:Y:S04]  /*11e80*/  @!P0 STG.E.U8 desc[UR44][R4.64+0x31], R13 ;  /* 0x0000310d04008986 */ /* 0x000fe8000c10112c */
        /* <DEDUP_REMOVED lines=11> */
[----:B------:R-:W1:Y:S01]  /*11f40*/  @!P0 LDC.64 R58, c[0x0][0x5c0] ;  /* 0x00017000ff3a8b82 */ /* 0x000e620000000a00 */
[----:B0-----:R-:W-:Y:S02]  /*11f50*/  @!P0 IMAD.MOV.U32 R3, RZ, RZ, R44 ;  /* 0x000000ffff038224 */ /* 0x001fe400078e002c */
[----:B------:R-:W-:Y:S01]  /*11f60*/  @!P0 IMAD R4, R25, 0x180, RZ ;  /* 0x0000018019048824 */ /* 0x000fe200078e02ff */
[----:B----4-:R-:W-:-:S04]  /*11f70*/  LOP3.LUT R2, R2, 0xff, RZ, 0xc0, !PT ;  /* 0x000000ff02027812 */ /* 0x010fc800078ec0ff */
[----:B------:R-:W-:-:S05]  /*11f80*/  F2FP.F16.E4M3.UNPACK_B R2, R2 ;  /* 0x00000002ff02723e */ /* 0x000fca00020006ff */
[----:B------:R-:W-:-:S05]  /*11f90*/  HADD2.F32 R2, -RZ, R2.H0_H0 ;  /* 0x20000002ff027230 */ /* 0x000fca0000004100 */
[----:B------:R-:W-:-:S04]  /*11fa0*/  FMUL R2, R2, UR38 ;  /* 0x0000002602027c20 */ /* 0x000fc80008400000 */
[----:B--2---:R-:W-:Y:S02]  /*11fb0*/  FFMA R2, R226, UR39, R2 ;  /* 0x00000027e2027c23 */ /* 0x004fe40008000002 */
[----:B------:R-:W2:Y:S03]  /*11fc0*/  LDL.LU R226, [R1+0xf4] ;  /* 0x0000f40001e27983 */ /* 0x000ea60000300800 */
[----:B------:R-:W-:Y:S01]  /*11fd0*/  F2FP.SATFINITE.E4M3.F32.PACK_AB_MERGE_C R5, RZ, R2, RZ ;  /* 0x00000002ff05723e */ /* 0x000fe200048070ff */
[----:B------:R-:W-:Y:S01]  /*11fe0*/  @!P0 IMAD.MOV.U32 R2, RZ, RZ, R26 ;  /* 0x000000ffff028224 */ /* 0x000fe200078e001a */
[----:B------:R-:W-:Y:S01]  /*11ff0*/  LOP3.LUT P4, RZ, R0, 0x2, RZ, 0xc0, !PT ;  /* 0x0000000200ff7812 */ /* 0x000fe2000788c0ff */
[----:B------:R-:W4:Y:S02]  /*12000*/  LDL.LU R225, [R1+0xf8] ;  /* 0x0000f80001e17983 */ /* 0x000f240000300800 */
[----:B------:R-:W-:-:S03]  /*12010*/  @!P0 IMAD.WIDE.U32 R2, R24, 0x180, R2 ;  /* 0x0000018018028825 */ /* 0x000fc600078e0002 */
[----:B-1----:R-:W-:-:S04]  /*12020*/  @!P0 IADD3 R2, P1, R2, R58, RZ ;  /* 0x0000003a02028210 */ /* 0x002fc80007f3e0ff */
[--C-:B------:R-:W-:Y:S02]  /*12030*/  @!P0 IADD3.X R3, R59, R3, R4.reuse, P1, !PT ;  /* 0x000000033b038210 */ /* 0x100fe40000ffe404 */
[----:B------:R-:W-:Y:S01]  /*12040*/  PRMT R4, RZ, 0x7610, R4 ;  /* 0x00007610ff047816 */ /* 0x000fe20000000004 */
[----:B------:R-:W-:Y:S05]  /*12050*/  @!P3 STG.E.U8 desc[UR44][R140.64+0x31], R5 ;  /* 0x000031058c00b986 */ /* 0x000fea000c10112c */
        /* <DEDUP_REMOVED lines=20> */
[----:B------:R-:W-:Y:S02]  /*121a0*/  PRMT R2, RZ, 0x7610, R2 ;  /* 0x00007610ff027816 */ /* 0x000fe40000000002 */
[----:B--2---:R-:W-:-:S04]  /*121b0*/  LOP3.LUT R13, R13, 0xff, RZ, 0xc0, !PT ;  /* 0x000000ff0d0d7812 */ /* 0x004fc800078ec0ff */
[----:B------:R-:W-:-:S05]  /*121c0*/  F2FP.F16.E4M3.UNPACK_B R13, R13 ;  /* 0x0000000dff0d723e */ /* 0x000fca00020006ff */
[----:B------:R-:W-:-:S05]  /*121d0*/  HADD2.F32 R13, -RZ, R13.H0_H0 ;  /* 0x2000000dff0d7230 */ /* 0x000fca0000004100 */
[----:B------:R-:W-:-:S04]  /*121e0*/  FMUL R13, R13, UR38 ;  /* 0x000000260d0d7c20 */ /* 0x000fc80008400000 */
[----:B------:R-:W-:Y:S01]  /*121f0*/  FFMA R13, R226, UR39, R13 ;  /* 0x00000027e20d7c23 */ /* 0x000fe2000800000d */
[----:B------:R-:W-:Y:S01]  /*12200*/  ISETP.GE.AND P2, PT, R46, 0x1, PT ;  /* 0x000000012e00780c */ /* 0x000fe20003f46270 */
[----:B------:R-:W2:Y:S03]  /*12210*/  LDL.LU R226, [R1+0x100] ;  /* 0x0001000001e27983 */ /* 0x000ea60000300800 */
[----:B------:R-:W-:-:S05]  /*12220*/  F2FP.SATFINITE.E4M3.F32.PACK_AB_MERGE_C R13, RZ, R13, RZ ;  /* 0x0000000dff0d723e */ /* 0x000fca00048070ff */
[----:B------:R0:W-:Y:S04]  /*12230*/  @!P0 STG.E.U8 desc[UR44][R4.64+0x39], R13 ;  /* 0x0000390d04008986 */ /* 0x0001e8000c10112c */
[----:B------:R-:W4:Y:S02]  /*12240*/  @!P4 LDG.E.U8 R2, desc[UR44][R42.64+0x38] ;  /* 0x0000382c2a02c981 */ /* 0x000f24000c1e1100 */
[----:B----4-:R-:W-:-:S04]  /*12250*/  LOP3.LUT R2, R2, 0xff, RZ, 0xc0, !PT ;  /* 0x000000ff02027812 */ /* 0x010fc800078ec0ff */
[----:B------:R-:W-:-:S05]  /*12260*/  F2FP.F16.E4M3.UNPACK_B R2, R2 ;  /* 0x00000002ff02723e */ /* 0x000fca00020006ff */
[----:B------:R-:W-:-:S05]  /*12270*/  HADD2.F32 R2, -RZ, R2.H0_H0 ;  /* 0x20000002ff027230 */ /* 0x000fca0000004100 */
[----:B------:R-:W-:-:S04]  /*12280*/  FMUL R2, R2, UR38 ;  /* 0x0000002602027c20 */ /* 0x000fc80008400000 */
[----:B------:R-:W-:Y:S01]  /*12290*/  FFMA R2, R225, UR39, R2 ;  /* 0x00000027e1027c23 */ /* 0x000fe20008000002 */
[----:B------:R-:W-:Y:S01]  /*122a0*/  ISETP.LT.OR P0, PT, R45, 0x41, !P2 ;  /* 0x000000412d00780c */ /* 0x000fe20005701670 */
[----:B------:R-:W4:Y:S03]  /*122b0*/  LDL.LU R225, [R1+0x104] ;  /* 0x0001040001e17983 */ /* 0x000f260000300800 */
[----:B------:R-:W-:Y:S02]  /*122c0*/  F2FP.SATFINITE.E4M3.F32.PACK_AB_MERGE_C R3, RZ, R2, RZ ;  /* 0x00000002ff03723e */ /* 0x000fe400048070ff */
[----:B------:R-:W-:-:S03]  /*122d0*/  PRMT R2, RZ, 0x7610, R2 ;  /* 0x00007610ff027816 */ /* 0x000fc60000000002 */
[----:B------:R1:W-:Y:S04]  /*122e0*/  @!P4 STG.E.U8 desc[UR44][R136.64+0x38], R3 ;  /* 0x000038038800c986 */ /* 0x0003e8000c10112c */
[----:B------:R-:W3:Y:S01]  /*122f0*/  @!P3 LDG.E.U8 R2, desc[UR44][R42.64+0x39] ;  /* 0x0000392c2a02b981 */ /* 0x000ee2000c1e1100 */
[----:B0-----:R-:W-:Y:S02]  /*12300*/  PRMT R4, RZ, 0x7610, R4 ;  /* 0x00007610ff047816 */ /* 0x001fe40000000004 */
[----:B---3--:R-:W-:-:S04]  /*12310*/  LOP3.LUT R2, R2, 0xff, RZ, 0xc0, !PT ;  /* 0x000000ff02027812 */ /* 0x008fc800078ec0ff */
[----:B------:R-:W-:-:S05]  /*12320*/  F2FP.F16.E4M3.UNPACK_B R2, R2 ;  /* 0x00000002ff02723e */ /* 0x000fca00020006ff */
[----:B------:R-:W-:-:S05]  /*12330*/  HADD2.F32 R2, -RZ, R2.H0_H0 ;  /* 0x20000002ff027230 */ /* 0x000fca0000004100 */
[----:B------:R-:W-:-:S04]  /*12340*/  FMUL R2, R2, UR38 ;  /* 0x0000002602027c20 */ /* 0x000fc80008400000 */
[----:B------:R-:W-:Y:S01]  /*12350*/  FFMA R2, R227, UR39, R2 ;  /* 0x00000027e3027c23 */ /* 0x000fe20008000002 */
[----:B------:R-:W-:Y:S01]  /*12360*/  PRMT R13, RZ, 0x7610, R13 ;  /* 0x00007610ff0d7816 */ /* 0x000fe2000000000d */
[----:B------:R-:W3:Y:S03]  /*12370*/  LDL.LU R227, [R1+0x108] ;  /* 0x0001080001e37983 */ /* 0x000ee60000300800 */
[----:B------:R-:W-:Y:S02]  /*12380*/  F2FP.SATFINITE.E4M3.F32.PACK_AB_MERGE_C R5, RZ, R2, RZ ;  /* 0x00000002ff05723e */ /* 0x000fe400048070ff */
[----:B-1----:R-:W0:Y:S03]  /*12390*/  @!P0 LDC.64 R2, c[0x0][0x5c0] ;  /* 0x00017000ff028b82 */ /* 0x002e260000000a00 */
        /* <DEDUP_REMOVED lines=14> */
[----:B------:R-:W4:Y:S01]  /*12480*/  @!P0 LDG.E.U8 R13, desc[UR44][R28.64+0x41] ;  /* 0x0000412c1c0d8981 */ /* 0x000f22000c1e1100 */
[----:B-1----:R-:W1:Y:S01]  /*12490*/  @!P0 LDC.64 R4, c[0x0][0x5c0] ;  /* 0x00017000ff048b82 */ /* 0x002e620000000a00 */
[----:B0-----:R-:W-:Y:S02]  /*124a0*/  PRMT R2, RZ, 0x7610, R2 ;  /* 0x00007610ff027816 */ /* 0x001fe40000000002 */
[----:B-1----:R-:W-:-:S05]  /*124b0*/  @!P0 IADD3 R4, P1, R26, R4, RZ ;  /* 0x000000041a048210 */ /* 0x002fca0007f3e0ff */
        /* <DEDUP_REMOVED lines=10> */
[----:B------:R-:W3:Y:S02]  /*12560*/  @!P4 LDG.E.U8 R2, desc[UR44][R30.64+0x40] ;  /* 0x0000402c1e02c981 */ /* 0x000ee4000c1e1100 */
[----:B---3--:R-:W-:-:S04]  /*12570*/  LOP3.LUT R2, R2, 0xff, RZ, 0xc0, !PT ;  /* 0x000000ff02027812 */ /* 0x008fc800078ec0ff */
[----:B------:R-:W-:-:S05]  /*12580*/  F2FP.F16.E4M3.UNPACK_B R2, R2 ;  /* 0x00000002ff02723e */ /* 0x000fca00020006ff */
[----:B------:R-:W-:-:S05]  /*12590*/  HADD2.F32 R2, -RZ, R2.H0_H0 ;  /* 0x20000002ff027230 */ /* 0x000fca0000004100 */
[----:B------:R-:W-:-:S04]  /*125a0*/  FMUL R2, R2, UR38 ;  /* 0x0000002602027c20 */ /* 0x000fc80008400000 */
[----:B------:R-:W-:-:S05]  /*125b0*/  FFMA R2, R227, UR39, R2 ;  /* 0x00000027e3027c23 */ /* 0x000fca0008000002 */
[----:B------:R-:W-:Y:S02]  /*125c0*/  F2FP.SATFINITE.E4M3.F32.PACK_AB_MERGE_C R3, RZ, R2, RZ ;  /* 0x00000002ff03723e */ /* 0x000fe400048070ff */
[----:B------:R-:W-:-:S03]  /*125d0*/  PRMT R2, RZ, 0x7610, R2 ;  /* 0x00007610ff027816 */ /* 0x000fc60000000002 */
[----:B------:R1:W-:Y:S04]  /*125e0*/  @!P4 STG.E.U8 desc[UR44][R56.64+0x40], R3 ;  /* 0x000040033800c986 */ /* 0x0003e8000c10112c */
[----:B------:R-:W3:Y:S01]  /*125f0*/  @!P3 LDG.E.U8 R2, desc[UR44][R30.64+0x41] ;  /* 0x0000412c1e02b981 */ /* 0x000ee2000c1e1100 */
[----:B------:R-:W-:Y:S02]  /*12600*/  ISETP.LT.OR P0, PT, R45, 0x49, !P2 ;  /* 0x000000492d00780c */ /* 0x000fe40005701670 */
[----:B0-----:R-:W-:Y:S02]  /*12610*/  PRMT R4, RZ, 0x7610, R4 ;  /* 0x00007610ff047816 */ /* 0x001fe40000000004 */
[----:B---3--:R-:W-:-:S04]  /*12620*/  LOP3.LUT R2, R2, 0xff, RZ, 0xc0, !PT ;  /* 0x000000ff02027812 */ /* 0x008fc800078ec0ff */
[----:B------:R-:W-:-:S05]  /*12630*/  F2FP.F16.E4M3.UNPACK_B R2, R2 ;  /* 0x00000002ff02723e */ /* 0x000fca00020006ff */
[----:B------:R-:W-:-:S05]  /*12640*/  HADD2.F32 R2, -RZ, R2.H0_H0 ;  /* 0x20000002ff027230 */ /* 0x000fca0000004100 */
[----:B------:R-:W-:-:S04]  /*12650*/  FMUL R2, R2, UR38 ;  /* 0x0000002602027c20 */ /* 0x000fc80008400000 */
[----:B--2---:R-:W-:Y:S01]  /*12660*/  FFMA R2, R226, UR39, R2 ;  /* 0x00000027e2027c23 */ /* 0x004fe20008000002 */
[----:B------:R-:W-:Y:S01]  /*12670*/  LOP3.LUT P4, RZ, R47, 0x4, RZ, 0xc0, !PT ;  /* 0x000000042fff7812 */ /* 0x000fe2000788c0ff */
[----:B------:R-:W2:Y:S03]  /*12680*/  LDL.LU R226, [R1+0x114] ;  /* 0x0001140001e27983 */ /* 0x000ea60000300800 */
[----:B------:R-:W-:Y:S01]  /*12690*/  F2FP.SATFINITE.E4M3.F32.PACK_AB_MERGE_C R5, RZ, R2, RZ ;  /* 0x00000002ff05723e */ /* 0x000fe200048070ff */
[----:B------:R-:W3:Y:S01]  /*126a0*/  LDL.LU R227, [R1+0x118] ;  /* 0x0001180001e37983 */ /* 0x000ee20000300800 */
[----:B-1----:R-:W0:Y:S03]  /*126b0*/  @!P0 LDC.64 R2, c[0x0][0x5c0] ;  /* 0x00017000ff028b82 */ /* 0x002e260000000a00 */
[----:B------:R1:W-:Y:S04]  /*126c0*/  @!P3 STG.E.U8 desc[UR44][R54.64+0x41], R5 ;  /* 0x000041053600b986 */ /* 0x0003e8000c10112c */
[----:B------:R-:W4:Y:S01]  /*126d0*/  @!P0 LDG.E.U8 R4, desc[UR44][R28.64+0x48] ;  /* 0x0000482c1c048981 */ /* 0x000f22000c1e1100 */
[----:B0-----:R-:W-:-:S05]  /*126e0*/  @!P0 IADD3 R2, P1, R26, R2, RZ ;  /* 0x000000021a028210 */ /* 0x001fca0007f3e0ff */
[----:B------:R-:W-:Y:S01]  /*126f0*/  @!P0 IMAD.X R3, R44, 0x1, R3, P1 ;  /* 0x000000012c038824 */ /* 0x000fe200008e0603 */
        /* <DEDUP_REMOVED lines=11> */
[----:B------:R-:W2:Y:S01]  /*127b0*/  @!P0 LDG.E.U8 R13, desc[UR44][R28.64+0x49] ;  /* 0x0000492c1c0d8981 */ /* 0x000ea2000c1e1100 */
[----:B-1----:R-:W1:Y:S01]  /*127c0*/  @!P0 LDC.64 R4, c[0x0][0x5c0] ;  /* 0x00017000ff048b82 */ /* 0x002e620000000a00 */
[----:B0-----:R-:W-:Y:S02]  /*127d0*/  PRMT R2, RZ, 0x7610, R2 ;  /* 0x00007610ff027816 */ /* 0x001fe40000000002 */
[----:B-1----:R-:W-:-:S05]  /*127e0*/  @!P0 IADD3 R4, P1, R26, R4, RZ ;  /* 0x000000041a048210 */ /* 0x002fca0007f3e0ff */
        /* <DEDUP_REMOVED lines=29> */
[----:B0-----:R-:W-:Y:S02]  /*129c0*/  F2FP.SATFINITE.E4M3.F32.PACK_AB_MERGE_C R5, RZ, R2, RZ ;  /* 0x00000002ff05723e */ /* 0x001fe400048070ff */
[----:B------:R-:W-:-:S03]  /*129d0*/  PRMT R2, RZ, 0x7610, R2 ;  /* 0x00007610ff027816 */ /* 0x000fc60000000002 */
[----:B------:R0:W-:Y:S04]  /*129e0*/  @!P3 STG.E.U8 desc[UR44][R50.64+0x49], R5 ;  /* 0x000049053200b986 */ /* 0x0001e8000c10112c */
[----:B------:R-:W2:Y:S01]  /*129f0*/  @!P2 LDG.E.U8 R2, desc[UR44][R32.64+0x40] ;  /* 0x0000402c2002a981 */ /* 0x000ea2000c1e1100 */
[----:B------:R-:W0:Y:S01]  /*12a00*/  @!P4 LDC.64 R28, c[0x0][0x5c0] ;  /* 0x00017000ff1ccb82 */ /* 0x000e220000000a00 */
[----:B--2---:R-:W-:-:S04]  /*12a10*/  LOP3.LUT R2, R2, 0xff, RZ, 0xc0, !PT ;  /* 0x000000ff02027812 */ /* 0x004fc800078ec0ff */
[----:B------:R-:W-:-:S05]  /*12a20*/  F2FP.F16.E4M3.UNPACK_B R2, R2 ;  /* 0x00000002ff02723e */ /* 0x000fca00020006ff */
[----:B------:R-:W-:-:S05]  /*12a30*/  HADD2.F32 R2, -RZ, R2.H0_H0 ;  /* 0x20000002ff027230 */ /* 0x000fca0000004100 */
[----:B------:R-:W-:-:S04]  /*12a40*/  FMUL R2, R2, UR38 ;  /* 0x0000002602027c20 */ /* 0x000fc80008400000 */
[----:B------:R-:W-:Y:S01]  /*12a50*/  FFMA R2, R226, UR39, R2 ;  /* 0x00000027e2027c23 */ /* 0x000fe20008000002 */
[----:B------:R-:W-:Y:S01]  /*12a60*/  LOP3.LUT P3, RZ, R229, 0x1000, RZ, 0xc0, !PT ;  /* 0x00001000e5ff7812 */ /* 0x000fe2000786c0ff */
[----:B------:R-:W2:Y:S03]  /*12a70*/  LDL.LU R226, [R1+0x12c] ;  /* 0x00012c0001e27983 */ /* 0x000ea60000300800 */
[----:B-1----:R-:W-:Y:S02]  /*12a80*/  F2FP.SATFINITE.E4M3.F32.PACK_AB_MERGE_C R3, RZ, R2, RZ ;  /* 0x00000002ff03723e */ /* 0x002fe400048070ff */
[----:B------:R-:W-:-:S03]  /*12a90*/  PRMT R2, RZ, 0x7610, R2 ;  /* 0x00007610ff027816 */ /* 0x000fc60000000002 */
[----:B------:R-:W-:Y:S04]  /*12aa0*/  @!P2 STG.E.U8 desc[UR44][R48.64+0x40], R3 ;  /* 0x000040033000a986 */ /* 0x000fe8000c10112c */
[----:B------:R-:W3:Y:S02]  /*12ab0*/  @!P1 LDG.E.U8 R2, desc[UR44][R32.64+0x41] ;  /* 0x0000412c20029981 */ /* 0x000ee4000c1e1100 */
[----:B---3--:R-:W-:-:S04]  /*12ac0*/  LOP3.LUT R2, R2, 0xff, RZ, 0xc0, !PT ;  /* 0x000000ff02027812 */ /* 0x008fc800078ec0ff */
[----:B------:R-:W-:-:S05]  /*12ad0*/  F2FP.F16.E4M3.UNPACK_B R2, R2 ;  /* 0x00000002ff02723e */ /* 0x000fca00020006ff */
[----:B------:R-:W-:-:S05]  /*12ae0*/  HADD2.F32 R2, -RZ, R2.H0_H0 ;  /* 0x20000002ff027230 */ /* 0x000fca0000004100 */
[----:B------:R-:W-:-:S04]  /*12af0*/  FMUL R2, R2, UR38 ;  /* 0x0000002602027c20 */ /* 0x000fc80008400000 */
[----:B------:R-:W-:Y:S01]  /*12b00*/  FFMA R2, R227, UR39, R2 ;  /* 0x00000027e3027c23 */ /* 0x000fe20008000002 */
[----:B0-----:R-:W-:Y:S01]  /*12b10*/  @!P4 IADD3 R110, P0, R110, R28, RZ ;  /* 0x0000001c6e6ec210 */ /* 0x001fe20007f1e0ff */
[----:B------:R-:W3:Y:S03]  /*12b20*/  LDL.LU R227, [R1+0x130] ;  /* 0x0001300001e37983 */ /* 0x000ee60000300800 */
[----:B------:R-:W-:Y:S02]  /*12b30*/  F2FP.SATFINITE.E4M3.F32.PACK_AB_MERGE_C R5, RZ, R2, RZ ;  /* 0x00000002ff05723e */ /* 0x000fe400048070ff */
[----:B------:R-:W-:-:S03]  /*12b40*/  PRMT R2, RZ, 0x7610, R2 ;  /* 0x00007610ff027816 */ /* 0x000fc60000000002 */
[----:B------:R0:W-:Y:S04]  /*12b50*/  @!P1 STG.E.U8 desc[UR44][R22.64+0x41], R5 ;  /* 0x0000410516009986 */ /* 0x0001e8000c10112c */
[----:B------:R-:W4:Y:S01]  /*12b60*/  @!P4 LDG.E.U8 R2, desc[UR44][R34.64+0x40] ;  /* 0x0000402c2202c981 */ /* 0x000f22000c1e1100 */
[----:B------:R-:W-:Y:S01]  /*12b70*/  @!P4 IMAD.X R111, R109, 0x1, R29, P0 ;  /* 0x000000016d6fc824 */ /* 0x000fe200000e061d */
        /* <DEDUP_REMOVED lines=36> */
[----:B------:R-:W2:Y:S01]  /*12dc0*/  @!P3 LDC.64 R22, c[0x0][0x5c0] ;  /* 0x00017000ff16bb82 */ /* 0x000ea20000000a00 */
        /* <DEDUP_REMOVED lines=10> */
[----:B------:R-:W3:Y:S01]  /*12e70*/  @!P3 LDG.E.U8 R2, desc[UR44][R34.64+0x48] ;  /* 0x0000482c2202b981 */ /* 0x000ee2000c1e1100 */
[----:B--2---:R-:W-:Y:S01]  /*12e80*/  @!P3 IADD3 R100, P0, R100, R22, RZ ;  /* 0x000000166464b210 */ /* 0x004fe20007f1e0ff */
[----:B-1----:R-:W1:Y:S04]  /*12e90*/  @!P4 LDC.64 R4, c[0x0][0x5c0] ;  /* 0x00017000ff04cb82 */ /* 0x002e680000000a00 */
[----:B------:R-:W-:Y:S01]  /*12ea0*/  @!P3 IMAD.X R101, R86, 0x1, R23, P0 ;  /* 0x000000015665b824 */ /* 0x000fe200000e0617 */
[----:B---3--:R-:W-:-:S04]  /*12eb0*/  LOP3.LUT R2, R2, 0xff, RZ, 0xc0, !PT ;  /* 0x000000ff02027812 */ /* 0x008fc800078ec0ff */
[----:B------:R-:W-:-:S05]  /*12ec0*/  F2FP.F16.E4M3.UNPACK_B R2, R2 ;  /* 0x00000002ff02723e */ /* 0x000fca00020006ff */
[----:B------:R-:W-:-:S05]  /*12ed0*/  HADD2.F32 R2, -RZ, R2.H0_H0 ;  /* 0x20000002ff027230 */ /* 0x000fca0000004100 */
[----:B------:R-:W-:-:S04]  /*12ee0*/  FMUL R2, R2, UR38 ;  /* 0x0000002602027c20 */ /* 0x000fc80008400000 */
[----:B------:R-:W-:Y:S01]  /*12ef0*/  FFMA R2, R226, UR39, R2 ;  /* 0x00000027e2027c23 */ /* 0x000fe20008000002 */
[----:B------:R-:W-:Y:S01]  /*12f00*/  LOP3.LUT P2, RZ, R229, 0x80000, RZ, 0xc0, !PT ;  /* 0x00080000e5ff7812 */ /* 0x000fe2000784c0ff */
[----:B------:R-:W2:Y:S03]  /*12f10*/  LDL.LU R226, [R1+0x144] ;  /* 0x0001440001e27983 */ /* 0x000ea60000300800 */
[----:B0-----:R-:W-:Y:S02]  /*12f20*/  F2FP.SATFINITE.E4M3.F32.PACK_AB_MERGE_C R3, RZ, R2, RZ ;  /* 0x00000002ff03723e */ /* 0x001fe400048070ff */
[----:B------:R-:W-:-:S03]  /*12f30*/  PRMT R2, RZ, 0x7610, R2 ;  /* 0x00007610ff027816 */ /* 0x000fc60000000002 */
[----:B------:R0:W-:Y:S04]  /*12f40*/  @!P3 STG.E.U8 desc[UR44][R100.64+0x48], R3 ;  /* 0x000048036400b986 */ /* 0x0001e8000c10112c */
[----:B------:R-:W3:Y:S01]  /*12f50*/  @!P4 LDG.E.U8 R2, desc[UR44][R34.64+0x49] ;  /* 0x0000492c2202c981 */ /* 0x000ee2000c1e1100 */
[----:B-1----:R-:W-:-:S05]  /*12f60*/  @!P4 IADD3 R78, P0, R78, R4, RZ ;  /* 0x000000044e4ec210 */ /* 0x002fca0007f1e0ff */
[----:B------:R-:W-:Y:S01]  /*12f70*/  @!P4 IMAD.X R79, R12, 0x1, R5, P0 ;  /* 0x000000010c4fc824 */ /* 0x000fe200000e0605 */
[----:B------:R-:W-:Y:S01]  /*12f80*/  LOP3.LUT P1, RZ, R229, 0x40000, RZ, 0xc0, !PT ;  /* 0x00040000e5ff7812 */ /* 0x000fe2000782c0ff */
[----:B------:R-:W1:Y:S01]  /*12f90*/  @!P5 LDC.64 R12, c[0x0][0x5c0] ;  /* 0x00017000ff0cdb82 */ /* 0x000e620000000a00 */
[----:B---3--:R-:W-:-:S04]  /*12fa0*/  LOP3.LUT R2, R2, 0xff, RZ, 0xc0, !PT ;  /* 0x000000ff02027812 */ /* 0x008fc800078ec0ff */
[----:B------:R-:W-:-:S05]  /*12fb0*/  F2FP.F16.E4M3.UNPACK_B R2, R2 ;  /* 0x00000002ff02723e */ /* 0x000fca00020006ff */
[----:B------:R-:W-:-:S05]  /*12fc0*/  HADD2.F32 R2, -RZ, R2.H0_H0 ;  /* 0x20000002ff027230 */ /* 0x000fca0000004100 */
[----:B------:R-:W-:-:S04]  /*12fd0*/  FMUL R2, R2, UR38 ;  /* 0x0000002602027c20 */ /* 0x000fc80008400000 */
[----:B------:R-:W-:Y:S02]  /*12fe0*/  FFMA R2, R227, UR39, R2 ;  /* 0x00000027e3027c23 */ /* 0x000fe40008000002 */
[----:B------:R-:W3:Y:S03]  /*12ff0*/  LDL.LU R227, [R1+0x148] ;  /* 0x0001480001e37983 */ /* 0x000ee60000300800 */
[----:B0-----:R-:W-:Y:S02]  /*13000*/  F2FP.SATFINITE.E4M3.F32.PACK_AB_MERGE_C R3, RZ, R2, RZ ;  /* 0x00000002ff03723e */ /* 0x001fe400048070ff */
[----:B------:R-:W-:-:S03]  /*13010*/  PRMT R2, RZ, 0x7610, R2 ;  /* 0x00007610ff027816 */ /* 0x000fc60000000002 */
[----:B------:R-:W-:Y:S04]  /*13020*/  @!P4 STG.E.U8 desc[UR44][R78.64+0x49], R3 ;  /* 0x000049034e00c986 */ /* 0x000fe8000c10112c */
[----:B------:R-:W4:Y:S02]  /*13030*/  @!P2 LDG.E.U8 R2, desc[UR44][R36.64+0x40] ;  /* 0x0000402c2402a981 */ /* 0x000f24000c1e1100 */
[----:B----4-:R-:W-:-:S04]  /*13040*/  LOP3.LUT R2, R2, 0xff, RZ, 0xc0, !PT ;  /* 0x000000ff02027812 */ /* 0x010fc800078ec0ff */
[----:B------:R-:W-:-:S05]  /*13050*/  F2FP.F16.E4M3.UNPACK_B R2, R2 ;  /* 0x00000002ff02723e */ /* 0x000fca00020006ff */
[----:B------:R-:W-:-:S05]  /*13060*/  HADD2.F32 R2, -RZ, R2.H0_H0 ;  /* 0x20000002ff027230 */ /* 0x000fca0000004100 */
[----:B------:R-:W-:-:S04]  /*13070*/  FMUL R2, R2, UR38 ;  /* 0x0000002602027c20 */ /* 0x000fc80008400000 */
[----:B------:R-:W-:Y:S01]  /*13080*/  FFMA R2, R225, UR39, R2 ;  /* 0x00000027e1027c23 */ /* 0x000fe20008000002 */
[----:B-1----:R-:W-:Y:S01]  /*13090*/  @!P5 IADD3 R6, P0, R6, R12, RZ ;  /* 0x0000000c0606d210 */ /* 0x002fe20007f1e0ff */
[----:B------:R-:W4:Y:S03]  /*130a0*/  LDL.LU R225, [R1+0x14c] ;  /* 0x00014c0001e17983 */ /* 0x000f260000300800 */
[----:B------:R-:W-:Y:S02]  /*130b0*/  F2FP.SATFINITE.E4M3.F32.PACK_AB_MERGE_C R5, RZ, R2, RZ ;  /* 0x00000002ff05723e */ /* 0x000fe400048070ff */
[----:B------:R-:W-:-:S03]  /*130c0*/  PRMT R2, RZ, 0x7610, R2 ;  /* 0x00007610ff027816 */ /* 0x000fc60000000002 */
[----:B------:R0:W-:Y:S04]  /*130d0*/  @!P2 STG.E.U8 desc[UR44][R16.64+0x40], R5 ;  /* 0x000040051000a986 */ /* 0x0001e8000c10112c */
[----:B------:R-:W2:Y:S01]  /*130e0*/  @!P1 LDG.E.U8 R2, desc[UR44][R36.64+0x41] ;  /* 0x0000412c24029981 */ /* 0x000ea2000c1e1100 */
[----:B------:R-:W-:Y:S01]  /*130f0*/  @!P5 IMAD.X R7, R7, 0x1, R13, P0 ;  /* 0x000000010707d824 */ /* 0x000fe200000e060d */
        /* <DEDUP_REMOVED lines=19> */
[----:B-1----:R-:W-:Y:S02]  /*13230*/  F2FP.SATFINITE.E4M3.F32.PACK_AB_MERGE_C R3, RZ, R2, RZ ;  /* 0x00000002ff03723e */ /* 0x002fe400048070ff */
[----:B------:R-:W-:-:S03]  /*13240*/  PRMT R2, RZ, 0x7610, R2 ;  /* 0x00007610ff027816 */ /* 0x000fc60000000002 */
[----:B------:R-:W-:Y:S04]  /*13250*/  @!P5 STG.E.U8 desc[UR44][R6.64+0x40], R3 ;  /* 0x000040030600d986 */ /* 0x000fe8000c10112c */
[----:B------:R-:W4:Y:S01]  /*13260*/  @!P6 LDG.E.U8 R2, desc[UR44][R38.64+0x41] ;  /* 0x0000412c2602e981 */ /* 0x000f22000c1e1100 */
        /* <DEDUP_REMOVED lines=10> */
[----:B------:R-:W-:-:S04]  /*13310*/  ISETP.GE.AND P1, PT, R46, 0x101, PT ;  /* 0x000001012e00780c */ /* 0x000fc80003f26270 */
[----:B------:R-:W-:-:S13]  /*13320*/  ISETP.LT.OR P1, PT, R45, 0x4a, !P1 ;  /* 0x0000004a2d00780c */ /* 0x000fda0004f21670 */
[----:B0-----:R-:W0:Y:S01]  /*13330*/  @!P1 LDC.64 R4, c[0x0][0x5c0] ;  /* 0x00017000ff049b82 */ /* 0x001e220000000a00 */
[----:B----4-:R-:W-:-:S04]  /*13340*/  LOP3.LUT R2, R2, 0xff, RZ, 0xc0, !PT ;  /* 0x000000ff02027812 */ /* 0x010fc800078ec0ff */
[----:B------:R-:W-:-:S05]  /*13350*/  F2FP.F16.E4M3.UNPACK_B R2, R2 ;  /* 0x00000002ff02723e */ /* 0x000fca00020006ff */
[----:B------:R-:W-:-:S05]  /*13360*/  HADD2.F32 R2, -RZ, R2.H0_H0 ;  /* 0x20000002ff027230 */ /* 0x000fca0000004100 */
[----:B------:R-:W-:-:S04]  /*13370*/  FMUL R2, R2, UR38 ;  /* 0x0000002602027c20 */ /* 0x000fc80008400000 */
[----:B--2---:R-:W-:Y:S01]  /*13380*/  FFMA R2, R226, UR39, R2 ;  /* 0x00000027e2027c23 */ /* 0x004fe20008000002 */
[----:B------:R-:W-:Y:S01]  /*13390*/  ISETP.GE.AND P3, PT, R46, 0x109, PT ;  /* 0x000001092e00780c */ /* 0x000fe20003f66270 */
[----:B------:R-:W2:Y:S03]  /*133a0*/  LDL.LU R226, [R1+0x158] ;  /* 0x0001580001e27983 */ /* 0x000ea60000300800 */
[----:B------:R-:W-:Y:S02]  /*133b0*/  F2FP.SATFINITE.E4M3.F32.PACK_AB_MERGE_C R7, RZ, R2, RZ ;  /* 0x00000002ff07723e */ /* 0x000fe400048070ff */
[----:B------:R-:W-:-:S03]  /*133c0*/  PRMT R2, RZ, 0x7610, R2 ;  /* 0x00007610ff027816 */ /* 0x000fc60000000002 */
[----:B------:R1:W-:Y:S04]  /*133d0*/  @!P2 STG.E.U8 desc[UR44][R10.64+0x48], R7 ;  /* 0x000048070a00a986 */ /* 0x0003e8000c10112c */
[----:B------:R-:W4:Y:S02]  /*133e0*/  @!P1 LDG.E.U8 R2, desc[UR44][R36.64+0x49] ;  /* 0x0000492c24029981 */ /* 0x000f24000c1e1100 */
[----:B----4-:R-:W-:-:S04]  /*133f0*/  LOP3.LUT R2, R2, 0xff, RZ, 0xc0, !PT ;  /* 0x000000ff02027812 */ /* 0x010fc800078ec0ff */
[----:B------:R-:W-:-:S05]  /*13400*/  F2FP.F16.E4M3.UNPACK_B R2, R2 ;  /* 0x00000002ff02723e */ /* 0x000fca00020006ff */
[----:B------:R-:W-:Y:S01]  /*13410*/  HADD2.F32 R3, -RZ, R2.H0_H0 ;  /* 0x20000002ff037230 */ /* 0x000fe20000004100 */
[----:B0-----:R-:W-:-:S04]  /*13420*/  @!P1 IADD3 R2, P0, P2, R26, UR10, R4 ;  /* 0x0000000a1a029c10 */ /* 0x001fc8000fa1e004 */
[----:B------:R-:W-:Y:S01]  /*13430*/  FMUL R4, R3, UR38 ;  /* 0x0000002603047c20 */ /* 0x000fe20008400000 */
[----:B------:R-:W-:Y:S02]  /*13440*/  @!P1 IADD3.X R3, R44, UR9, R5, P0, P2 ;  /* 0x000000092c039c10 */ /* 0x000fe400087e4405 */
[----:B------:R-:W-:Y:S01]  /*13450*/  ISETP.LT.OR P0, PT, R45, 0x49, !P3 ;  /* 0x000000492d00780c */ /* 0x000fe20005f01670 */
[----:B---3--:R-:W-:Y:S01]  /*13460*/  FFMA R4, R227, UR39, R4 ;  /* 0x00000027e3047c23 */ /* 0x008fe20008000004 */
[----:B-1----:R-:W-:Y:S02]  /*13470*/  IMAD.U32 R7, RZ, RZ, UR8 ;  /* 0x00000008ff077e24 */ /* 0x002fe4000f8e00ff */
[----:B------:R-:W-:Y:S01]  /*13480*/  IMAD.U32 R11, RZ, RZ, UR7 ;  /* 0x00000007ff0b7e24 */ /* 0x000fe2000f8e00ff */
[----:B------:R-:W-:Y:S01]  /*13490*/  ISETP.LT.OR P3, PT, R45, 0x4a, !P3 ;  /* 0x0000004a2d00780c */ /* 0x000fe20005f61670 */
[----:B------:R-:W3:Y:S01]  /*134a0*/  LDL.LU R227, [R1+0x15c] ;  /* 0x00015c0001e37983 */ /* 0x000ee20000300800 */
[----:B------:R-:W-:-:S02]  /*134b0*/  F2FP.SATFINITE.E4M3.F32.PACK_AB_MERGE_C R5, RZ, R4, RZ ;  /* 0x00000004ff05723e */ /* 0x000fc400048070ff */
[----:B------:R-:W-:-:S03]  /*134c0*/  PRMT R4, RZ, 0x7610, R4 ;  /* 0x00007610ff047816 */ /* 0x000fc60000000004 */
[----:B------:R0:W-:Y:S01]  /*134d0*/  @!P1 STG.E.U8 desc[UR44][R2.64+0x49], R5 ;  /* 0x0000490502009986 */ /* 0x0001e2000c10112c */
[----:B------:R-:W0:Y:S03]  /*134e0*/  @!P0 LDC.64 R8, c[0x0][0x5c0] ;  /* 0x00017000ff088b82 */ /* 0x000e260000000a00 */
[----:B------:R-:W4:Y:S01]  /*134f0*/  @!P0 LDG.E.U8 R4, desc[UR44][R38.64+0x48] ;  /* 0x0000482c26048981 */ /* 0x000f22000c1e1100 */
[----:B------:R-:W-:-:S04]  /*13500*/  @!P0 IADD3 R7, P1, P2, R7, UR10, R26 ;  /* 0x0000000a07078c10 */ /* 0x000fc8000fa3e01a */
[----:B------:R-:W-:Y:S02]  /*13510*/  @!P0 IADD3.X R6, R11, UR9, R44, P1, P2 ;  /* 0x000000090b068c10 */ /* 0x000fe40008fe442c */
[----:B0-----:R-:W-:-:S05]  /*13520*/  @!P0 IADD3 R2, P1, R7, R8, RZ ;  /* 0x0000000807028210 */ /* 0x001fca0007f3e0ff */
[----:B------:R-:W-:Y:S02]  /*13530*/  @!P0 IMAD.X R3, R6, 0x1, R9, P1 ;  /* 0x0000000106038824 */ /* 0x000fe400008e0609 */
[----:B------:R-:W0:Y:S01]  /*13540*/  @!P3 LDC.64 R8, c[0x0][0x5c0] ;  /* 0x00017000ff08bb82 */ /* 0x000e220000000a00 */
[----:B----4-:R-:W-:-:S04]  /*13550*/  LOP3.LUT R4, R4, 0xff, RZ, 0xc0, !PT ;  /* 0x000000ff04047812 */ /* 0x010fc800078ec0ff */
[----:B------:R-:W-:-:S05]  /*13560*/  F2FP.F16.E4M3.UNPACK_B R4, R4 ;  /* 0x00000004ff04723e */ /* 0x000fca00020006ff */
[----:B------:R-:W-:-:S05]  /*13570*/  HADD2.F32 R4, -RZ, R4.H0_H0 ;  /* 0x20000004ff047230 */ /* 0x000fca0000004100 */
[----:B------:R-:W-:-:S04]  /*13580*/  FMUL R4, R4, UR38 ;  /* 0x0000002604047c20 */ /* 0x000fc80008400000 */
[----:B--2---:R-:W-:Y:S01]  /*13590*/  FFMA R4, R226, UR39, R4 ;  /* 0x00000027e2047c23 */ /* 0x004fe20008000004 */
[----:B------:R-:W-:Y:S01]  /*135a0*/  IMAD.U32 R7, RZ, RZ, UR8 ;  /* 0x00000008ff077e24 */ /* 0x000fe2000f8e00ff */
[----:B------:R-:W-:Y:S01]  /*135b0*/  ISETP.GE.AND P5, PT, R46, 0x181, PT ;  /* 0x000001812e00780c */ /* 0x000fe20003fa6270 */
[----:B------:R-:W2:Y:S02]  /*135c0*/  LDL.LU R226, [R1+0x160] ;  /* 0x0001600001e27983 */ /* 0x000ea40000300800 */
[----:B------:R-:W-:Y:S02]  /*135d0*/  F2FP.SATFINITE.E4M3.F32.PACK_AB_MERGE_C R5, RZ, R4, RZ ;  /* 0x00000004ff05723e */ /* 0x000fe400048070ff */
[----:B------:R-:W-:-:S03]  /*135e0*/  PRMT R4, RZ, 0x7610, R4 ;  /* 0x00007610ff047816 */ /* 0x000fc60000000004 */
[----:B------:R0:W-:Y:S04]  /*135f0*/  @!P0 STG.E.U8 desc[UR44][R2.64+0x48], R5 ;  /* 0x0000480502008986 */ /* 0x0001e8000c10112c */
[----:B------:R-:W4:Y:S01]  /*13600*/  @!P3 LDG.E.U8 R4, desc[UR44][R38.64+0x49] ;  /* 0x0000492c2604b981 */ /* 0x000f22000c1e1100 */
[----:B------:R-:W-:Y:S02]  /*13610*/  @!P3 IADD3 R7, P1, P2, R7, UR10, R26 ;  /* 0x0000000a0707bc10 */ /* 0x000fe4000fa3e01a */
[----:B------:R-:W-:Y:S02]  /*13620*/  ISETP.LT.OR P0, PT, R45, 0x41, !P5 ;  /* 0x000000412d00780c */ /* 0x000fe40006f01670 */
[----:B------:R-:W-:Y:S02]  /*13630*/  @!P3 IADD3.X R6, R11, UR9, R44, P1, P2 ;  /* 0x000000090b06bc10 */ /* 0x000fe40008fe442c */
[----:B0-----:R-:W-:-:S05]  /*13640*/  @!P3 IADD3 R2, P1, R7, R8, RZ ;  /* 0x000000080702b210 */ /* 0x001fca0007f3e0ff */
[----:B------:R-:W-:-:S04]  /*13650*/  @!P3 IMAD.X R3, R6, 0x1, R9, P1 ;  /* 0x000000010603b824 */ /* 0x000fc800008e0609 */
[----:B------:R-:W0:Y:S01]  /*13660*/  @!P0 LDC.64 R8, c[0x0][0x5c0] ;  /* 0x00017000ff088b82 */ /* 0x000e220000000a00 */
[----:B----4-:R-:W-:-:S04]  /*13670*/  LOP3.LUT R4, R4, 0xff, RZ, 0xc0, !PT ;  /* 0x000000ff04047812 */ /* 0x010fc800078ec0ff */
[----:B------:R-:W-:-:S05]  /*13680*/  F2FP.F16.E4M3.UNPACK_B R4, R4 ;  /* 0x00000004ff04723e */ /* 0x000fca00020006ff */
[----:B------:R-:W-:-:S05]  /*13690*/  HADD2.F32 R4, -RZ, R4.H0_H0 ;  /* 0x20000004ff047230 */ /* 0x000fca0000004100 */
[----:B------:R-:W-:-:S04]  /*136a0*/  FMUL R4, R4, UR38 ;  /* 0x0000002604047c20 */ /* 0x000fc80008400000 */
[----:B---3--:R-:W-:Y:S01]  /*136b0*/  FFMA R4, R227, UR39, R4 ;  /* 0x00000027e3047c23 */ /* 0x008fe20008000004 */
[----:B------:R-:W-:Y:S01]  /*136c0*/  ISETP.LT.OR P1, PT, R45, 0x42, !P5 ;  /* 0x000000422d00780c */ /* 0x000fe20006f21670 */
[----:B------:R-:W3:Y:S03]  /*136d0*/  LDL.LU R227, [R1+0x164] ;  /* 0x0001640001e37983 */ /* 0x000ee60000300800 */
[----:B------:R-:W-:Y:S02]  /*136e0*/  F2FP.SATFINITE.E4M3.F32.PACK_AB_MERGE_C R7, RZ, R4, RZ ;  /* 0x00000004ff07723e */ /* 0x000fe400048070ff */
[----:B------:R-:W-:-:S03]  /*136f0*/  PRMT R4, RZ, 0x7610, R4 ;  /* 0x00007610ff047816 */ /* 0x000fc60000000004 */
[----:B------:R1:W-:Y:S04]  /*13700*/  @!P3 STG.E.U8 desc[UR44][R2.64+0x49], R7 ;  /* 0x000049070200b986 */ /* 0x0003e8000c10112c */
[----:B------:R-:W4:Y:S01]  /*13710*/  @!P0 LDG.E.U8 R4, desc[UR44][R40.64+0x40] ;  /* 0x0000402c28048981 */ /* 0x000f22000c1e1100 */
[----:B-1----:R-:W-:Y:S02]  /*13720*/  @!P0 IMAD.MOV.U32 R2, RZ, RZ, R26 ;  /* 0x000000ffff028224 */ /* 0x002fe400078e001a */
[----:B------:R-:W-:Y:S01]  /*13730*/  @!P0 IMAD.MOV.U32 R3, RZ, RZ, R44 ;  /* 0x000000ffff038224 */ /* 0x000fe200078e002c */
[----:B----4-:R-:W-:-:S04]  /*13740*/  LOP3.LUT R4, R4, 0xff, RZ, 0xc0, !PT ;  /* 0x000000ff04047812 */ /* 0x010fc800078ec0ff */
[----:B------:R-:W-:-:S05]  /*13750*/  F2FP.F16.E4M3.UNPACK_B R4, R4 ;  /* 0x00000004ff04723e */ /* 0x000fca00020006ff */
[----:B------:R-:W-:-:S05]  /*13760*/  HADD2.F32 R4, -RZ, R4.H0_H0 ;  /* 0x20000004ff047230 */ /* 0x000fca0000004100 */
[----:B------:R-:W-:Y:S01]  /*13770*/  FMUL R6, R4, UR38 ;  /* 0x0000002604067c20 */ /* 0x000fe20008400000 */
[----:B------:R-:W-:-:S04]  /*13780*/  @!P0 IMAD.WIDE.U32 R4, R24, 0x180, R2 ;  /* 0x0000018018048825 */ /* 0x000fc800078e0002 */
[----:B--2---:R-:W-:Y:S01]  /*13790*/  FFMA R6, R226, UR39, R6 ;  /* 0x00000027e2067c23 */ /* 0x004fe20008000006 */
[----:B------:R-:W-:Y:S01]  /*137a0*/  @!P0 IMAD R3, R25, 0x180, RZ ;  /* 0x0000018019038824 */ /* 0x000fe200078e02ff */
[----:B0-----:R-:W-:Y:S01]  /*137b0*/  @!P0 IADD3 R2, P2, R4, R8, RZ ;  /* 0x0000000804028210 */ /* 0x001fe20007f5e0ff */
[----:B------:R-:W2:Y:S01]  /*137c0*/  LDL.LU R226, [R1+0x168] ;  /* 0x0001680001e27983 */ /* 0x000ea20000300800 */
[----:B------:R-:W-:Y:S02]  /*137d0*/  PRMT R4, RZ, 0x7610, R4 ;  /* 0x00007610ff047816 */ /* 0x000fe40000000004 */
[----:B------:R-:W-:Y:S01]  /*137e0*/  @!P0 IADD3.X R3, R9, R5, R3, P2, !PT ;  /* 0x0000000509038210 */ /* 0x000fe200017fe403 */
[----:B------:R-:W4:Y:S01]  /*137f0*/  LDL.LU R225, [R1+0x16c] ;  /* 0x00016c0001e17983 */ /* 0x000f220000300800 */
[----:B------:R-:W-:Y:S01]  /*13800*/  F2FP.SATFINITE.E4M3.F32.PACK_AB_MERGE_C R7, RZ, R6, RZ ;  /* 0x00000006ff07723e */ /* 0x000fe200048070ff */
[----:B------:R-:W0:Y:S04]  /*13810*/  @!P1 LDC.64 R8, c[0x0][0x5c0] ;  /* 0x00017000ff089b82 */ /* 0x000e280000000a00 */
[----:B------:R1:W-:Y:S04]  /*13820*/  @!P0 STG.E.U8 desc[UR44][R2.64+0x40], R7 ;  /* 0x0000400702008986 */ /* 0x0003e8000c10112c */
[----:B------:R-:W3:Y:S01]  /*13830*/  @!P1 LDG.E.U8 R4, desc[UR44][R40.64+0x41] ;  /* 0x0000412c28049981 */ /* 0x000ee2000c1e1100 */
[----:B------:R-:W-:Y:S01]  /*13840*/  ISETP.GE.AND P4, PT, R46, 0x189, PT ;  /* 0x000001892e00780c */ /* 0x000fe20003f86270 */
[----:B-1----:R-:W-:-:S02]  /*13850*/  @!P1 IMAD.MOV.U32 R2, RZ, RZ, R26 ;  /* 0x000000ffff029224 */ /* 0x002fc400078e001a */
[----:B------:R-:W-:Y:S01]  /*13860*/  @!P1 IMAD.MOV.U32 R3, RZ, RZ, R44 ;  /* 0x000000ffff039224 */ /* 0x000fe200078e002c */
[----:B------:R-:W-:-:S13]  /*13870*/  ISETP.LT.OR P0, PT, R45, 0x41, !P4 ;  /* 0x000000412d00780c */ /* 0x000fda0006701670 */
[----:B------:R-:W1:Y:S01]  /*13880*/  @!P0 LDC.64 R10, c[0x0][0x5c0] ;  /* 0x00017000ff0a8b82 */ /* 0x000e620000000a00 */
[----:B---3--:R-:W-:-:S04]  /*13890*/  LOP3.LUT R4, R4, 0xff, RZ, 0xc0, !PT ;  /* 0x000000ff04047812 */ /* 0x008fc800078ec0ff */
[----:B------:R-:W-:-:S05]  /*138a0*/  F2FP.F16.E4M3.UNPACK_B R4, R4 ;  /* 0x00000004ff04723e */ /* 0x000fca00020006ff */
[----:B------:R-:W-:-:S05]  /*138b0*/  HADD2.F32 R4, -RZ, R4.H0_H0 ;  /* 0x20000004ff047230 */ /* 0x000fca0000004100 */
[----:B------:R-:W-:Y:S01]  /*138c0*/  FMUL R6, R4, UR38 ;  /* 0x0000002604067c20 */ /* 0x000fe20008400000 */
[----:B------:R-:W-:-:S04]  /*138d0*/  @!P1 IMAD.WIDE.U32 R4, R24, 0x180, R2 ;  /* 0x0000018018049825 */ /* 0x000fc800078e0002 */
[----:B------:R-:W-:Y:S01]  /*138e0*/  FFMA R6, R227, UR39, R6 ;  /* 0x00000027e3067c23 */ /* 0x000fe20008000006 */
[----:B------:R-:W-:Y:S01]  /*138f0*/  @!P1 IMAD R3, R25, 0x180, RZ ;  /* 0x0000018019039824 */ /* 0x000fe200078e02ff */
[----:B0-----:R-:W-:Y:S02]  /*13900*/  @!P1 IADD3 R2, P2, R4, R8, RZ ;  /* 0x0000000804029210 */ /* 0x001fe40007f5e0ff */
[----:B------:R-:W-:Y:S02]  /*13910*/  PRMT R4, RZ, 0x7610, R4 ;  /* 0x00007610ff047816 */ /* 0x000fe40000000004 */
[----:B------:R-:W-:Y:S02]  /*13920*/  @!P1 IADD3.X R3, R9, R5, R3, P2, !PT ;  /* 0x0000000509039210 */ /* 0x000fe400017fe403 */
[----:B------:R-:W-:-:S05]  /*13930*/  F2FP.SATFINITE.E4M3.F32.PACK_AB_MERGE_C R7, RZ, R6, RZ ;  /* 0x00000006ff07723e */ /* 0x000fca00048070ff */
[----:B------:R0:W-:Y:S04]  /*13940*/  @!P1 STG.E.U8 desc[UR44][R2.64+0x41], R7 ;  /* 0x0000410702009986 */ /* 0x0001e8000c10112c */
[----:B------:R-:W3:Y:S01]  /*13950*/  @!P0 LDG.E.U8 R4, desc[UR44][R42.64+0x40] ;  /* 0x0000402c2a048981 */ /* 0x000ee2000c1e1100 */
[----:B------:R-:W-:Y:S02]  /*13960*/  @!P0 IMAD R9, R25, 0x180, RZ ;  /* 0x0000018019098824 */ /* 0x000fe400078e02ff */
[----:B0-----:R-:W-:Y:S02]  /*13970*/  @!P0 IMAD.MOV.U32 R2, RZ, RZ, R26 ;  /* 0x000000ffff028224 */ /* 0x001fe400078e001a */
[----:B------:R-:W-:Y:S01]  /*13980*/  @!P0 IMAD.MOV.U32 R3, RZ, RZ, R44 ;  /* 0x000000ffff038224 */ /* 0x000fe200078e002c */
[----:B------:R-:W-:-:S02]  /*13990*/  ISETP.LT.OR P1, PT, R45, 0x42, !P4 ;  /* 0x000000422d00780c */ /* 0x000fc40006721670 */
[----:B---3--:R-:W-:-:S04]  /*139a0*/  LOP3.LUT R4, R4, 0xff, RZ, 0xc0, !PT ;  /* 0x000000ff04047812 */ /* 0x008fc800078ec0ff */
[----:B------:R-:W-:-:S05]  /*139b0*/  F2FP.F16.E4M3.UNPACK_B R4, R4 ;  /* 0x00000004ff04723e */ /* 0x000fca00020006ff */
[----:B------:R-:W-:Y:S02]  /*139c0*/  HADD2.F32 R6, -RZ, R4.H0_H0 ;  /* 0x20000004ff067230 */ /* 0x000fe40000004100 */
[----:B------:R-:W-:-:S04]  /*139d0*/  @!P0 IMAD.WIDE.U32 R4, R24, 0x180, R2 ;  /* 0x0000018018048825 */ /* 0x000fc800078e0002 */
[----:B------:R-:W-:Y:S01]  /*139e0*/  FMUL R6, R6, UR38 ;  /* 0x0000002606067c20 */ /* 0x000fe20008400000 */
[----:B------:R-:W-:Y:S01]  /*139f0*/  @!P0 IMAD.IADD R2, R5, 0x1, R9 ;  /* 0x0000000105028824 */ /* 0x000fe200078e0209 */
[----:B-1----:R-:W-:Y:S02]  /*13a00*/  @!P0 IADD3 R4, P2, P3, R4, UR8, R10 ;  /* 0x0000000804048c10 */ /* 0x002fe4000fb5e00a */
[----:B--2---:R-:W-:Y:S02]  /*13a10*/  FFMA R6, R226, UR39, R6 ;  /* 0x00000027e2067c23 */ /* 0x004fe40008000006 */
[----:B------:R-:W-:Y:S01]  /*13a20*/  @!P0 IADD3.X R5, R2, UR7, R11, P2, P3 ;  /* 0x0000000702058c10 */ /* 0x000fe200097e640b */
[----:B------:R-:W-:Y:S01]  /*13a30*/  @!P1 IMAD.MOV.U32 R3, RZ, RZ, R44 ;  /* 0x000000ffff039224 */ /* 0x000fe200078e002c */
[----:B------:R-:W-:Y:S01]  /*13a40*/  PRMT R2, RZ, 0x7610, R2 ;  /* 0x00007610ff027816 */ /* 0x000fe20000000002 */
[----:B------:R-:W0:Y:S01]  /*13a50*/  @!P1 LDC.64 R10, c[0x0][0x5c0] ;  /* 0x00017000ff0a9b82 */ /* 0x000e220000000a00 */
[----:B------:R-:W-:Y:S01]  /*13a60*/  F2FP.SATFINITE.E4M3.F32.PACK_AB_MERGE_C R7, RZ, R6, RZ ;  /* 0x00000006ff07723e */ /* 0x000fe200048070ff */
[----:B------:R-:W-:Y:S01]  /*13a70*/  @!P1 IMAD R9, R25, 0x180, RZ ;  /* 0x0000018019099824 */ /* 0x000fe200078e02ff */
[----:B------:R-:W2:Y:S04]  /*13a80*/  LDL.LU R226, [R1+0x170] ;  /* 0x0001700001e27983 */ /* 0x000ea80000300800 */
[----:B------:R1:W-:Y:S04]  /*13a90*/  @!P0 STG.E.U8 desc[UR44][R4.64+0x40], R7 ;  /* 0x0000400704008986 */ /* 0x0003e8000c10112c */
[----:B------:R-:W3:Y:S01]  /*13aa0*/  @!P1 LDG.E.U8 R2, desc[UR44][R42.64+0x41] ;  /* 0x0000412c2a029981 */ /* 0x000ee2000c1e1100 */
[----:B------:R-:W-:-:S03]  /*13ab0*/  ISETP.LT.OR P2, PT, R45, 0x49, !P5 ;  /* 0x000000492d00780c */ /* 0x000fc60006f41670 */
[----:B------:R-:W2:Y:S01]  /*13ac0*/  LDL.LU R227, [R1+0x174] ;  /* 0x0001740001e37983 */ /* 0x000ea20000300800 */
[----:B---3--:R-:W-:-:S04]  /*13ad0*/  LOP3.LUT R2, R2, 0xff, RZ, 0xc0, !PT ;  /* 0x000000ff02027812 */ /* 0x008fc800078ec0ff */
[----:B------:R-:W-:-:S05]  /*13ae0*/  F2FP.F16.E4M3.UNPACK_B R2, R2 ;  /* 0x00000002ff02723e */ /* 0x000fca00020006ff */
[----:B------:R-:W-:Y:S02]  /*13af0*/  HADD2.F32 R6, -RZ, R2.H0_H0 ;  /* 0x20000002ff067230 */ /* 0x000fe40000004100 */
[----:B------:R-:W-:-:S03]  /*13b00*/  @!P1 IMAD.MOV.U32 R2, RZ, RZ, R26 ;  /* 0x000000ffff029224 */ /* 0x000fc600078e001a */
[----:B------:R-:W-:Y:S01]  /*13b10*/  FMUL R6, R6, UR38 ;  /* 0x0000002606067c20 */ /* 0x000fe20008400000 */
[----:B------:R-:W-:-:S04]  /*13b20*/  @!P1 IMAD.WIDE.U32 R2, R24, 0x180, R2 ;  /* 0x0000018018029825 */ /* 0x000fc800078e0002 */
[----:B----4-:R-:W-:Y:S01]  /*13b30*/  FFMA R6, R225, UR39, R6 ;  /* 0x00000027e1067c23 */ /* 0x010fe20008000006 */
[----:B-1----:R-:W-:Y:S01]  /*13b40*/  @!P1 IMAD.IADD R4, R3, 0x1, R9 ;  /* 0x0000000103049824 */ /* 0x002fe200078e0209 */
[----:B0-----:R-:W-:Y:S01]  /*13b50*/  @!P1 IADD3 R2, P0, P3, R2, UR8, R10 ;  /* 0x0000000802029c10 */ /* 0x001fe2000fb1e00a */
[----:B------:R-:W0:Y:S02]  /*13b60*/  @!P2 LDC.64 R8, c[0x0][0x5c0] ;  /* 0x00017000ff08ab82 */ /* 0x000e240000000a00 */
[----:B------:R-:W-:Y:S02]  /*13b70*/  F2FP.SATFINITE.E4M3.F32.PACK_AB_MERGE_C R7, RZ, R6, RZ ;  /* 0x00000006ff07723e */ /* 0x000fe400048070ff */
[----:B------:R-:W-:Y:S02]  /*13b80*/  @!P1 IADD3.X R3, R4, UR7, R11, P0, P3 ;  /* 0x0000000704039c10 */ /* 0x000fe400087e640b */
[----:B------:R-:W-:-:S03]  /*13b90*/  PRMT R4, RZ, 0x7610, R4 ;  /* 0x00007610ff047816 */ /* 0x000fc60000000004 */
[----:B------:R1:W-:Y:S04]  /*13ba0*/  @!P1 STG.E.U8 desc[UR44][R2.64+0x41], R7 ;  /* 0x0000410702009986 */ /* 0x0003e8000c10112c */
[----:B------:R-:W3:Y:S01]  /*13bb0*/  @!P2 LDG.E.U8 R4, desc[UR44][R40.64+0x48] ;  /* 0x0000482c2804a981 */ /* 0x000ee2000c1e1100 */
[----:B------:R-:W-:Y:S01]  /*13bc0*/  ISETP.LT.OR P0, PT, R45, 0x4a, !P5 ;  /* 0x0000004a2d00780c */ /* 0x000fe20006f01670 */
[----:B-1----:R-:W-:Y:S02]  /*13bd0*/  @!P2 IMAD.MOV.U32 R2, RZ, RZ, R26 ;  /* 0x000000ffff02a224 */ /* 0x002fe400078e001a */
[----:B------:R-:W-:Y:S01]  /*13be0*/  @!P2 IMAD.MOV.U32 R3, RZ, RZ, R44 ;  /* 0x000000ffff03a224 */ /* 0x000fe200078e002c */
[----:B---3--:R-:W-:-:S04]  /*13bf0*/  LOP3.LUT R4, R4, 0xff, RZ, 0xc0, !PT ;  /* 0x000000ff04047812 */ /* 0x008fc800078ec0ff */
        /* <DEDUP_REMOVED lines=9> */
[----:B------:R-:W-:Y:S02]  /*13c90*/  @!P2 IADD3.X R3, R9, R5, R3, P1, !PT ;  /* 0x000000050903a210 */ /* 0x000fe40000ffe403 */
[----:B------:R-:W-:Y:S01]  /*13ca0*/  F2FP.SATFINITE.E4M3.F32.PACK_AB_MERGE_C R7, RZ, R6, RZ ;  /* 0x00000006ff07723e */ /* 0x000fe200048070ff */
[----:B------:R-:W0:Y:S04]  /*13cb0*/  @!P0 LDC.64 R8, c[0x0][0x5c0] ;  /* 0x00017000ff088b82 */ /* 0x000e280000000a00 */
[----:B------:R1:W-:Y:S04]  /*13cc0*/  @!P2 STG.E.U8 desc[UR44][R2.64+0x48], R7 ;  /* 0x000048070200a986 */ /* 0x0003e8000c10112c */
[----:B------:R-:W3:Y:S01]  /*13cd0*/  @!P0 LDG.E.U8 R4, desc[UR44][R40.64+0x49] ;  /* 0x0000492c28048981 */ /* 0x000ee2000c1e1100 */
[----:B------:R-:W-:Y:S01]  /*13ce0*/  ISETP.LT.OR P1, PT, R45, 0x49, !P4 ;  /* 0x000000492d00780c */ /* 0x000fe20006721670 */
[----:B-1----:R-:W-:-:S02]  /*13cf0*/  @!P0 IMAD.MOV.U32 R2, RZ, RZ, R26 ;  /* 0x000000ffff028224 */ /* 0x002fc400078e001a */
[----:B------:R-:W-:-:S10]  /*13d00*/  @!P0 IMAD.MOV.U32 R3, RZ, RZ, R44 ;  /* 0x000000ffff038224 */ /* 0x000fd400078e002c */
        /* <DEDUP_REMOVED lines=17> */
[----:B------:R-:W-:Y:S01]  /*13e20*/  BSSY B1, `(.L_x_39) ;  /* 0x0000010000017945 */ /* 0x000fe20003800000 */
        /* <DEDUP_REMOVED lines=8> */
[----:B------:R-:W-:-:S03]  /*13eb0*/  @!P1 IADD3.X R5, R8, UR7, R11, P0, P2 ;  /* 0x0000000708059c10 */ /* 0x000fc600087e440b */
[----:B------:R-:W-:-:S05]  /*13ec0*/  F2FP.SATFINITE.E4M3.F32.PACK_AB_MERGE_C R3, RZ, R6, RZ ;  /* 0x00000006ff03723e */ /* 0x000fca00048070ff */
[----:B------:R0:W-:Y:S01]  /*13ed0*/  @!P1 STG.E.U8 desc[UR44][R4.64+0x48], R3 ;  /* 0x0000480304009986 */ /* 0x0001e2000c10112c */
[----:B------:R-:W-:Y:S02]  /*13ee0*/  ISETP.LT.OR P0, PT, R45, 0x4a, !P4 ;  /* 0x0000004a2d00780c */ /* 0x000fe40006701670 */
[----:B------:R-:W-:-:S11]  /*13ef0*/  PRMT R2, RZ, 0x7610, R2 ;  /* 0x00007610ff027816 */ /* 0x000fd60000000002 */
[----:B0-----:R-:W-:Y:S05]  /*13f00*/  @P0 BRA `(.L_x_40) ;  /* 0x0000000000040947 */ /* 0x001fea0003800000 */
[----:B------:R0:W5:Y:S02]  /*13f10*/  LDG.E.U8 R2, desc[UR44][R42.64+0x49] ;  /* 0x0000492c2a027981 */ /* 0x000164000c1e1100 */
.L_x_40:
[----:B------:R-:W-:Y:S05]  /*13f20*/  BSYNC B1 ;  /* 0x0000000000017941 */ /* 0x000fea0003800000 */
.L_x_39:
[----:B------:R-:W-:Y:S05]  /*13f30*/  @P0 BRA `(.L_x_41) ;  /* 0x0000007800bc0947 */ /* 0x000fea0003800000 */
[----:B------:R-:W2:Y:S01]  /*13f40*/  LDL.LU R4, [R1+0x17c] ;  /* 0x00017c0001047983 */ /* 0x000ea20000300800 */
[----:B-----5:R-:W-:Y:S01]  /*13f50*/  LOP3.LUT R2, R2, 0xff, RZ, 0xc0, !PT ;  /* 0x000000ff02027812 */ /* 0x020fe200078ec0ff */
[----:B------:R-:W-:Y:S01]  /*13f60*/  IMAD.MOV.U32 R27, RZ, RZ, R44 ;  /* 0x000000ffff1b7224 */ /* 0x000fe200078e002c */
[----:B------:R-:W-:Y:S01]  /*13f70*/  ULDC.64 UR12, c[0x0][0x5c0] ;  /* 0x00017000000c7ab9 */ /* 0x000fe20000000a00 */
[----:B------:R-:W-:Y:S01]  /*13f80*/  IMAD R25, R25, 0x180, RZ ;  /* 0x0000018019197824 */ /* 0x000fe200078e02ff */
[----:B------:R-:W-:Y:S01]  /*13f90*/  F2FP.F16.E4M3.UNPACK_B R2, R2 ;  /* 0x00000002ff02723e */ /* 0x000fe200020006ff */
[----:B------:R-:W-:-:S04]  /*13fa0*/  IMAD.WIDE.U32 R26, R24, 0x180, R26 ;  /* 0x00000180181a7825 */ /* 0x000fc800078e001a */
[----:B------:R-:W-:Y:S02]  /*13fb0*/  HADD2.F32 R2, -RZ, R2.H0_H0 ;  /* 0x20000002ff027230 */ /* 0x000fe40000004100 */
[----:B------:R-:W-:Y:S02]  /*13fc0*/  IMAD.U32 R3, RZ, RZ, UR12 ;  /* 0x0000000cff037e24 */ /* 0x000fe4000f8e00ff */
[----:B------:R-:W-:Y:S02]  /*13fd0*/  IMAD.IADD R25, R27, 0x1, R25 ;  /* 0x000000011b197824 */ /* 0x000fe400078e0219 */
[----:B------:R-:W-:Y:S01]  /*13fe0*/  FMUL R2, R2, UR38 ;  /* 0x0000002602027c20 */ /* 0x000fe20008400000 */
[----:B------:R-:W-:-:S03]  /*13ff0*/  IADD3 R26, P0, P1, R26, UR8, R3 ;  /* 0x000000081a1a7c10 */ /* 0x000fc6000f91e003 */
[----:B--2---:R-:W-:Y:S01]  /*14000*/  FFMA R2, R4, UR39, R2 ;  /* 0x0000002704027c23 */ /* 0x004fe20008000002 */
[----:B------:R-:W-:-:S04]  /*14010*/  IMAD.U32 R4, RZ, RZ, UR13 ;  /* 0x0000000dff047e24 */ /* 0x000fc8000f8e00ff */
[----:B------:R-:W-:Y:S02]  /*14020*/  F2FP.SATFINITE.E4M3.F32.PACK_AB_MERGE_C R3, RZ, R2, RZ ;  /* 0x00000002ff03723e */ /* 0x000fe400048070ff */
[----:B------:R-:W-:-:S05]  /*14030*/  IADD3.X R27, R25, UR7, R4, P0, P1 ;  /* 0x00000007191b7c10 */ /* 0x000fca00087e2404 */
[----:B------:R1:W-:Y:S01]  /*14040*/  STG.E.U8 desc[UR44][R26.64+0x49], R3 ;  /* 0x000049031a007986 */ /* 0x0003e2000c10112c */
[----:B------:R-:W-:Y:S05]  /*14050*/  BRA `(.L_x_41) ;  /* 0x0000007800747947 */ /* 0x000fea0003800000 */
.L_x_38:
[----:B------:R-:W-:Y:S01]  /*14060*/  ISETP.GE.AND P2, PT, R46, 0x9, PT ;  /* 0x000000092e00780c */ /* 0x000fe20003f46270 */
[----:B------:R-:W-:Y:S01]  /*14070*/  IMAD.U32 R71, RZ, RZ, UR8 ;  /* 0x00000008ff477e24 */ /* 0x000fe2000f8e00ff */
[----:B------:R-:W-:Y:S01]  /*14080*/  LOP3.LUT R229, R229, 0xfffffdff, RZ, 0xc0, !PT ;  /* 0xfffffdffe5e57812 */ /* 0x000fe200078ec0ff */
[----:B------:R-:W-:Y:S01]  /*14090*/  IMAD.U32 R69, RZ, RZ, UR7 ;  /* 0x00000007ff457e24 */ /* 0x000fe2000f8e00ff */
[C---:B------:R-:W-:Y:S01]  /*140a0*/  ISETP.LT.OR P5, PT, R45.reuse, 0x1, !P2 ;  /* 0x000000012d00780c */ /* 0x040fe200057a1670 */
[----:B------:R-:W-:Y:S01]  /*140b0*/  IMAD.U32 R67, RZ, RZ, UR8 ;  /* 0x00000008ff437e24 */ /* 0x000fe2000f8e00ff */
[C---:B------:R-:W-:Y:S01]  /*140c0*/  ISETP.LT.OR P4, PT, R45.reuse, 0x2, !P2 ;  /* 0x000000022d00780c */ /* 0x040fe20005781670 */
[----:B------:R-:W-:Y:S01]  /*140d0*/  IMAD.U32 R61, RZ, RZ, UR8 ;  /* 0x00000008ff3d7e24 */ /* 0x000fe2000f8e00ff */
[----:B------:R-:W-:Y:S01]  /*140e0*/  ISETP.LT.OR P3, PT, R45, 0x9, !P2 ;  /* 0x000000092d00780c */ /* 0x000fe20005761670 */
[----:B------:R-:W-:Y:S02]  /*140f0*/  IMAD.U32 R59, RZ, RZ, UR7 ;  /* 0x00000007ff3b7e24 */ /* 0x000fe4000f8e00ff */
[----:B------:R-:W-:Y:S01]  /*14100*/  FMUL R225, R225, UR39 ;  /* 0x00000027e1e17c20 */ /* 0x000fe20008400000 */
[----:B------:R-:W-:-:S02]  /*14110*/  IMAD.U32 R47, RZ, RZ, UR7 ;  /* 0x00000007ff2f7e24 */ /* 0x000fc4000f8e00ff */
[----:B------:R-:W-:Y:S01]  /*14120*/  FMUL R224, R224, UR39 ;  /* 0x00000027e0e07c20 */ /* 0x000fe20008400000 */
[----:B------:R-:W-:Y:S01]  /*14130*/  @P2 LOP3.LUT R229, R229, 0x200, RZ, 0xfc, !PT ;  /* 0x00000200e5e52812 */ /* 0x000fe200078efcff */
[----:B------:R-:W-:Y:S01]  /*14140*/  IMAD.U32 R63, RZ, RZ, UR7 ;  /* 0x00000007ff3f7e24 */ /* 0x000fe2000f8e00ff */
[----:B------:R-:W-:Y:S01]  /*14150*/  ISETP.LT.OR P2, PT, R45, 0xa, !P2 ;  /* 0x0000000a2d00780c */ /* 0x000fe20005741670 */
[----:B------:R-:W-:Y:S01]  /*14160*/  IMAD.U32 R73, RZ, RZ, UR8 ;  /* 0x00000008ff497e24 */ /* 0x000fe2000f8e00ff */
[----:B------:R-:W0:Y:S01]  /*14170*/  @!P5 LDC.64 R32, c[0x0][0x5c0] ;  /* 0x00017000ff20db82 */ /* 0x000e220000000a00 */
[----:B------:R-:W-:Y:S01]  /*14180*/  LOP3.LUT R229, R229, 0xffffff7f, RZ, 0xc0, !PT ;  /* 0xffffff7fe5e57812 */ /* 0x000fe200078ec0ff */
[----:B------:R-:W-:Y:S01]  /*14190*/  IMAD.U32 R75, RZ, RZ, UR8 ;  /* 0x00000008ff4b7e24 */ /* 0x000fe2000f8e00ff */
[----:B------:R-:W-:Y:S01]  /*141a0*/  F2FP.SATFINITE.E4M3.F32.PACK_AB_MERGE_C R225, RZ, R225, RZ ;  /* 0x000000e1ffe1723e */ /* 0x000fe200048070ff */
[----:B------:R-:W-:Y:S01]  /*141b0*/  IMAD.U32 R77, RZ, RZ, UR8 ;  /* 0x00000008ff4d7e24 */ /* 0x000fe2000f8e00ff */
[----:B------:R-:W-:Y:S01]  /*141c0*/  @P5 LOP3.LUT R229, R229, 0x80, RZ, 0xfc, !PT ;  /* 0x00000080e5e55812 */ /* 0x000fe200078efcff */
[----:B------:R-:W-:Y:S01]  /*141d0*/  FMUL R223, R223, UR39 ;  /* 0x00000027dfdf7c20 */ /* 0x000fe20008400000 */
[----:B------:R-:W-:Y:S01]  /*141e0*/  F2FP.SATFINITE.E4M3.F32.PACK_AB_MERGE_C R81, RZ, R224, RZ ;  /* 0x000000e0ff51723e */ /* 0x000fe200048070ff */
[----:B------:R-:W1:Y:S01]  /*141f0*/  @!P4 LDC.64 R30, c[0x0][0x5c0] ;  /* 0x00017000ff1ecb82 */ /* 0x000e620000000a00 */
[----:B------:R-:W-:Y:S01]  /*14200*/  LOP3.LUT R229, R229, 0xffffffbf, RZ, 0xc0, !PT ;  /* 0xffffffbfe5e57812 */ /* 0x000fe200078ec0ff */
[----:B------:R-:W-:Y:S01]  /*14210*/  FMUL R222, R222, UR39 ;  /* 0x00000027dede7c20 */ /* 0x000fe20008400000 */
[----:B------:R-:W-:Y:S01]  /*14220*/  F2FP.SATFINITE.E4M3.F32.PACK_AB_MERGE_C R223, RZ, R223, RZ ;  /* 0x000000dfffdf723e */ /* 0x000fe200048070ff */
[----:B------:R-:W-:Y:S01]  /*14230*/  FMUL R221, R221, UR39 ;  /* 0x00000027dddd7c20 */ /* 0x000fe20008400000 */
[----:B------:R-:W-:Y:S01]  /*14240*/  @P4 LOP3.LUT R229, R229, 0x40, RZ, 0xfc, !PT ;  /* 0x00000040e5e54812 */ /* 0x000fe200078efcff */
[----:B------:R-:W-:Y:S01]  /*14250*/  FMUL R220, R220, UR39 ;  /* 0x00000027dcdc7c20 */ /* 0x000fe20008400000 */
[----:B------:R-:W-:Y:S01]  /*14260*/  F2FP.SATFINITE.E4M3.F32.PACK_AB_MERGE_C R83, RZ, R222, RZ ;  /* 0x000000deff53723e */ /* 0x000fe200048070ff */
[----:B------:R-:W2:Y:S01]  /*14270*/  @!P3 LDC.64 R28, c[0x0][0x5c0] ;  /* 0x00017000ff1cbb82 */ /* 0x000ea20000000a00 */
[----:B------:R-:W-:Y:S01]  /*14280*/  LOP3.LUT R229, R229, 0xfff7ffff, RZ, 0xc0, !PT ;  /* 0xfff7ffffe5e57812 */ /* 0x000fe200078ec0ff */
[----:B------:R-:W-:Y:S01]  /*14290*/  FMUL R219, R219, UR39 ;  /* 0x00000027dbdb7c20 */ /* 0x000fe20008400000 */
[----:B------:R-:W-:Y:S01]  /*142a0*/  F2FP.SATFINITE.E4M3.F32.PACK_AB_MERGE_C R221, RZ, R221, RZ ;  /* 0x000000ddffdd723e */ /* 0x000fe200048070ff */
[----:B------:R-:W-:Y:S01]  /*142b0*/  FMUL R218, R218, UR39 ;  /* 0x00000027dada7c20 */ /* 0x000fe20008400000 */
[----:B------:R-:W-:Y:S01]  /*142c0*/  @P3 LOP3.LUT R229, R229, 0x80000, RZ, 0xfc, !PT ;  /* 0x00080000e5e53812 */ /* 0x000fe200078efcff */
[----:B------:R-:W-:Y:S01]  /*142d0*/  FMUL R217, R217, UR39 ;  /* 0x00000027d9d97c20 */ /* 0x000fe20008400000 */
[----:B------:R-:W-:Y:S01]  /*142e0*/  F2FP.SATFINITE.E4M3.F32.PACK_AB_MERGE_C R219, RZ, R219, RZ ;  /* 0x000000dbffdb723e */ /* 0x000fe200048070ff */
[----:B------:R-:W-:Y:S01]  /*142f0*/  FMUL R216, R216, UR39 ;  /* 0x00000027d8d87c20 */ /* 0x000fe20008400000 */
[----:B0-----:R-:W-:Y:S01]  /*14300*/  @!P5 IADD3 R36, P0, P1, R26, UR8, R32 ;  /* 0x000000081a24dc10 */ /* 0x001fe2000f91e020 */
[----:B------:R-:W-:Y:S01]  /*14310*/  FMUL R215, R215, UR39 ;  /* 0x00000027d7d77c20 */ /* 0x000fe20008400000 */
[----:B------:R-:W-:Y:S01]  /*14320*/  LOP3.LUT R229, R229, 0xfffbffff, RZ, 0xc0, !PT ;  /* 0xfffbffffe5e57812 */ /* 0x000fe200078ec0ff */
[----:B------:R-:W-:Y:S01]  /*14330*/  FMUL R214, R214, UR39 ;  /* 0x00000027d6d67c20 */ /* 0x000fe20008400000 */
[----:B------:R-:W-:Y:S01]  /*14340*/  @!P5 IADD3.X R37, R44, UR7, R33, P0, P1 ;  /* 0x000000072c25dc10 */ /* 0x000fe200087e2421 */
[----:B------:R-:W-:Y:S01]  /*14350*/  FMUL R213, R213, UR39 ;  /* 0x00000027d5d57c20 */ /* 0x000fe20008400000 */
[----:B------:R-:W-:Y:S01]  /*14360*/  @P2 LOP3.LUT R229, R229, 0x40000, RZ, 0xfc, !PT ;  /* 0x00040000e5e52812 */ /* 0x000fe200078efcff */
[----:B------:R-:W-:Y:S01]  /*14370*/  FMUL R212, R212, UR39 ;  /* 0x00000027d4d47c20 */ /* 0x000fe20008400000 */
[----:B-1----:R-:W-:Y:S01]  /*14380*/  @!P4 IADD3 R32, P0, P1, R26, UR8, R30 ;  /* 0x000000081a20cc10 */ /* 0x002fe2000f91e01e */
[----:B------:R-:W-:Y:S01]  /*14390*/  FMUL R211, R211, UR39 ;  /* 0x00000027d3d37c20 */ /* 0x000fe20008400000 */
[----:B------:R-:W-:Y:S01]  /*143a0*/  LOP3.LUT R229, R229, 0xfffdffff, RZ, 0xc0, !PT ;  /* 0xfffdffffe5e57812 */ /* 0x000fe200078ec0ff */
[----:B------:R-:W-:Y:S01]  /*143b0*/  FMUL R210, R210, UR39 ;  /* 0x00000027d2d27c20 */ /* 0x000fe20008400000 */
[----:B------:R-:W-:Y:S01]  /*143c0*/  @!P4 IADD3.X R33, R44, UR7, R31, P0, P1 ;  /* 0x000000072c21cc10 */ /* 0x000fe200087e241f */
[----:B------:R-:W-:Y:S01]  /*143d0*/  FMUL R209, R209, UR39 ;  /* 0x00000027d1d17c20 */ /* 0x000fe20008400000 */
[----:B------:R-:W-:Y:S01]  /*143e0*/  F2FP.SATFINITE.E4M3.F32.PACK_AB_MERGE_C R217, RZ, R217, RZ ;  /* 0x000000d9ffd9723e */ /* 0x000fe200048070ff */
[----:B------:R-:W-:Y:S01]  /*143f0*/  FMUL R208, R208, UR39 ;  /* 0x00000027d0d07c20 */ /* 0x000fe20008400000 */
[----:B--2---:R-:W-:Y:S01]  /*14400*/  @!P3 IADD3 R48, P0, P1, R26, UR8, R28 ;  /* 0x000000081a30bc10 */ /* 0x004fe2000f91e01c */
[----:B------:R-:W-:Y:S01]  /*14410*/  FMUL R207, R207, UR39 ;  /* 0x00000027cfcf7c20 */ /* 0x000fe20008400000 */
[----:B------:R-:W-:Y:S01]  /*14420*/  F2FP.SATFINITE.E4M3.F32.PACK_AB_MERGE_C R215, RZ, R215, RZ ;  /* 0x000000d7ffd7723e */ /* 0x000fe200048070ff */
[----:B------:R-:W-:Y:S01]  /*14430*/  FMUL R206, R206, UR39 ;  /* 0x00000027cece7c20 */ /* 0x000fe20008400000 */
[----:B------:R-:W-:Y:S01]  /*14440*/  @!P3 IADD3.X R49, R44, UR7, R29, P0, P1 ;  /* 0x000000072c31bc10 */ /* 0x000fe200087e241d */
[----:B------:R-:W-:Y:S01]  /*14450*/  FMUL R205, R205, UR39 ;  /* 0x00000027cdcd7c20 */ /* 0x000fe20008400000 */
[----:B------:R-:W0:Y:S01]  /*14460*/  @!P2 LDC.64 R28, c[0x0][0x5c0] ;  /* 0x00017000ff1cab82 */ /* 0x000e220000000a00 */
[----:B------:R-:W-:Y:S01]  /*14470*/  F2FP.SATFINITE.E4M3.F32.PACK_AB_MERGE_C R213, RZ, R213, RZ ;  /* 0x000000d5ffd5723e */ /* 0x000fe200048070ff */
[----:B------:R-:W-:Y:S01]  /*14480*/  FMUL R204, R204, UR39 ;  /* 0x00000027cccc7c20 */ /* 0x000fe20008400000 */
        /* <DEDUP_REMOVED lines=12> */
[----:B------:R-:W-:Y:S02]  /*14550*/  BSSY B1, `(.L_x_42) ;  /* 0x00000ef000017945 */ /* 0x000fe40003800000 */
[----:B------:R-:W-:-:S02]  /*14560*/  F2FP.SATFINITE.E4M3.F32.PACK_AB_MERGE_C R199, RZ, R199, RZ ;  /* 0x000000c7ffc7723e */ /* 0x000fc400048070ff */
[----:B0-----:R-:W-:-:S04]  /*14570*/  @!P2 IADD3 R40, P0, P1, R26, UR8, R28 ;  /* 0x000000081a28ac10 */ /* 0x001fc8000f91e01c */
[----:B------:R-:W-:Y:S02]  /*14580*/  @!P2 IADD3.X R41, R44, UR7, R29, P0, P1 ;  /* 0x000000072c29ac10 */ /* 0x000fe400087e241d */
[----:B------:R-:W-:-:S04]  /*14590*/  ISETP.GE.AND P0, PT, R46, 0x81, PT ;  /* 0x000000812e00780c */ /* 0x000fc80003f06270 */
[----:B------:R-:W-:Y:S02]  /*145a0*/  ISETP.LT.OR P3, PT, R45, 0x1, !P0 ;  /* 0x000000012d00780c */ /* 0x000fe40004761670 */
[----:B------:R-:W-:-:S11]  /*145b0*/  P2R R80, PR, RZ, 0x1 ;  /* 0x00000001ff507803 */ /* 0x000fd60000000000 */
[----:B------:R-:W0:Y:S01]  /*145c0*/  @!P3 LDC.64 R28, c[0x0][0x5c0] ;  /* 0x00017000ff1cbb82 */ /* 0x000e220000000a00 */
[----:B------:R-:W-:-:S04]  /*145d0*/  @P3 LOP3.LUT R229, R229, 0x20000, RZ, 0xfc, !PT ;  /* 0x00020000e5e53812 */ /* 0x000fc800078efcff */
[----:B------:R-:W-:Y:S02]  /*145e0*/  LOP3.LUT R229, R229, 0xfffffeff, RZ, 0xc0, !PT ;  /* 0xfffffeffe5e57812 */ /* 0x000fe400078ec0ff */
[----:B0-----:R-:W-:-:S04]  /*145f0*/  @!P3 IADD3 R34, P1, P2, R26, UR6, R28 ;  /* 0x000000061a22bc10 */ /* 0x001fc8000fa3e01c */
[----:B------:R-:W-:Y:S02]  /*14600*/  @!P3 IADD3.X R35, R44, UR5, R29, P1, P2 ;  /* 0x000000052c23bc10 */ /* 0x000fe40008fe441d */
        /* <DEDUP_REMOVED lines=12> */
[----:B------:R-:W-:Y:S02]  /*146d0*/  ISETP.LT.OR P3, PT, R45, 0xa, !P0 ;  /* 0x0000000a2d00780c */ /* 0x000fe40004761670 */
[----:B------:R-:W-:-:S11]  /*146e0*/  ISETP.GE.AND P0, PT, R46, 0x101, PT ;  /* 0x000001012e00780c */ /* 0x000fd60003f06270 */
[----:B------:R-:W0:Y:S01]  /*146f0*/  @!P3 LDC.64 R28, c[0x0][0x5c0] ;  /* 0x00017000ff1cbb82 */ /* 0x000e220000000a00 */
[----:B------:R-:W-:-:S04]  /*14700*/  @P3 LOP3.LUT R229, R229, 0x4000, RZ, 0xfc, !PT ;  /* 0x00004000e5e53812 */ /* 0x000fc800078efcff */
[----:B------:R-:W-:-:S04]  /*14710*/  LOP3.LUT R229, R229, 0xfffeffff, RZ, 0xc0, !PT ;  /* 0xfffeffffe5e57812 */ /* 0x000fc800078ec0ff */
        /* <DEDUP_REMOVED lines=16> */
[C---:B------:R-:W-:Y:S02]  /*14820*/  ISETP.LT.OR P3, PT, R45.reuse, 0x9, !P0 ;  /* 0x000000092d00780c */ /* 0x040fe40004761670 */
[----:B------:R-:W-:-:S11]  /*14830*/  ISETP.LT.OR P0, PT, R45, 0xa, !P0 ;  /* 0x0000000a2d00780c */ /* 0x000fd60004701670 */
[----:B------:R-:W0:Y:S01]  /*14840*/  @!P3 LDC.64 R28, c[0x0][0x5c0] ;  /* 0x00017000ff1cbb82 */ /* 0x000e220000000a00 */
[----:B------:R-:W-:-:S04]  /*14850*/  @P3 LOP3.LUT R229, R229, 0x800, RZ, 0xfc, !PT ;  /* 0x00000800e5e53812 */ /* 0x000fc800078efcff */
[----:B------:R-:W-:-:S04]  /*14860*/  LOP3.LUT R229, R229, 0xfffffbff, RZ, 0xc0, !PT ;  /* 0xfffffbffe5e57812 */ /* 0x000fc800078ec0ff */
[----:B------:R-:W-:-:S04]  /*14870*/  @P0 LOP3.LUT R229, R229, 0x400, RZ, 0xfc, !PT ;  /* 0x00000400e5e50812 */ /* 0x000fc800078efcff */
[----:B------:R-:W-:Y:S02]  /*14880*/  LOP3.LUT R229, R229, 0xfffffffb, RZ, 0xc0, !PT ;  /* 0xfffffffbe5e57812 */ /* 0x000fe400078ec0ff */
[----:B0-----:R-:W-:-:S04]  /*14890*/  @!P3 IADD3 R54, P1, P2, R26, UR10, R28 ;  /* 0x0000000a1a36bc10 */ /* 0x001fc8000fa3e01c */
[----:B------:R-:W-:Y:S02]  /*148a0*/  @!P3 IADD3.X R55, R44, UR9, R29, P1, P2 ;  /* 0x000000092c37bc10 */ /* 0x000fe40008fe441d */
[----:B------:R-:W0:Y:S02]  /*148b0*/  @!P0 LDC.64 R28, c[0x0][0x5c0] ;  /* 0x00017000ff1c8b82 */ /* 0x000e240000000a00 */
[----:B0-----:R-:W-:-:S04]  /*148c0*/  @!P0 IADD3 R56, P1, P2, R26, UR10, R28 ;  /* 0x0000000a1a388c10 */ /* 0x001fc8000fa3e01c */
[----:B------:R-:W-:Y:S01]  /*148d0*/  @!P0 IADD3.X R57, R44, UR9, R29, P1, P2 ;  /* 0x000000092c398c10 */ /* 0x000fe20008fe441d */
[----:B------:R-:W-:Y:S01]  /*148e0*/  IMAD.U32 R29, RZ, RZ, UR7 ;  /* 0x00000007ff1d7e24 */ /* 0x000fe2000f8e00ff */
[----:B------:R-:W-:-:S04]  /*148f0*/  ISETP.GE.AND P1, PT, R46, 0x89, PT ;  /* 0x000000892e00780c */ /* 0x000fc80003f26270 */
[C---:B------:R-:W-:Y:S02]  /*14900*/  ISETP.LT.OR P0, PT, R45.reuse, 0x1, !P1 ;  /* 0x000000012d00780c */ /* 0x040fe40004f01670 */
[----:B------:R-:W-:Y:S02]  /*14910*/  ISETP.LT.OR P4, PT, R45, 0xa, !P1 ;  /* 0x0000000a2d00780c */ /* 0x000fe40004f81670 */
[----:B------:R-:W-:Y:S02]  /*14920*/  P2R R79, PR, RZ, 0x2 ;  /* 0x00000002ff4f7803 */ /* 0x000fe40000000000 */
[----:B------:R-:W-:-:S07]  /*14930*/  P2R R60, PR, RZ, 0x10 ;  /* 0x00000010ff3c7803 */ /* 0x000fce0000000000 */
[----:B------:R-:W-:Y:S02]  /*14940*/  @!P0 IADD3 R71, P2, P3, R71, UR6, R26 ;  /* 0x0000000647478c10 */ /* 0x000fe4000fb5e01a */
[----:B------:R-:W-:Y:S02]  /*14950*/  @P0 LOP3.LUT R229, R229, 0x4, RZ, 0xfc, !PT ;  /* 0x00000004e5e50812 */ /* 0x000fe400078efcff */
[----:B------:R-:W-:Y:S02]  /*14960*/  @!P0 IADD3.X R69, R69, UR5, R44, P2, P3 ;  /* 0x0000000545458c10 */ /* 0x000fe400097e642c */
[----:B------:R-:W-:Y:S02]  /*14970*/  ISETP.LT.OR P0, PT, R45, 0x2, !P1 ;  /* 0x000000022d00780c */ /* 0x000fe40004f01670 */
[----:B------:R-:W-:-:S11]  /*14980*/  LOP3.LUT R229, R229, 0xfffffffd, RZ, 0xc0, !PT ;  /* 0xfffffffde5e57812 */ /* 0x000fd600078ec0ff */
[----:B------:R-:W-:Y:S02]  /*14990*/  @!P0 IADD3 R67, P2, P3, R67, UR6, R26 ;  /* 0x0000000643438c10 */ /* 0x000fe4000fb5e01a */
[----:B------:R-:W-:Y:S02]  /*149a0*/  @P0 LOP3.LUT R229, R229, 0x2, RZ, 0xfc, !PT ;  /* 0x00000002e5e50812 */ /* 0x000fe400078efcff */
[----:B------:R-:W-:Y:S01]  /*149b0*/  @!P0 IADD3.X R62, R29, UR5, R44, P2, P3 ;  /* 0x000000051d3e8c10 */ /* 0x000fe200097e642c */
[----:B------:R-:W-:Y:S01]  /*149c0*/  IMAD.U32 R29, RZ, RZ, UR8 ;  /* 0x00000008ff1d7e24 */ /* 0x000fe2000f8e00ff */
[----:B------:R-:W-:Y:S02]  /*149d0*/  ISETP.LT.OR P0, PT, R45, 0x9, !P1 ;  /* 0x000000092d00780c */ /* 0x000fe40004f01670 */
[----:B------:R-:W-:-:S11]  /*149e0*/  LOP3.LUT R229, R229, 0xfffffffe, RZ, 0xc0, !PT ;  /* 0xfffffffee5e57812 */ /* 0x000fd600078ec0ff */
[----:B------:R-:W-:Y:S02]  /*149f0*/  @!P0 IADD3 R61, P2, P3, R61, UR6, R26 ;  /* 0x000000063d3d8c10 */ /* 0x000fe4000fb5e01a */
[----:B------:R-:W-:Y:S02]  /*14a00*/  @P0 LOP3.LUT R229, R229, 0x1, RZ, 0xfc, !PT ;  /* 0x00000001e5e50812 */ /* 0x000fe400078efcff */
[----:B------:R-:W-:Y:S02]  /*14a10*/  @!P0 IADD3.X R59, R59, UR5, R44, P2, P3 ;  /* 0x000000053b3b8c10 */ /* 0x000fe400097e642c */
[----:B------:R-:W-:-:S04]  /*14a20*/  @!P4 IADD3 R58, P3, P2, R29, UR6, R26 ;  /* 0x000000061d3acc10 */ /* 0x000fc8000fa7e01a */
[----:B------:R-:W-:Y:S02]  /*14a30*/  @!P4 IADD3.X R47, R47, UR5, R44, P3, P2 ;  /* 0x000000052f2fcc10 */ /* 0x000fe40009fe442c */
[----:B------:R-:W-:Y:S02]  /*14a40*/  ISETP.GE.AND P2, PT, R46, 0x109, PT ;  /* 0x000001092e00780c */ /* 0x000fe40003f46270 */
[----:B------:R-:W-:Y:S02]  /*14a50*/  LOP3.LUT P4, RZ, R229, 0x40, RZ, 0xc0, !PT ;  /* 0x00000040e5ff7812 */ /* 0x000fe4000788c0ff */
[C---:B------:R-:W-:Y:S02]  /*14a60*/  ISETP.LT.OR P5, PT, R45.reuse, 0x1, !P2 ;  /* 0x000000012d00780c */ /* 0x040fe400057a1670 */
[----:B------:R-:W-:Y:S02]  /*14a70*/  ISETP.LT.OR P1, PT, R45, 0x9, !P2 ;  /* 0x000000092d00780c */ /* 0x000fe40005721670 */
[----:B------:R-:W-:-:S02]  /*14a80*/  P2R R64, PR, RZ, 0x4 ;  /* 0x00000004ff407803 */ /* 0x000fc40000000000 */
[----:B------:R-:W-:-:S07]  /*14a90*/  P2R R66, PR, RZ, 0x20 ;  /* 0x00000020ff427803 */ /* 0x000fce0000000000 */
[----:B------:R-:W-:Y:S01]  /*14aa0*/  @!P5 IADD3 R70, P6, P3, R29, UR10, R26 ;  /* 0x0000000a1d46dc10 */ /* 0x000fe2000fbde01a */
[----:B------:R-:W-:-:S03]  /*14ab0*/  IMAD.U32 R29, RZ, RZ, UR7 ;  /* 0x00000007ff1d7e24 */ /* 0x000fc6000f8e00ff */
[----:B------:R-:W-:Y:S02]  /*14ac0*/  @!P5 IADD3.X R72, R63, UR9, R44, P6, P3 ;  /* 0x000000093f48dc10 */ /* 0x000fe4000b7e642c */
[----:B------:R-:W-:Y:S02]  /*14ad0*/  ISETP.LT.OR P6, PT, R45, 0x2, !P2 ;  /* 0x000000022d00780c */ /* 0x000fe400057c1670 */
[----:B------:R-:W-:Y:S02]  /*14ae0*/  P2R R63, PR, RZ, 0x2 ;  /* 0x00000002ff3f7803 */ /* 0x000fe40000000000 */
[----:B------:R-:W-:Y:S02]  /*14af0*/  P2R R68, PR, RZ, 0x40 ;  /* 0x00000040ff447803 */ /* 0x000fe40000000000 */
[----:B------:R-:W-:-:S07]  /*14b00*/  LOP3.LUT P5, RZ, R229, 0x80, RZ, 0xc0, !PT ;  /* 0x00000080e5ff7812 */ /* 0x000fce00078ac0ff */
[----:B------:R-:W-:-:S04]  /*14b10*/  @!P6 IADD3 R73, P0, P3, R73, UR10, R26 ;  /* 0x0000000a4949ec10 */ /* 0x000fc8000fb1e01a */
[----:B------:R-:W-:Y:S02]  /*14b20*/  @!P6 IADD3.X R74, R29, UR9, R44, P0, P3 ;  /* 0x000000091d4aec10 */ /* 0x000fe400087e642c */
[----:B------:R-:W-:-:S04]  /*14b30*/  @!P1 IADD3 R75, P0, P3, R75, UR10, R26 ;  /* 0x0000000a4b4b9c10 */ /* 0x000fc8000fb1e01a */
[----:B------:R-:W-:Y:S02]  /*14b40*/  @!P1 IADD3.X R76, R29, UR9, R44, P0, P3 ;  /* 0x000000091d4c9c10 */ /* 0x000fe400087e642c */
[----:B------:R-:W-:-:S04]  /*14b50*/  ISETP.LT.OR P0, PT, R45, 0xa, !P2 ;  /* 0x0000000a2d00780c */ /* 0x000fc80005701670 */
[----:B------:R-:W-:-:S09]  /*14b60*/  P2R R65, PR, RZ, 0x1 ;  /* 0x00000001ff417803 */ /* 0x000fd20000000000 */
[----:B------:R-:W-:-:S04]  /*14b70*/  @!P0 IADD3 R77, P6, P3, R77, UR10, R26 ;  /* 0x0000000a4d4d8c10 */ /* 0x000fc8000fbde01a */
[----:B------:R-:W-:Y:S02]  /*14b80*/  @!P0 IADD3.X R78, R29, UR9, R44, P6, P3 ;  /* 0x000000091d4e8c10 */ /* 0x000fe4000b7e642c */
[----:B------:R-:W-:Y:S02]  /*14b90*/  ISETP.GE.AND P3, PT, R46, 0x1, PT ;  /* 0x000000012e00780c */ /* 0x000fe40003f66270 */
[----:B------:R-:W-:Y:S02]  /*14ba0*/  LOP3.LUT P6, RZ, R229, 0x1, RZ, 0xc0, !PT ;  /* 0x00000001e5ff7812 */ /* 0x000fe400078cc0ff */
[C---:B------:R-:W-:Y:S02]  /*14bb0*/  ISETP.LT.OR P1, PT, R45.reuse, 0x1, !P3 ;  /* 0x000000012d00780c */ /* 0x040fe40005f21670 */
[----:B------:R-:W-:-:S11]  /*14bc0*/  ISETP.LT.OR P0, PT, R45, 0x2, !P3 ;  /* 0x000000022d00780c */ /* 0x000fd60005f01670 */
[----:B------:R-:W0:Y:S02]  /*14bd0*/  @!P1 LDC.64 R28, c[0x0][0x5c0] ;  /* 0x00017000ff1c9b82 */ /* 0x000e240000000a00 */
[----:B0-----:R-:W-:-:S05]  /*14be0*/  @!P1 IADD3 R28, P2, R26, R28, RZ ;  /* 0x0000001c1a1c9210 */ /* 0x001fca0007f5e0ff */
[----:B------:R-:W-:-:S05]  /*14bf0*/  @!P1 IMAD.X R29, R44, 0x1, R29, P2 ;  /* 0x000000012c1d9824 */ /* 0x000fca00010e061d */
[----:B------:R0:W-:Y:S02]  /*14c00*/  @!P1 STG.E.U8 desc[UR44][R28.64], R225 ;  /* 0x000000e11c009986 */ /* 0x0001e4000c10112c */
[----:B0-----:R-:W0:Y:S02]  /*14c10*/  @!P0 LDC.64 R28, c[0x0][0x5c0] ;  /* 0x00017000ff1c8b82 */ /* 0x001e240000000a00 */
[----:B0-----:R-:W-:-:S05]  /*14c20*/  @!P0 IADD3 R28, P1, R26, R28, RZ ;  /* 0x0000001c1a1c8210 */ /* 0x001fca0007f3e0ff */
[----:B------:R-:W-:Y:S01]  /*14c30*/  @!P0 IMAD.X R29, R44, 0x1, R29, P1 ;  /* 0x000000012c1d8824 */ /* 0x000fe200008e061d */
[----:B------:R-:W-:-:S04]  /*14c40*/  ISETP.LT.OR P1, PT, R45, 0x9, !P3 ;  /* 0x000000092d00780c */ /* 0x000fc80005f21670 */
[----:B------:R0:W-:Y:S01]  /*14c50*/  @!P0 STG.E.U8 desc[UR44][R28.64+0x1], R81 ;  /* 0x000001511c008986 */ /* 0x0001e2000c10112c */
[----:B------:R-:W-:-:S03]  /*14c60*/  LOP3.LUT P0, RZ, R229, 0x4, RZ, 0xc0, !PT ;  /* 0x00000004e5ff7812 */ /* 0x000fc6000780c0ff */
[----:B------:R1:W-:Y:S01]  /*14c70*/  @!P5 STG.E.U8 desc[UR44][R36.64], R223 ;  /* 0x000000df2400d986 */ /* 0x0003e2000c10112c */
[----:B------:R-:W-:-:S03]  /*14c80*/  LOP3.LUT P5, RZ, R229, 0x100, RZ, 0xc0, !PT ;  /* 0x00000100e5ff7812 */ /* 0x000fc600078ac0ff */
[----:B------:R2:W-:Y:S01]  /*14c90*/  @!P4 STG.E.U8 desc[UR44][R32.64+0x1], R83 ;  /* 0x000001532000c986 */ /* 0x0005e2000c10112c */
[----:B------:R-:W-:Y:S01]  /*14ca0*/  ISETP.LT.OR P4, PT, R45, 0xa, !P3 ;  /* 0x0000000a2d00780c */ /* 0x000fe20005f81670 */
[----:B0-----:R-:W0:Y:S01]  /*14cb0*/  @!P1 LDC.64 R28, c[0x0][0x5c0] ;  /* 0x00017000ff1c9b82 */ /* 0x001e220000000a00 */
[----:B------:R-:W-:Y:S02]  /*14cc0*/  F2FP.SATFINITE.E4M3.F32.PACK_AB_MERGE_C R81, RZ, R218, RZ ;  /* 0x000000daff51723e */ /* 0x000fe400048070ff */
[----:B-1----:R-:W-:Y:S02]  /*14cd0*/  F2FP.SATFINITE.E4M3.F32.PACK_AB_MERGE_C R37, RZ, R220, RZ ;  /* 0x000000dcff25723e */ /* 0x002fe400048070ff */
[----:B--2---:R-:W-:Y:S02]  /*14ce0*/  P2R R32, PR, RZ, 0x20 ;  /* 0x00000020ff207803 */ /* 0x004fe40000000000 */
[----:B------:R-:W-:-:S04]  /*14cf0*/  LOP3.LUT P5, RZ, R229, 0x20000, RZ, 0xc0, !PT ;  /* 0x00020000e5ff7812 */ /* 0x000fc800078ac0ff */
[----:B------:R-:W-:Y:S02]  /*14d00*/  P2R R33, PR, RZ, 0x20 ;  /* 0x00000020ff217803 */ /* 0x000fe40000000000 */
[----:B------:R-:W-:-:S04]  /*14d10*/  LOP3.LUT P5, RZ, R229, 0x40000, RZ, 0xc0, !PT ;  /* 0x00040000e5ff7812 */ /* 0x000fc800078ac0ff */
[----:B------:R-:W-:Y:S02]  /*14d20*/  P2R R36, PR, RZ, 0x20 ;  /* 0x00000020ff247803 */ /* 0x000fe40000000000 */
[----:B------:R-:W-:Y:S02]  /*14d30*/  LOP3.LUT P5, RZ, R229, 0x80000, RZ, 0xc0, !PT ;  /* 0x00080000e5ff7812 */ /* 0x000fe400078ac0ff */
[----:B0-----:R-:W-:-:S05]  /*14d40*/  @!P1 IADD3 R28, P2, R26, R28, RZ ;  /* 0x0000001c1a1c9210 */ /* 0x001fca0007f5e0ff */
[----:B------:R-:W-:Y:S01]  /*14d50*/  @!P1 IMAD.X R29, R44, 0x1, R29, P2 ;  /* 0x000000012c1d9824 */ /* 0x000fe200010e061d */
[----:B------:R-:W-:-:S04]  /*14d60*/  LOP3.LUT P2, RZ, R229, 0x2, RZ, 0xc0, !PT ;  /* 0x00000002e5ff7812 */ /* 0x000fc8000784c0ff */
[----:B------:R0:W-:Y:S02]  /*14d70*/  @!P1 STG.E.U8 desc[UR44][R28.64+0x8], R221 ;  /* 0x000008dd1c009986 */ /* 0x0001e4000c10112c */
[----:B0-----:R-:W0:Y:S02]  /*14d80*/  @!P4 LDC.64 R28, c[0x0][0x5c0] ;  /* 0x00017000ff1ccb82 */ /* 0x001e240000000a00 */
[----:B0-----:R-:W-:-:S05]  /*14d90*/  @!P4 IADD3 R28, P1, R26, R28, RZ ;  /* 0x0000001c1a1cc210 */ /* 0x001fca0007f3e0ff */
[----:B------:R-:W-:Y:S01]  /*14da0*/  @!P4 IMAD.X R29, R44, 0x1, R29, P1 ;  /* 0x000000012c1dc824 */ /* 0x000fe200008e061d */
[----:B------:R-:W-:-:S04]  /*14db0*/  LOP3.LUT P1, RZ, R229, 0x8000, RZ, 0xc0, !PT ;  /* 0x00008000e5ff7812 */ /* 0x000fc8000782c0ff */
[----:B------:R0:W-:Y:S01]  /*14dc0*/  @!P4 STG.E.U8 desc[UR44][R28.64+0x9], R37 ;  /* 0x000009251c00c986 */ /* 0x0001e2000c10112c */
[----:B------:R-:W-:-:S03]  /*14dd0*/  LOP3.LUT P4, RZ, R229, 0x4000, RZ, 0xc0, !PT ;  /* 0x00004000e5ff7812 */ /* 0x000fc6000788c0ff */
[----:B------:R-:W-:Y:S01]  /*14de0*/  @!P5 STG.E.U8 desc[UR44][R48.64+0x8], R219 ;  /* 0x000008db3000d986 */ /* 0x000fe2000c10112c */
[----:B------:R-:W-:Y:S01]  /*14df0*/  ISETP.NE.AND P5, PT, R36, RZ, PT ;  /* 0x000000ff2400720c */ /* 0x000fe20003fa5270 */
[----:B0-----:R-:W0:-:S12]  /*14e00*/  @!P0 LDC.64 R28, c[0x0][0x5c0] ;  /* 0x00017000ff1c8b82 */ /* 0x001e180000000a00 */
[----:B------:R-:W-:Y:S01]  /*14e10*/  @!P5 STG.E.U8 desc[UR44][R40.64+0x9], R81 ;  /* 0x000009512800d986 */ /* 0x000fe2000c10112c */
[----:B------:R-:W-:Y:S02]  /*14e20*/  ISETP.NE.AND P5, PT, R33, RZ, PT ;  /* 0x000000ff2100720c */ /* 0x000fe40003fa5270 */
[----:B------:R-:W-:-:S11]  /*14e30*/  F2FP.SATFINITE.E4M3.F32.PACK_AB_MERGE_C R33, RZ, R216, RZ ;  /* 0x000000d8ff21723e */ /* 0x000fd600048070ff */
[----:B------:R-:W-:Y:S01]  /*14e40*/  @!P5 STG.E.U8 desc[UR44][R34.64], R217 ;  /* 0x000000d92200d986 */ /* 0x000fe2000c10112c */
[----:B------:R-:W-:-:S13]  /*14e50*/  ISETP.NE.AND P5, PT, R32, RZ, PT ;  /* 0x000000ff2000720c */ /* 0x000fda0003fa5270 */
[----:B------:R1:W-:Y:S01]  /*14e60*/  @!P5 STG.E.U8 desc[UR44][R30.64+0x1], R33 ;  /* 0x000001211e00d986 */ /* 0x0003e2000c10112c */
[----:B0-----:R-:W-:-:S05]  /*14e70*/  @!P0 IADD3 R28, P5, R71, R28, RZ ;  /* 0x0000001c471c8210 */ /* 0x001fca0007fbe0ff */
[----:B------:R-:W-:Y:S01]  /*14e80*/  @!P0 IMAD.X R29, R69, 0x1, R29, P5 ;  /* 0x00000001451d8824 */ /* 0x000fe200028e061d */
[----:B------:R-:W-:-:S04]  /*14e90*/  LOP3.LUT P5, RZ, R229, 0x2000, RZ, 0xc0, !PT ;  /* 0x00002000e5ff7812 */ /* 0x000fc800078ac0ff */
[----:B------:R0:W-:Y:S01]  /*14ea0*/  @!P0 STG.E.U8 desc[UR44][R28.64], R215 ;  /* 0x000000d71c008986 */ /* 0x0001e2000c10112c */
[----:B-1----:R-:W-:Y:S02]  /*14eb0*/  F2FP.SATFINITE.E4M3.F32.PACK_AB_MERGE_C R31, RZ, R214, RZ ;  /* 0x000000d6ff1f723e */ /* 0x002fe400048070ff */
[----:B------:R-:W-:Y:S01]  /*14ec0*/  F2FP.SATFINITE.E4M3.F32.PACK_AB_MERGE_C R33, RZ, R212, RZ ;  /* 0x000000d4ff21723e */ /* 0x000fe200048070ff */
[----:B0-----:R-:W0:Y:S02]  /*14ed0*/  @!P2 LDC.64 R28, c[0x0][0x5c0] ;  /* 0x00017000ff1cab82 */ /* 0x001e240000000a00 */
[----:B0-----:R-:W-:-:S05]  /*14ee0*/  @!P2 IADD3 R28, P0, R67, R28, RZ ;  /* 0x0000001c431ca210 */ /* 0x001fca0007f1e0ff */
[----:B------:R-:W-:Y:S01]  /*14ef0*/  @!P2 IMAD.X R29, R62, 0x1, R29, P0 ;  /* 0x000000013e1da824 */ /* 0x000fe200000e061d */
[----:B------:R-:W-:-:S04]  /*14f00*/  ISETP.NE.AND P0, PT, R65, RZ, PT ;  /* 0x000000ff4100720c */ /* 0x000fc80003f05270 */
[----:B------:R0:W-:Y:S01]  /*14f10*/  @!P2 STG.E.U8 desc[UR44][R28.64+0x1], R31 ;  /* 0x0000011f1c00a986 */ /* 0x0001e2000c10112c */
[----:B------:R-:W-:-:S03]  /*14f20*/  ISETP.NE.AND P2, PT, R64, RZ, PT ;  /* 0x000000ff4000720c */ /* 0x000fc60003f45270 */
[----:B------:R-:W-:Y:S01]  /*14f30*/  @!P1 STG.E.U8 desc[UR44][R42.64+0x8], R213 ;  /* 0x000008d52a009986 */ /* 0x000fe2000c10112c */
[----:B------:R-:W-:-:S03]  /*14f40*/  ISETP.NE.AND P1, PT, R63, RZ, PT ;  /* 0x000000ff3f00720c */ /* 0x000fc60003f25270 */
[----:B------:R1:W-:Y:S01]  /*14f50*/  @!P4 STG.E.U8 desc[UR44][R38.64+0x9], R33 ;  /* 0x000009212600c986 */ /* 0x0003e2000c10112c */
[----:B0-----:R-:W0:Y:S01]  /*14f60*/  @!P6 LDC.64 R28, c[0x0][0x5c0] ;  /* 0x00017000ff1ceb82 */ /* 0x001e220000000a00 */
[----:B------:R-:W-:Y:S02]  /*14f70*/  F2FP.SATFINITE.E4M3.F32.PACK_AB_MERGE_C R31, RZ, R210, RZ ;  /* 0x000000d2ff1f723e */ /* 0x000fe400048070ff */
[----:B-1----:R-:W-:Y:S02]  /*14f80*/  F2FP.SATFINITE.E4M3.F32.PACK_AB_MERGE_C R33, RZ, R208, RZ ;  /* 0x000000d0ff21723e */ /* 0x002fe400048070ff */
[----:B------:R-:W-:Y:S02]  /*14f90*/  F2FP.SATFINITE.E4M3.F32.PACK_AB_MERGE_C R39, RZ, R204, RZ ;  /* 0x000000ccff27723e */ /* 0x000fe400048070ff */
[----:B0-----:R-:W-:-:S05]  /*14fa0*/  @!P6 IADD3 R28, P4, R61, R28, RZ ;  /* 0x0000001c3d1ce210 */ /* 0x001fca0007f9e0ff */
[----:B------:R-:W-:Y:S01]  /*14fb0*/  @!P6 IMAD.X R29, R59, 0x1, R29, P4 ;  /* 0x000000013b1de824 */ /* 0x000fe200020e061d */
[----:B------:R-:W-:-:S04]  /*14fc0*/  ISETP.NE.AND P4, PT, R60, RZ, PT ;  /* 0x000000ff3c00720c */ /* 0x000fc80003f85270 */
[----:B------:R0:W-:Y:S09]  /*14fd0*/  @!P6 STG.E.U8 desc[UR44][R28.64+0x8], R211 ;  /* 0x000008d31c00e986 */ /* 0x0001f2000c10112c */
[----:B0-----:R-:W0:Y:S02]  /*14fe0*/  @!P4 LDC.64 R28, c[0x0][0x5c0] ;  /* 0x00017000ff1ccb82 */ /* 0x001e240000000a00 */
[----:B0-----:R-:W-:-:S05]  /*14ff0*/  @!P4 IADD3 R28, P6, R58, R28, RZ ;  /* 0x0000001c3a1cc210 */ /* 0x001fca0007fde0ff */
[----:B------:R-:W-:Y:S01]  /*15000*/  @!P4 IMAD.X R29, R47, 0x1, R29, P6 ;  /* 0x000000012f1dc824 */ /* 0x000fe200030e061d */
[----:B------:R-:W-:-:S04]  /*15010*/  ISETP.NE.AND P6, PT, R68, RZ, PT ;  /* 0x000000ff4400720c */ /* 0x000fc80003fc5270 */
[----:B------:R0:W-:Y:S01]  /*15020*/  @!P4 STG.E.U8 desc[UR44][R28.64+0x9], R31 ;  /* 0x0000091f1c00c986 */ /* 0x0001e2000c10112c */
[----:B------:R-:W-:-:S03]  /*15030*/  LOP3.LUT P4, RZ, R229, 0x1000, RZ, 0xc0, !PT ;  /* 0x00001000e5ff7812 */ /* 0x000fc6000788c0ff */
[----:B------:R-:W-:Y:S01]  /*15040*/  @!P5 STG.E.U8 desc[UR44][R52.64], R209 ;  /* 0x000000d13400d986 */ /* 0x000fe2000c10112c */
[----:B------:R-:W-:Y:S02]  /*15050*/  ISETP.NE.AND P5, PT, R66, RZ, PT ;  /* 0x000000ff4200720c */ /* 0x000fe40003fa5270 */
[----:B0-----:R-:W-:-:S07]  /*15060*/  F2FP.SATFINITE.E4M3.F32.PACK_AB_MERGE_C R31, RZ, R206, RZ ;  /* 0x000000ceff1f723e */ /* 0x001fce00048070ff */
[----:B------:R-:W-:Y:S04]  /*15070*/  @!P4 STG.E.U8 desc[UR44][R50.64+0x1], R33 ;  /* 0x000001213200c986 */ /* 0x000fe8000c10112c */
[----:B------:R-:W0:Y:S02]  /*15080*/  @!P5 LDC.64 R28, c[0x0][0x5c0] ;  /* 0x00017000ff1cdb82 */ /* 0x000e240000000a00 */
[----:B0-----:R-:W-:-:S05]  /*15090*/  @!P5 IADD3 R28, P4, R70, R28, RZ ;  /* 0x0000001c461cd210 */ /* 0x001fca0007f9e0ff */
[----:B------:R-:W-:-:S05]  /*150a0*/  @!P5 IMAD.X R29, R72, 0x1, R29, P4 ;  /* 0x00000001481dd824 */ /* 0x000fca00020e061d */
[----:B------:R0:W-:Y:S01]  /*150b0*/  @!P5 STG.E.U8 desc[UR44][R28.64], R207 ;  /* 0x000000cf1c00d986 */ /* 0x0001e2000c10112c */
[----:B------:R-:W-:Y:S01]  /*150c0*/  LOP3.LUT P5, RZ, R229, 0x400, RZ, 0xc0, !PT ;  /* 0x00000400e5ff7812 */ /* 0x000fe200078ac0ff */
[----:B0-----:R-:W0:Y:S02]  /*150d0*/  @!P6 LDC.64 R28, c[0x0][0x5c0] ;  /* 0x00017000ff1ceb82 */ /* 0x001e240000000a00 */
[----:B0-----:R-:W-:-:S05]  /*150e0*/  @!P6 IADD3 R28, P4, R73, R28, RZ ;  /* 0x0000001c491ce210 */ /* 0x001fca0007f9e0ff */
[----:B------:R-:W-:Y:S01]  /*150f0*/  @!P6 IMAD.X R29, R74, 0x1, R29, P4 ;  /* 0x000000014a1de824 */ /* 0x000fe200020e061d */
[C---:B------:R-:W-:Y:S02]  /*15100*/  LOP3.LUT P4, RZ, R229.reuse, 0x800, RZ, 0xc0, !PT ;  /* 0x00000800e5ff7812 */ /* 0x040fe4000788c0ff */
[----:B------:R-:W-:Y:S02]  /*15110*/  LOP3.LUT R229, R229, 0xffbfffff, RZ, 0xc0, !PT ;  /* 0xffbfffffe5e57812 */ /* 0x000fe400078ec0ff */
[----:B------:R0:W-:Y:S09]  /*15120*/  @!P6 STG.E.U8 desc[UR44][R28.64+0x1], R31 ;  /* 0x0000011f1c00e986 */ /* 0x0001f2000c10112c */
[----:B------:R-:W-:Y:S01]  /*15130*/  @!P4 STG.E.U8 desc[UR44][R54.64+0x8], R205 ;  /* 0x000008cd3600c986 */ /* 0x000fe2000c10112c */
[----:B0-----:R-:W0:Y:S03]  /*15140*/  @!P1 LDC.64 R28, c[0x0][0x5c0] ;  /* 0x00017000ff1c9b82 */ /* 0x001e260000000a00 */
[----:B------:R1:W-:Y:S02]  /*15150*/  @!P5 STG.E.U8 desc[UR44][R56.64+0x9], R39 ;  /* 0x000009273800d986 */ /* 0x0003e4000c10112c */
[----:B-1----:R-:W-:-:S02]  /*15160*/  F2FP.SATFINITE.E4M3.F32.PACK_AB_MERGE_C R39, RZ, R198, RZ ;  /* 0x000000c6ff27723e */ /* 0x002fc400048070ff */
[----:B0-----:R-:W-:-:S05]  /*15170*/  @!P1 IADD3 R34, P4, R75, R28, RZ ;  /* 0x0000001c4b229210 */ /* 0x001fca0007f9e0ff */
[----:B------:R-:W-:Y:S02]  /*15180*/  @!P1 IMAD.X R35, R76, 0x1, R29, P4 ;  /* 0x000000014c239824 */ /* 0x000fe400020e061d */
[----:B------:R-:W0:Y:S03]  /*15190*/  @!P0 LDC.64 R28, c[0x0][0x5c0] ;  /* 0x00017000ff1c8b82 */ /* 0x000e260000000a00 */
[----:B------:R1:W-:Y:S02]  /*151a0*/  @!P1 STG.E.U8 desc[UR44][R34.64+0x8], R203 ;  /* 0x000008cb22009986 */ /* 0x0003e4000c10112c */
[----:B-1----:R-:W-:Y:S02]  /*151b0*/  F2FP.SATFINITE.E4M3.F32.PACK_AB_MERGE_C R35, RZ, R200, RZ ;  /* 0x000000c8ff23723e */ /* 0x002fe400048070ff */
[----:B0-----:R-:W-:-:S05]  /*151c0*/  @!P0 IADD3 R36, P4, R77, R28, RZ ;  /* 0x0000001c4d248210 */ /* 0x001fca0007f9e0ff */
[----:B------:R-:W-:Y:S01]  /*151d0*/  @!P0 IMAD.X R37, R78, 0x1, R29, P4 ;  /* 0x000000014e258824 */ /* 0x000fe200020e061d */
[----:B------:R-:W-:-:S04]  /*151e0*/  ISETP.GE.AND P4, PT, R46, 0x181, PT ;  /* 0x000001812e00780c */ /* 0x000fc80003f86270 */
[----:B------:R-:W-:-:S13]  /*151f0*/  ISETP.LT.OR P5, PT, R45, 0x1, !P4 ;  /* 0x000000012d00780c */ /* 0x000fda00067a1670 */
[----:B------:R-:W0:Y:S01]  /*15200*/  @!P5 LDC.64 R28, c[0x0][0x5c0] ;  /* 0x00017000ff1cdb82 */ /* 0x000e220000000a00 */
[----:B------:R-:W-:Y:S02]  /*15210*/  @!P5 IMAD.MOV.U32 R30, RZ, RZ, R26 ;  /* 0x000000ffff1ed224 */ /* 0x000fe400078e001a */
[----:B------:R-:W-:Y:S02]  /*15220*/  @!P5 IMAD.MOV.U32 R31, RZ, RZ, R44 ;  /* 0x000000ffff1fd224 */ /* 0x000fe400078e002c */
[----:B------:R-:W-:Y:S02]  /*15230*/  @!P5 IMAD R33, R25, 0x180, RZ ;  /* 0x000001801921d824 */ /* 0x000fe400078e02ff */
[----:B------:R-:W-:-:S03]  /*15240*/  @!P5 IMAD.WIDE.U32 R30, R24, 0x180, R30 ;  /* 0x00000180181ed825 */ /* 0x000fc600078e001e */
[----:B0-----:R-:W-:-:S04]  /*15250*/  @!P5 IADD3 R32, P6, R30, R28, RZ ;  /* 0x0000001c1e20d210 */ /* 0x001fc80007fde0ff */
[----:B------:R-:W-:Y:S02]  /*15260*/  @!P5 IADD3.X R33, R29, R31, R33, P6, !PT ;  /* 0x0000001f1d21d210 */ /* 0x000fe400037fe421 */
        /* <DEDUP_REMOVED lines=8> */
[----:B------:R-:W-:Y:S02]  /*152f0*/  F2FP.SATFINITE.E4M3.F32.PACK_AB_MERGE_C R31, RZ, R202, RZ ;  /* 0x000000caff1f723e */ /* 0x000fe400048070ff */
[----:B------:R-:W-:-:S03]  /*15300*/  ISETP.NE.AND P1, PT, R79, RZ, PT ;  /* 0x000000ff4f00720c */ /* 0x000fc60003f25270 */
[----:B------:R0:W-:Y:S01]  /*15310*/  @!P0 STG.E.U8 desc[UR44][R36.64+0x9], R31 ;  /* 0x0000091f24008986 */ /* 0x0001e2000c10112c */
[----:B------:R-:W-:-:S03]  /*15320*/  ISETP.NE.AND P0, PT, R80, RZ, PT ;  /* 0x000000ff5000720c */ /* 0x000fc60003f05270 */
[----:B------:R0:W-:Y:S01]  /*15330*/  @!P5 STG.E.U8 desc[UR44][R32.64], R201 ;  /* 0x000000c92000d986 */ /* 0x0001e2000c10112c */
[----:B------:R-:W-:-:S03]  /*15340*/  ISETP.GE.AND P5, PT, R46, 0x189, PT ;  /* 0x000001892e00780c */ /* 0x000fc60003fa6270 */
[----:B------:R0:W-:Y:S10]  /*15350*/  @!P6 STG.E.U8 desc[UR44][R28.64+0x1], R35 ;  /* 0x000001231c00e986 */ /* 0x0001f4000c10112c */
[----:B------:R-:W-:-:S02]  /*15360*/  @P5 LOP3.LUT R229, R229, 0x400000, RZ, 0xfc, !PT ;  /* 0x00400000e5e55812 */ /* 0x000fc400078efcff */
[----:B------:R-:W-:-:S13]  /*15370*/  ISETP.LT.OR P5, PT, R45, 0x1, !P5 ;  /* 0x000000012d00780c */ /* 0x000fda0006fa1670 */
[----:B0-----:R-:W-:Y:S05]  /*15380*/  @P5 BRA `(.L_x_43) ;  /* 0x00000000002c5947 */ /* 0x001fea0003800000 */
[----:B------:R-:W-:Y:S01]  /*15390*/  IMAD.MOV.U32 R28, RZ, RZ, R26 ;  /* 0x000000ffff1c7224 */ /* 0x000fe200078e001a */
[----:B------:R-:W-:Y:S01]  /*153a0*/  ULDC.64 UR12, c[0x0][0x5c0] ;  /* 0x00017000000c7ab9 */ /* 0x000fe20000000a00 */
[----:B------:R-:W-:Y:S02]  /*153b0*/  IMAD.MOV.U32 R29, RZ, RZ, R44 ;  /* 0x000000ffff1d7224 */ /* 0x000fe400078e002c */
[----:B------:R-:W-:Y:S02]  /*153c0*/  IMAD R31, R25, 0x180, RZ ;  /* 0x00000180191f7824 */ /* 0x000fe400078e02ff */
[----:B------:R-:W-:-:S04]  /*153d0*/  IMAD.WIDE.U32 R28, R24, 0x180, R28 ;  /* 0x00000180181c7825 */ /* 0x000fc800078e001c */
[----:B------:R-:W-:Y:S02]  /*153e0*/  IMAD.U32 R33, RZ, RZ, UR12 ;  /* 0x0000000cff217e24 */ /* 0x000fe4000f8e00ff */
[----:B------:R-:W-:Y:S02]  /*153f0*/  IMAD.U32 R30, RZ, RZ, UR13 ;  /* 0x0000000dff1e7e24 */ /* 0x000fe4000f8e00ff */
[----:B------:R-:W-:Y:S01]  /*15400*/  IMAD.IADD R31, R29, 0x1, R31 ;  /* 0x000000011d1f7824 */ /* 0x000fe200078e021f */
[----:B------:R-:W-:-:S04]  /*15410*/  IADD3 R28, P5, P6, R28, UR8, R33 ;  /* 0x000000081c1c7c10 */ /* 0x000fc8000febe021 */
[----:B------:R-:W-:-:S05]  /*15420*/  IADD3.X R29, R31, UR7, R30, P5, P6 ;  /* 0x000000071f1d7c10 */ /* 0x000fca000afec41e */
[----:B------:R0:W-:Y:S04]  /*15430*/  STG.E.U8 desc[UR44][R28.64], R199 ;  /* 0x000000c71c007986 */ /* 0x0001e8000c10112c */
.L_x_43:
[----:B------:R-:W-:Y:S05]  /*15440*/  BSYNC B1 ;  /* 0x0000000000017941 */ /* 0x000fea0003800000 */
.L_x_42:
[----:B------:R-:W-:Y:S01]  /*15450*/  LOP3.LUT P5, RZ, R229, 0x400000, RZ, 0xc0, !PT ;  /* 0x00400000e5ff7812 */ /* 0x000fe200078ac0ff */
[----:B------:R-:W-:Y:S03]  /*15460*/  BSSY B1, `(.L_x_44) ;  /* 0x000000e000017945 */ /* 0x000fe60003800000 */
[----:B------:R-:W-:-:S13]  /*15470*/  ISETP.LT.OR P5, PT, R45, 0x2, !P5 ;  /* 0x000000022d00780c */ /* 0x000fda0006fa1670 */
[----:B------:R-:W-:Y:S05]  /*15480*/  @P5 BRA `(.L_x_45) ;  /* 0x00000000002c5947 */ /* 0x000fea0003800000 */
[----:B0-----:R-:W-:Y:S01]  /*15490*/  IMAD.MOV.U32 R28, RZ, RZ, R26 ;  /* 0x000000ffff1c7224 */ /* 0x001fe200078e001a */
        /* <DEDUP_REMOVED lines=10> */
.L_x_45:
[----:B------:R-:W-:Y:S05]  /*15540*/  BSYNC B1 ;  /* 0x0000000000017941 */ /* 0x000fea0003800000 */
.L_x_44:
[----:B------:R-:W-:Y:S01]  /*15550*/  ISETP.LT.OR P6, PT, R45, 0x9, !P4 ;  /* 0x000000092d00780c */ /* 0x000fe200067c1670 */
[----:B------:R-:W-:Y:S01]  /*15560*/  FMUL R197, R197, UR39 ;  /* 0x00000027c5c57c20 */ /* 0x000fe20008400000 */
[----:B------:R-:W-:Y:S01]  /*15570*/  P2R R35, PR, RZ, 0x1 ;  /* 0x00000001ff237803 */ /* 0x000fe20000000000 */
[----:B------:R-:W-:Y:S01]  /*15580*/  FMUL R196, R196, UR39 ;  /* 0x00000027c4c47c20 */ /* 0x000fe20008400000 */
[----:B------:R-:W-:Y:S01]  /*15590*/  FMUL R195, R195, UR39 ;  /* 0x00000027c3c37c20 */ /* 0x000fe20008400000 */
[----:B------:R-:W-:Y:S01]  /*155a0*/  FMUL R194, R194, UR39 ;  /* 0x00000027c2c27c20 */ /* 0x000fe20008400000 */
[----:B------:R-:W-:Y:S01]  /*155b0*/  F2FP.SATFINITE.E4M3.F32.PACK_AB_MERGE_C R197, RZ, R197, RZ ;  /* 0x000000c5ffc5723e */ /* 0x000fe200048070ff */
[----:B------:R-:W-:Y:S02]  /*155c0*/  BSSY B1, `(.L_x_46) ;  /* 0x0000024000017945 */ /* 0x000fe40003800000 */
[----:B------:R-:W-:-:S04]  /*155d0*/  F2FP.SATFINITE.E4M3.F32.PACK_AB_MERGE_C R195, RZ, R195, RZ ;  /* 0x000000c3ffc3723e */ /* 0x000fc800048070ff */
[----:B01----:R-:W0:Y:S01]  /*155e0*/  @!P6 LDC.64 R28, c[0x0][0x5c0] ;  /* 0x00017000ff1ceb82 */ /* 0x003e220000000a00 */
[----:B------:R-:W-:Y:S02]  /*155f0*/  @!P6 IMAD.MOV.U32 R30, RZ, RZ, R26 ;  /* 0x000000ffff1ee224 */ /* 0x000fe400078e001a */
[----:B------:R-:W-:Y:S02]  /*15600*/  @!P6 IMAD.MOV.U32 R31, RZ, RZ, R44 ;  /* 0x000000ffff1fe224 */ /* 0x000fe400078e002c */
[----:B------:R-:W-:Y:S02]  /*15610*/  @!P6 IMAD R33, R25, 0x180, RZ ;  /* 0x000001801921e824 */ /* 0x000fe400078e02ff */
[----:B------:R-:W-:-:S03]  /*15620*/  @!P6 IMAD.WIDE.U32 R30, R24, 0x180, R30 ;  /* 0x00000180181ee825 */ /* 0x000fc600078e001e */
[----:B0-----:R-:W-:-:S04]  /*15630*/  @!P6 IADD3 R32, P5, R30, R28, RZ ;  /* 0x0000001c1e20e210 */ /* 0x001fc80007fbe0ff */
[----:B------:R-:W-:Y:S02]  /*15640*/  @!P6 IADD3.X R33, R29, R31, R33, P5, !PT ;  /* 0x0000001f1d21e210 */ /* 0x000fe40002ffe421 */
[----:B------:R-:W-:-:S03]  /*15650*/  ISETP.LT.OR P5, PT, R45, 0xa, !P4 ;  /* 0x0000000a2d00780c */ /* 0x000fc600067a1670 */
[----:B------:R0:W-:Y:S01]  /*15660*/  @!P6 STG.E.U8 desc[UR44][R32.64+0x8], R197 ;  /* 0x000008c52000e986 */ /* 0x0001e2000c10112c */
[----:B------:R-:W-:-:S09]  /*15670*/  LOP3.LUT P6, RZ, R229, 0x400000, RZ, 0xc0, !PT ;  /* 0x00400000e5ff7812 */ /* 0x000fd200078cc0ff */
[----:B------:R-:W1:Y:S01]  /*15680*/  @!P5 LDC.64 R30, c[0x0][0x5c0] ;  /* 0x00017000ff1edb82 */ /* 0x000e620000000a00 */
[----:B------:R-:W-:Y:S02]  /*15690*/  @!P5 IMAD.MOV.U32 R28, RZ, RZ, R26 ;  /* 0x000000ffff1cd224 */ /* 0x000fe400078e001a */
[----:B------:R-:W-:Y:S02]  /*156a0*/  @!P5 IMAD.MOV.U32 R29, RZ, RZ, R44 ;  /* 0x000000ffff1dd224 */ /* 0x000fe400078e002c */
[----:B------:R-:W-:Y:S02]  /*156b0*/  @!P5 IMAD R34, R25, 0x180, RZ ;  /* 0x000001801922d824 */ /* 0x000fe400078e02ff */
[----:B------:R-:W-:-:S03]  /*156c0*/  @!P5 IMAD.WIDE.U32 R28, R24, 0x180, R28 ;  /* 0x00000180181cd825 */ /* 0x000fc600078e001c */
[----:B-1----:R-:W-:-:S04]  /*156d0*/  @!P5 IADD3 R28, P0, R28, R30, RZ ;  /* 0x0000001e1c1cd210 */ /* 0x002fc80007f1e0ff */
[----:B------:R-:W-:Y:S02]  /*156e0*/  @!P5 IADD3.X R29, R31, R29, R34, P0, !PT ;  /* 0x0000001d1f1dd210 */ /* 0x000fe400007fe422 */
[----:B------:R-:W-:Y:S02]  /*156f0*/  F2FP.SATFINITE.E4M3.F32.PACK_AB_MERGE_C R31, RZ, R196, RZ ;  /* 0x000000c4ff1f723e */ /* 0x000fe400048070ff */
[----:B------:R-:W-:Y:S02]  /*15700*/  ISETP.NE.AND P0, PT, R35, RZ, PT ;  /* 0x000000ff2300720c */ /* 0x000fe40003f05270 */
[----:B------:R-:W-:Y:S01]  /*15710*/  F2FP.SATFINITE.E4M3.F32.PACK_AB_MERGE_C R35, RZ, R194, RZ ;  /* 0x000000c2ff23723e */ /* 0x000fe200048070ff */
[----:B------:R0:W-:Y:S01]  /*15720*/  @!P5 STG.E.U8 desc[UR44][R28.64+0x9], R31 ;  /* 0x0000091f1c00d986 */ /* 0x0001e2000c10112c */
        /* <DEDUP_REMOVED lines=13> */
.L_x_47:
[----:B------:R-:W-:Y:S05]  /*15800*/  BSYNC B1 ;  /* 0x0000000000017941 */ /* 0x000fea0003800000 */
.L_x_46:
        /* <DEDUP_REMOVED lines=15> */
.L_x_49:
[----:B------:R-:W-:Y:S05]  /*15900*/  BSYNC B1 ;  /* 0x0000000000017941 */ /* 0x000fea0003800000 */
.L_x_48:
[----:B------:R-:W-:Y:S01]  /*15910*/  P2R R48, PR, RZ, 0x8 ;  /* 0x00000008ff307803 */ /* 0x000fe20000000000 */
[----:B------:R-:W-:Y:S01]  /*15920*/  IMAD.U32 R75, RZ, RZ, UR8 ;  /* 0x00000008ff4b7e24 */ /* 0x000fe2000f8e00ff */
[----:B------:R-:W-:Y:S01]  /*15930*/  LOP3.LUT P3, RZ, R229, 0x200, RZ, 0xc0, !PT ;  /* 0x00000200e5ff7812 */ /* 0x000fe2000786c0ff */
[----:B------:R-:W-:Y:S01]  /*15940*/  IMAD.U32 R71, RZ, RZ, UR8 ;  /* 0x00000008ff477e24 */ /* 0x000fe2000f8e00ff */
[----:B------:R-:W-:Y:S01]  /*15950*/  P2R R30, PR, RZ, 0x4 ;  /* 0x00000004ff1e7803 */ /* 0x000fe20000000000 */
[----:B------:R-:W-:Y:S01]  /*15960*/  IMAD.U32 R69, RZ, RZ, UR8 ;  /* 0x00000008ff457e24 */ /* 0x000fe2000f8e00ff */
[----:B------:R-:W-:Y:S01]  /*15970*/  ISETP.LT.OR P2, PT, R45, 0x11, !P3 ;  /* 0x000000112d00780c */ /* 0x000fe20005f41670 */
[----:B------:R-:W-:Y:S01]  /*15980*/  IMAD.U32 R67, RZ, RZ, UR8 ;  /* 0x00000008ff437e24 */ /* 0x000fe2000f8e00ff */
[----:B------:R-:W-:Y:S01]  /*15990*/  P2R R56, PR, RZ, 0x10 ;  /* 0x00000010ff387803 */ /* 0x000fe20000000000 */
[----:B------:R-:W-:Y:S01]  /*159a0*/  IMAD.U32 R65, RZ, RZ, UR8 ;  /* 0x00000008ff417e24 */ /* 0x000fe2000f8e00ff */
[----:B------:R-:W-:Y:S01]  /*159b0*/  P2R R59, PR, RZ, 0x4 ;  /* 0x00000004ff3b7803 */ /* 0x000fe20000000000 */
[----:B------:R-:W-:Y:S01]  /*159c0*/  IMAD.U32 R63, RZ, RZ, UR8 ;  /* 0x00000008ff3f7e24 */ /* 0x000fe2000f8e00ff */
[----:B------:R-:W-:Y:S01]  /*159d0*/  LOP3.LUT P4, RZ, R229, 0x10000, RZ, 0xc0, !PT ;  /* 0x00010000e5ff7812 */ /* 0x000fe2000788c0ff */
[----:B------:R-:W-:Y:S01]  /*159e0*/  IMAD.U32 R61, RZ, RZ, UR8 ;  /* 0x00000008ff3d7e24 */ /* 0x000fe2000f8e00ff */
[----:B------:R-:W-:Y:S01]  /*159f0*/  P2R R58, PR, RZ, 0x1 ;  /* 0x00000001ff3a7803 */ /* 0x000fe20000000000 */
[----:B------:R-:W-:Y:S01]  /*15a00*/  FMUL R193, R193, UR39 ;  /* 0x00000027c1c17c20 */ /* 0x000fe20008400000 */
[----:B------:R-:W-:Y:S01]  /*15a10*/  P2R R57, PR, RZ, 0x2 ;  /* 0x00000002ff397803 */ /* 0x000fe20000000000 */
[----:B------:R-:W-:Y:S01]  /*15a20*/  FMUL R192, R192, UR39 ;  /* 0x00000027c0c07c20 */ /* 0x000fe20008400000 */
[----:B------:R-:W-:Y:S01]  /*15a30*/  FMUL R191, R191, UR39 ;  /* 0x00000027bfbf7c20 */ /* 0x000fe20008400000 */
[----:B01----:R-:W0:Y:S01]  /*15a40*/  @!P2 LDC.64 R28, c[0x0][0x5c0] ;  /* 0x00017000ff1cab82 */ /* 0x003e220000000a00 */
[----:B------:R-:W-:Y:S01]  /*15a50*/  F2FP.SATFINITE.E4M3.F32.PACK_AB_MERGE_C R193, RZ, R193, RZ ;  /* 0x000000c1ffc1723e */ /* 0x000fe200048070ff */
[----:B------:R-:W-:Y:S01]  /*15a60*/  FMUL R190, R190, UR39 ;  /* 0x00000027bebe7c20 */ /* 0x000fe20008400000 */
[----:B------:R-:W-:Y:S01]  /*15a70*/  F2FP.SATFINITE.E4M3.F32.PACK_AB_MERGE_C R89, RZ, R192, RZ ;  /* 0x000000c0ff59723e */ /* 0x000fe200048070ff */
[----:B------:R-:W-:Y:S01]  /*15a80*/  FMUL R189, R189, UR39 ;  /* 0x00000027bdbd7c20 */ /* 0x000fe20008400000 */
[----:B------:R-:W-:Y:S01]  /*15a90*/  F2FP.SATFINITE.E4M3.F32.PACK_AB_MERGE_C R191, RZ, R191, RZ ;  /* 0x000000bfffbf723e */ /* 0x000fe200048070ff */
[----:B------:R-:W-:Y:S01]  /*15aa0*/  FMUL R188, R188, UR39 ;  /* 0x00000027bcbc7c20 */ /* 0x000fe20008400000 */
[----:B------:R-:W-:Y:S01]  /*15ab0*/  FMUL R187, R187, UR39 ;  /* 0x00000027bbbb7c20 */ /* 0x000fe20008400000 */
[----:B------:R-:W-:Y:S01]  /*15ac0*/  FMUL R186, R186, UR39 ;  /* 0x00000027baba7c20 */ /* 0x000fe20008400000 */
[----:B------:R-:W-:Y:S01]  /*15ad0*/  F2FP.SATFINITE.E4M3.F32.PACK_AB_MERGE_C R189, RZ, R189, RZ ;  /* 0x000000bdffbd723e */ /* 0x000fe200048070ff */
        /* <DEDUP_REMOVED lines=11> */
[----:B------:R-:W-:Y:S01]  /*15b90*/  FMUL R17, R17, UR39 ;  /* 0x0000002711117c20 */ /* 0x000fe20008400000 */
[----:B------:R-:W-:Y:S01]  /*15ba0*/  FMUL R16, R16, UR39 ;  /* 0x0000002710107c20 */ /* 0x000fe20008400000 */
[----:B------:R-:W-:Y:S01]  /*15bb0*/  FMUL R15, R15, UR39 ;  /* 0x000000270f0f7c20 */ /* 0x000fe20008400000 */
[----:B0-----:R-:W-:Y:S01]  /*15bc0*/  @!P2 IADD3 R36, P5, P6, R26, UR8, R28 ;  /* 0x000000081a24ac10 */ /* 0x001fe2000febe01c */
[----:B------:R-:W-:Y:S01]  /*15bd0*/  FMUL R14, R14, UR39 ;  /* 0x000000270e0e7c20 */ /* 0x000fe20008400000 */
[----:B------:R-:W-:Y:S01]  /*15be0*/  F2FP.SATFINITE.E4M3.F32.PACK_AB_MERGE_C R19, RZ, R19, RZ ;  /* 0x00000013ff13723e */ /* 0x000fe200048070ff */
[----:B------:R-:W-:Y:S01]  /*15bf0*/  FMUL R13, R13, UR39 ;  /* 0x000000270d0d7c20 */ /* 0x000fe20008400000 */
[----:B------:R-:W-:Y:S01]  /*15c00*/  @!P2 IADD3.X R37, R44, UR7, R29, P5, P6 ;  /* 0x000000072c25ac10 */ /* 0x000fe2000afec41d */
[----:B------:R-:W-:Y:S01]  /*15c10*/  FMUL R12, R12, UR39 ;  /* 0x000000270c0c7c20 */ /* 0x000fe20008400000 */
[----:B------:R-:W-:Y:S01]  /*15c20*/  ISETP.LT.OR P2, PT, R45, 0x12, !P3 ;  /* 0x000000122d00780c */ /* 0x000fe20005f41670 */
[----:B------:R-:W-:Y:S01]  /*15c30*/  FMUL R11, R11, UR39 ;  /* 0x000000270b0b7c20 */ /* 0x000fe20008400000 */
[----:B------:R-:W-:Y:S01]  /*15c40*/  F2FP.SATFINITE.E4M3.F32.PACK_AB_MERGE_C R13, RZ, R13, RZ ;  /* 0x0000000dff0d723e */ /* 0x000fe200048070ff */
[----:B------:R-:W-:Y:S01]  /*15c50*/  FMUL R10, R10, UR39 ;  /* 0x000000270a0a7c20 */ /* 0x000fe20008400000 */
[----:B------:R-:W-:Y:S01]  /*15c60*/  P2R R60, PR, RZ, 0x4 ;  /* 0x00000004ff3c7803 */ /* 0x000fe20000000000 */
[----:B------:R-:W-:Y:S01]  /*15c70*/  FMUL R9, R9, UR39 ;  /* 0x0000002709097c20 */ /* 0x000fe20008400000 */
[----:B------:R-:W-:Y:S01]  /*15c80*/  F2FP.SATFINITE.E4M3.F32.PACK_AB_MERGE_C R11, RZ, R11, RZ ;  /* 0x0000000bff0b723e */ /* 0x000fe200048070ff */
[----:B------:R-:W-:Y:S01]  /*15c90*/  FMUL R8, R8, UR39 ;  /* 0x0000002708087c20 */ /* 0x000fe20008400000 */
[----:B------:R-:W-:Y:S01]  /*15ca0*/  FMUL R7, R7, UR39 ;  /* 0x0000002707077c20 */ /* 0x000fe20008400000 */
[----:B------:R-:W-:Y:S01]  /*15cb0*/  FMUL R6, R6, UR39 ;  /* 0x0000002706067c20 */ /* 0x000fe20008400000 */
[----:B------:R-:W-:Y:S01]  /*15cc0*/  F2FP.SATFINITE.E4M3.F32.PACK_AB_MERGE_C R9, RZ, R9, RZ ;  /* 0x00000009ff09723e */ /* 0x000fe200048070ff */
[----:B------:R-:W-:Y:S02]  /*15cd0*/  BSSY B1, `(.L_x_50) ;  /* 0x00000e8000017945 */ /* 0x000fe40003800000 */
[----:B------:R-:W0:Y:S02]  /*15ce0*/  @!P2 LDC.64 R28, c[0x0][0x5c0] ;  /* 0x00017000ff1cab82 */ /* 0x000e240000000a00 */
[----:B0-----:R-:W-:-:S04]  /*15cf0*/  @!P2 IADD3 R32, P5, P6, R26, UR8, R28 ;  /* 0x000000081a20ac10 */ /* 0x001fc8000febe01c */
[----:B------:R-:W-:Y:S02]  /*15d00*/  @!P2 IADD3.X R33, R44, UR7, R29, P5, P6 ;  /* 0x000000072c21ac10 */ /* 0x000fe4000afec41d */
[C---:B------:R-:W-:Y:S02]  /*15d10*/  ISETP.LT.OR P2, PT, R45.reuse, 0x19, !P3 ;  /* 0x000000192d00780c */ /* 0x040fe40005f41670 */
[----:B------:R-:W-:Y:S02]  /*15d20*/  ISETP.LT.OR P3, PT, R45, 0x1a, !P3 ;  /* 0x0000001a2d00780c */ /* 0x000fe40005f61670 */
[----:B------:R-:W-:Y:S02]  /*15d30*/  P2R R87, PR, RZ, 0x4 ;  /* 0x00000004ff577803 */ /* 0x000fe40000000000 */
[----:B------:R-:W-:-:S07]  /*15d40*/  P2R R88, PR, RZ, 0x8 ;  /* 0x00000008ff587803 */ /* 0x000fce0000000000 */
[----:B------:R-:W0:Y:S02]  /*15d50*/  @!P2 LDC.64 R28, c[0x0][0x5c0] ;  /* 0x00017000ff1cab82 */ /* 0x000e240000000a00 */
[----:B0-----:R-:W-:-:S04]  /*15d60*/  @!P2 IADD3 R46, P5, P6, R26, UR8, R28 ;  /* 0x000000081a2eac10 */ /* 0x001fc8000febe01c */
[----:B------:R-:W-:Y:S02]  /*15d70*/  @!P2 IADD3.X R47, R44, UR7, R29, P5, P6 ;  /* 0x000000072c2fac10 */ /* 0x000fe4000afec41d */
[----:B------:R-:W0:Y:S01]  /*15d80*/  @!P3 LDC.64 R28, c[0x0][0x5c0] ;  /* 0x00017000ff1cbb82 */ /* 0x000e220000000a00 */
[----:B------:R-:W-:-:S04]  /*15d90*/  ISETP.NE.AND P2, PT, R30, RZ, PT ;  /* 0x000000ff1e00720c */ /* 0x000fc80003f45270 */
[----:B------:R-:W-:Y:S02]  /*15da0*/  P2R R83, PR, RZ, 0x4 ;  /* 0x00000004ff537803 */ /* 0x000fe40000000000 */
[----:B0-----:R-:W-:-:S04]  /*15db0*/  @!P3 IADD3 R40, P5, P6, R26, UR8, R28 ;  /* 0x000000081a28bc10 */ /* 0x001fc8000febe01c */
[----:B------:R-:W-:Y:S02]  /*15dc0*/  @!P3 IADD3.X R41, R44, UR7, R29, P5, P6 ;  /* 0x000000072c29bc10 */ /* 0x000fe4000afec41d */
[----:B------:R-:W-:-:S04]  /*15dd0*/  ISETP.LT.OR P3, PT, R45, 0x11, !P0 ;  /* 0x000000112d00780c */ /* 0x000fc80004761670 */
[----:B------:R-:W-:-:S09]  /*15de0*/  P2R R80, PR, RZ, 0x8 ;  /* 0x00000008ff507803 */ /* 0x000fd20000000000 */
[----:B------:R-:W0:Y:S02]  /*15df0*/  @!P3 LDC.64 R28, c[0x0][0x5c0] ;  /* 0x00017000ff1cbb82 */ /* 0x000e240000000a00 */
        /* <DEDUP_REMOVED lines=20> */
[----:B------:R-:W-:Y:S02]  /*15f40*/  ISETP.NE.AND P3, PT, R48, RZ, PT ;  /* 0x000000ff3000720c */ /* 0x000fe40003f65270 */
        /* <DEDUP_REMOVED lines=18> */
[----:B------:R-:W-:Y:S01]  /*16070*/  @!P0 IADD3.X R55, R44, UR9, R29, P5, P6 ;  /* 0x000000092c378c10 */ /* 0x000fe2000afec41d */
[----:B------:R-:W-:Y:S01]  /*16080*/  IMAD.U32 R29, RZ, RZ, UR7 ;  /* 0x00000007ff1d7e24 */ /* 0x000fe2000f8e00ff */
[----:B------:R-:W-:-:S04]  /*16090*/  ISETP.LT.OR P0, PT, R45, 0x11, !P1 ;  /* 0x000000112d00780c */ /* 0x000fc80004f01670 */
[----:B------:R-:W-:-:S09]  /*160a0*/  P2R R94, PR, RZ, 0x1 ;  /* 0x00000001ff5e7803 */ /* 0x000fd20000000000 */
[----:B------:R-:W-:-:S04]  /*160b0*/  @!P0 IADD3 R75, P6, P5, R75, UR6, R26 ;  /* 0x000000064b4b8c10 */ /* 0x000fc8000fdde01a */
[----:B------:R-:W-:Y:S02]  /*160c0*/  @!P0 IADD3.X R74, R29, UR5, R44, P6, P5 ;  /* 0x000000051d4a8c10 */ /* 0x000fe4000b7ea42c */
        /* <DEDUP_REMOVED lines=12> */
[----:B------:R-:W-:-:S04]  /*16190*/  @!P4 IADD3 R65, P6, P5, R65, UR10, R26 ;  /* 0x0000000a4141cc10 */ /* 0x000fc8000fdde01a */
[----:B------:R-:W-:Y:S02]  /*161a0*/  @!P4 IADD3.X R66, R29, UR9, R44, P6, P5 ;  /* 0x000000091d42cc10 */ /* 0x000fe4000b7ea42c */
[----:B------:R-:W-:Y:S02]  /*161b0*/  ISETP.LT.OR P5, PT, R45, 0x12, !P2 ;  /* 0x000000122d00780c */ /* 0x000fe400057a1670 */
[----:B------:R-:W-:Y:S02]  /*161c0*/  ISETP.NE.AND P4, PT, R60, RZ, PT ;  /* 0x000000ff3c00720c */ /* 0x000fe40003f85270 */
[----:B------:R-:W-:-:S09]  /*161d0*/  P2R R76, PR, RZ, 0x20 ;  /* 0x00000020ff4c7803 */ /* 0x000fd20000000000 */
[----:B------:R-:W-:-:S04]  /*161e0*/  @!P5 IADD3 R63, P0, P6, R63, UR10, R26 ;  /* 0x0000000a3f3fdc10 */ /* 0x000fc8000fe1e01a */
[----:B------:R-:W-:Y:S02]  /*161f0*/  @!P5 IADD3.X R64, R29, UR9, R44, P0, P6 ;  /* 0x000000091d40dc10 */ /* 0x000fe400087ec42c */
[----:B------:R-:W-:Y:S02]  /*16200*/  ISETP.LT.OR P6, PT, R45, 0x19, !P2 ;  /* 0x000000192d00780c */ /* 0x000fe400057c1670 */
[----:B------:R-:W-:Y:S01]  /*16210*/  ISETP.NE.AND P5, PT, R59, RZ, PT ;  /* 0x000000ff3b00720c */ /* 0x000fe20003fa5270 */
[----:B------:R-:W-:Y:S01]  /*16220*/  IMAD.U32 R59, RZ, RZ, UR8 ;  /* 0x00000008ff3b7e24 */ /* 0x000fe2000f8e00ff */
[----:B------:R-:W-:-:S09]  /*16230*/  P2R R79, PR, RZ, 0x40 ;  /* 0x00000040ff4f7803 */ /* 0x000fd20000000000 */
[----:B------:R-:W-:-:S04]  /*16240*/  @!P6 IADD3 R61, P0, P1, R61, UR10, R26 ;  /* 0x0000000a3d3dec10 */ /* 0x000fc8000f91e01a */
[----:B------:R-:W-:Y:S02]  /*16250*/  @!P6 IADD3.X R62, R29, UR9, R44, P0, P1 ;  /* 0x000000091d3eec10 */ /* 0x000fe400087e242c */
[----:B------:R-:W-:-:S04]  /*16260*/  ISETP.LT.OR P0, PT, R45, 0x1a, !P2 ;  /* 0x0000001a2d00780c */ /* 0x000fc80005701670 */
[----:B------:R-:W-:-:S09]  /*16270*/  P2R R86, PR, RZ, 0x1 ;  /* 0x00000001ff567803 */ /* 0x000fd20000000000 */
[----:B------:R-:W-:-:S04]  /*16280*/  @!P0 IADD3 R59, P1, P6, R59, UR10, R26 ;  /* 0x0000000a3b3b8c10 */ /* 0x000fc8000fe3e01a */
[----:B------:R-:W-:Y:S02]  /*16290*/  @!P0 IADD3.X R60, R29, UR9, R44, P1, P6 ;  /* 0x000000091d3c8c10 */ /* 0x000fe40008fec42c */
[C---:B------:R-:W-:Y:S02]  /*162a0*/  ISETP.LT.OR P1, PT, R45.reuse, 0x11, !P3 ;  /* 0x000000112d00780c */ /* 0x040fe40005f21670 */
[----:B------:R-:W-:Y:S02]  /*162b0*/  ISETP.LT.OR P0, PT, R45, 0x12, !P3 ;  /* 0x000000122d00780c */ /* 0x000fe40005f01670 */
[----:B------:R-:W-:-:S09]  /*162c0*/  ISETP.NE.AND P6, PT, R88, RZ, PT ;  /* 0x000000ff5800720c */ /* 0x000fd20003fc5270 */
[----:B------:R-:W0:Y:S02]  /*162d0*/  @!P1 LDC.64 R28, c[0x0][0x5c0] ;  /* 0x00017000ff1c9b82 */ /* 0x000e240000000a00 */
[----:B0-----:R-:W-:-:S05]  /*162e0*/  @!P1 IADD3 R28, P2, R26, R28, RZ ;  /* 0x0000001c1a1c9210 */ /* 0x001fca0007f5e0ff */
[----:B------:R-:W-:-:S05]  /*162f0*/  @!P1 IMAD.X R29, R44, 0x1, R29, P2 ;  /* 0x000000012c1d9824 */ /* 0x000fca00010e061d */
[----:B------:R0:W-:Y:S02]  /*16300*/  @!P1 STG.E.U8 desc[UR44][R28.64+0x10], R193 ;  /* 0x000010c11c009986 */ /* 0x0001e4000c10112c */
[----:B0-----:R-:W0:Y:S02]  /*16310*/  @!P0 LDC.64 R28, c[0x0][0x5c0] ;  /* 0x00017000ff1c8b82 */ /* 0x001e240000000a00 */
[----:B0-----:R-:W-:-:S05]  /*16320*/  @!P0 IADD3 R28, P1, R26, R28, RZ ;  /* 0x0000001c1a1c8210 */ /* 0x001fca0007f3e0ff */
[----:B------:R-:W-:Y:S01]  /*16330*/  @!P0 IMAD.X R29, R44, 0x1, R29, P1 ;  /* 0x000000012c1d8824 */ /* 0x000fe200008e061d */
[----:B------:R-:W-:Y:S02]  /*16340*/  ISETP.NE.AND P1, PT, R87, RZ, PT ;  /* 0x000000ff5700720c */ /* 0x000fe40003f25270 */
[----:B------:R-:W-:Y:S02]  /*16350*/  F2FP.SATFINITE.E4M3.F32.PACK_AB_MERGE_C R87, RZ, R190, RZ ;  /* 0x000000beff57723e */ /* 0x000fe400048070ff */
[----:B------:R0:W-:Y:S01]  /*16360*/  @!P0 STG.E.U8 desc[UR44][R28.64+0x11], R89 ;  /* 0x000011591c008986 */ /* 0x0001e2000c10112c */
[----:B------:R-:W-:-:S03]  /*16370*/  ISETP.LT.OR P0, PT, R45, 0x19, !P3 ;  /* 0x000000192d00780c */ /* 0x000fc60005f01670 */
[----:B------:R1:W-:Y:S01]  /*16380*/  @!P5 STG.E.U8 desc[UR44][R36.64+0x10], R191 ;  /* 0x000010bf2400d986 */ /* 0x0003e2000c10112c */
[----:B------:R-:W-:-:S03]  /*16390*/  ISETP.NE.AND P5, PT, R94, RZ, PT ;  /* 0x000000ff5e00720c */ /* 0x000fc60003fa5270 */
[----:B------:R2:W-:Y:S01]  /*163a0*/  @!P4 STG.E.U8 desc[UR44][R32.64+0x11], R87 ;  /* 0x000011572000c986 */ /* 0x0005e2000c10112c */
[----:B------:R-:W-:-:S05]  /*163b0*/  ISETP.NE.AND P4, PT, R90, RZ, PT ;  /* 0x000000ff5a00720c */ /* 0x000fca0003f85270 */
[----:B0-----:R-:W0:Y:S01]  /*163c0*/  @!P0 LDC.64 R28, c[0x0][0x5c0] ;  /* 0x00017000ff1c8b82 */ /* 0x001e220000000a00 */
[----:B-1----:R-:W-:Y:S02]  /*163d0*/  F2FP.SATFINITE.E4M3.F32.PACK_AB_MERGE_C R37, RZ, R186, RZ ;  /* 0x000000baff25723e */ /* 0x002fe400048070ff */
[----:B------:R-:W-:Y:S02]  /*163e0*/  P2R R36, PR, RZ, 0x8 ;  /* 0x00000008ff247803 */ /* 0x000fe40000000000 */
[----:B--2---:R-:W-:Y:S02]  /*163f0*/  F2FP.SATFINITE.E4M3.F32.PACK_AB_MERGE_C R33, RZ, R188, RZ ;  /* 0x000000bcff21723e */ /* 0x004fe400048070ff */
[----:B0-----:R-:W-:-:S05]  /*16400*/  @!P0 IADD3 R28, P2, R26, R28, RZ ;  /* 0x0000001c1a1c8210 */ /* 0x001fca0007f5e0ff */
[----:B------:R-:W-:-:S05]  /*16410*/  @!P0 IMAD.X R29, R44, 0x1, R29, P2 ;  /* 0x000000012c1d8824 */ /* 0x000fca00010e061d */
[----:B------:R0:W-:Y:S01]  /*16420*/  @!P0 STG.E.U8 desc[UR44][R28.64+0x18], R189 ;  /* 0x000018bd1c008986 */ /* 0x0001e2000c10112c */
[----:B------:R-:W-:Y:S02]  /*16430*/  ISETP.LT.OR P0, PT, R45, 0x1a, !P3 ;  /* 0x0000001a2d00780c */ /* 0x000fe40005f01670 */
[----:B------:R-:W-:-:S11]  /*16440*/  ISETP.NE.AND P3, PT, R93, RZ, PT ;  /* 0x000000ff5d00720c */ /* 0x000fd60003f65270 */
[----:B0-----:R-:W0:Y:S02]  /*16450*/  @!P0 LDC.64 R28, c[0x0][0x5c0] ;  /* 0x00017000ff1c8b82 */ /* 0x001e240000000a00 */
[----:B0-----:R-:W-:-:S05]  /*16460*/  @!P0 IADD3 R28, P2, R26, R28, RZ ;  /* 0x0000001c1a1c8210 */ /* 0x001fca0007f5e0ff */
[----:B------:R-:W-:Y:S01]  /*16470*/  @!P0 IMAD.X R29, R44, 0x1, R29, P2 ;  /* 0x000000012c1d8824 */ /* 0x000fe200010e061d */
[----:B------:R-:W-:-:S04]  /*16480*/  ISETP.NE.AND P2, PT, R85, RZ, PT ;  /* 0x000000ff5500720c */ /* 0x000fc80003f45270 */
[----:B------:R0:W-:Y:S01]  /*16490*/  @!P0 STG.E.U8 desc[UR44][R28.64+0x19], R33 ;  /* 0x000019211c008986 */ /* 0x0001e2000c10112c */
[----:B------:R-:W-:-:S03]  /*164a0*/  ISETP.NE.AND P0, PT, R81, RZ, PT ;  /* 0x000000ff5100720c */ /* 0x000fc60003f05270 */
[----:B------:R-:W-:Y:S01]  /*164b0*/  @!P1 STG.E.U8 desc[UR44][R46.64+0x18], R187 ;  /* 0x000018bb2e009986 */ /* 0x000fe2000c10112c */
[----:B------:R-:W-:Y:S02]  /*164c0*/  P2R R32, PR, RZ, 0x1 ;  /* 0x00000001ff207803 */ /* 0x000fe40000000000 */
[----:B------:R-:W-:Y:S01]  /*164d0*/  ISETP.NE.AND P0, PT, R80, RZ, PT ;  /* 0x000000ff5000720c */ /* 0x000fe20003f05270 */
[----:B------:R-:W-:Y:S01]  /*164e0*/  @!P6 STG.E.U8 desc[UR44][R40.64+0x19], R37 ;  /* 0x000019252800e986 */ /* 0x000fe2000c10112c */
[----:B------:R-:W-:Y:S02]  /*164f0*/  ISETP.NE.AND P1, PT, R92, RZ, PT ;  /* 0x000000ff5c00720c */ /* 0x000fe40003f25270 */
[----:B------:R-:W-:Y:S01]  /*16500*/  ISETP.NE.AND P6, PT, R91, RZ, PT ;  /* 0x000000ff5b00720c */ /* 0x000fe20003fc5270 */
[----:B0-----:R-:W0:Y:S01]  /*16510*/  @!P5 LDC.64 R28, c[0x0][0x5c0] ;  /* 0x00017000ff1cdb82 */ /* 0x001e220000000a00 */
[----:B------:R-:W-:-:S07]  /*16520*/  F2FP.SATFINITE.E4M3.F32.PACK_AB_MERGE_C R33, RZ, R184, RZ ;  /* 0x000000b8ff21723e */ /* 0x000fce00048070ff */
[----:B------:R-:W-:Y:S04]  /*16530*/  @!P0 STG.E.U8 desc[UR44][R34.64+0x10], R185 ;  /* 0x000010b922008986 */ /* 0x000fe8000c10112c */
[----:B------:R1:W-:Y:S01]  /*16540*/  @!P4 STG.E.U8 desc[UR44][R30.64+0x11], R33 ;  /* 0x000011211e00c986 */ /* 0x0003e2000c10112c */
[----:B------:R-:W-:Y:S02]  /*16550*/  ISETP.NE.AND P4, PT, R82, RZ, PT ;  /* 0x000000ff5200720c */ /* 0x000fe40003f85270 */
[----:B0-----:R-:W-:Y:S02]  /*16560*/  @!P5 IADD3 R28, P0, R75, R28, RZ ;  /* 0x0000001c4b1cd210 */ /* 0x001fe40007f1e0ff */
[----:B-1----:R-:W-:Y:S02]  /*16570*/  F2FP.SATFINITE.E4M3.F32.PACK_AB_MERGE_C R33, RZ, R21, RZ ;  /* 0x00000015ff21723e */ /* 0x002fe400048070ff */
[----:B------:R-:W-:Y:S01]  /*16580*/  F2FP.SATFINITE.E4M3.F32.PACK_AB_MERGE_C R31, RZ, R22, RZ ;  /* 0x00000016ff1f723e */ /* 0x000fe200048070ff */
[----:B------:R-:W-:-:S05]  /*16590*/  @!P5 IMAD.X R29, R74, 0x1, R29, P0 ;  /* 0x000000014a1dd824 */ /* 0x000fca00000e061d */
[----:B------:R0:W-:Y:S01]  /*165a0*/  @!P5 STG.E.U8 desc[UR44][R28.64+0x10], R23 ;  /* 0x000010171c00d986 */ /* 0x0001e2000c10112c */
[----:B------:R-:W-:Y:S01]  /*165b0*/  ISETP.NE.AND P5, PT, R84, RZ, PT ;  /* 0x000000ff5400720c */ /* 0x000fe20003fa5270 */
[----:B0-----:R-:W0:Y:S01]  /*165c0*/  @!P3 LDC.64 R28, c[0x0][0x5c0] ;  /* 0x00017000ff1cbb82 */ /* 0x001e220000000a00 */
[----:B------:R-:W-:-:S07]  /*165d0*/  F2FP.SATFINITE.E4M3.F32.PACK_AB_MERGE_C R23, RZ, R20, RZ ;  /* 0x00000014ff17723e */ /* 0x000fce00048070ff */
[----:B------:R-:W1:Y:S01]  /*165e0*/  @!P1 LDC.64 R20, c[0x0][0x5c0] ;  /* 0x00017000ff149b82 */ /* 0x000e620000000a00 */
[----:B0-----:R-:W-:-:S05]  /*165f0*/  @!P3 IADD3 R28, P0, R71, R28, RZ ;  /* 0x0000001c471cb210 */ /* 0x001fca0007f1e0ff */
[----:B------:R-:W-:Y:S01]  /*16600*/  @!P3 IMAD.X R29, R72, 0x1, R29, P0 ;  /* 0x00000001481db824 */ /* 0x000fe200000e061d */
[----:B------:R-:W-:-:S04]  /*16610*/  ISETP.NE.AND P0, PT, R32, RZ, PT ;  /* 0x000000ff2000720c */ /* 0x000fc80003f05270 */
[----:B------:R0:W-:Y:S01]  /*16620*/  @!P3 STG.E.U8 desc[UR44][R28.64+0x11], R31 ;  /* 0x0000111f1c00b986 */ /* 0x0001e2000c10112c */
[----:B------:R-:W-:-:S08]  /*16630*/  ISETP.NE.AND P3, PT, R36, RZ, PT ;  /* 0x000000ff2400720c */ /* 0x000fd00003f65270 */
[----:B------:R-:W-:Y:S01]  /*16640*/  @!P0 STG.E.U8 desc[UR44][R42.64+0x18], R33 ;  /* 0x000018212a008986 */ /* 0x000fe2000c10112c */
[----:B------:R-:W-:Y:S02]  /*16650*/  ISETP.NE.AND P0, PT, R86, RZ, PT ;  /* 0x000000ff5600720c */ /* 0x000fe40003f05270 */
[----:B0-----:R-:W-:Y:S01]  /*16660*/  F2FP.SATFINITE.E4M3.F32.PACK_AB_MERGE_C R29, RZ, R17, RZ ;  /* 0x00000011ff1d723e */ /* 0x001fe200048070ff */
[----:B------:R0:W-:Y:S01]  /*16670*/  @!P2 STG.E.U8 desc[UR44][R38.64+0x19], R23 ;  /* 0x000019172600a986 */ /* 0x0001e2000c10112c */
[----:B-1----:R-:W-:-:S05]  /*16680*/  @!P1 IADD3 R20, P2, R69, R20, RZ ;  /* 0x0000001445149210 */ /* 0x002fca0007f5e0ff */
[----:B------:R-:W-:Y:S01]  /*16690*/  @!P1 IMAD.X R21, R70, 0x1, R21, P2 ;  /* 0x0000000146159824 */ /* 0x000fe200010e0615 */
[----:B------:R-:W-:-:S04]  /*166a0*/  ISETP.NE.AND P2, PT, R83, RZ, PT ;  /* 0x000000ff5300720c */ /* 0x000fc80003f45270 */
[----:B------:R1:W-:Y:S01]  /*166b0*/  @!P1 STG.E.U8 desc[UR44][R20.64+0x18], R19 ;  /* 0x0000181314009986 */ /* 0x0003e2000c10112c */
[----:B0-----:R-:W-:Y:S01]  /*166c0*/  F2FP.SATFINITE.E4M3.F32.PACK_AB_MERGE_C R23, RZ, R18, RZ ;  /* 0x00000012ff17723e */ /* 0x001fe200048070ff */
[----:B-1----:R-:W0:Y:S01]  /*166d0*/  @!P6 LDC.64 R20, c[0x0][0x5c0] ;  /* 0x00017000ff14eb82 */ /* 0x002e220000000a00 */
[----:B------:R-:W-:Y:S02]  /*166e0*/  F2FP.SATFINITE.E4M3.F32.PACK_AB_MERGE_C R19, RZ, R16, RZ ;  /* 0x00000010ff13723e */ /* 0x000fe400048070ff */
[----:B0-----:R-:W-:-:S05]  /*166f0*/  @!P6 IADD3 R20, P1, R67, R20, RZ ;  /* 0x000000144314e210 */ /* 0x001fca0007f3e0ff */
[----:B------:R-:W-:Y:S01]  /*16700*/  @!P6 IMAD.X R21, R68, 0x1, R21, P1 ;  /* 0x000000014415e824 */ /* 0x000fe200008e0615 */
[----:B------:R-:W-:-:S04]  /*16710*/  ISETP.NE.AND P1, PT, R77, RZ, PT ;  /* 0x000000ff4d00720c */ /* 0x000fc80003f25270 */
[----:B------:R0:W-:Y:S01]  /*16720*/  @!P6 STG.E.U8 desc[UR44][R20.64+0x19], R23 ;  /* 0x000019171400e986 */ /* 0x0001e2000c10112c */
[----:B------:R-:W-:-:S03]  /*16730*/  ISETP.NE.AND P6, PT, R79, RZ, PT ;  /* 0x000000ff4f00720c */ /* 0x000fc60003fc5270 */
[----:B------:R-:W-:Y:S01]  /*16740*/  @!P4 STG.E.U8 desc[UR44][R50.64+0x10], R29 ;  /* 0x0000101d3200c986 */ /* 0x000fe2000c10112c */
[----:B------:R-:W-:-:S03]  /*16750*/  ISETP.NE.AND P4, PT, R78, RZ, PT ;  /* 0x000000ff4e00720c */ /* 0x000fc60003f85270 */
[----:B------:R-:W-:Y:S01]  /*16760*/  @!P5 STG.E.U8 desc[UR44][R48.64+0x11], R19 ;  /* 0x000011133000d986 */ /* 0x000fe2000c10112c */
[----:B0-----:R-:W-:Y:S02]  /*16770*/  F2FP.SATFINITE.E4M3.F32.PACK_AB_MERGE_C R21, RZ, R15, RZ ;  /* 0x0000000fff15723e */ /* 0x001fe400048070ff */
[----:B------:R-:W-:-:S03]  /*16780*/  F2FP.SATFINITE.E4M3.F32.PACK_AB_MERGE_C R23, RZ, R14, RZ ;  /* 0x0000000eff17723e */ /* 0x000fc600048070ff */
[----:B------:R-:W0:Y:S08]  /*16790*/  @!P6 LDC.64 R14, c[0x0][0x5c0] ;  /* 0x00017000ff0eeb82 */ /* 0x000e300000000a00 */
[----:B------:R-:W1:Y:S02]  /*167a0*/  @!P4 LDC.64 R16, c[0x0][0x5c0] ;  /* 0x00017000ff10cb82 */ /* 0x000e640000000a00 */
[----:B-1----:R-:W-:-:S05]  /*167b0*/  @!P4 IADD3 R16, P5, R65, R16, RZ ;  /* 0x000000104110c210 */ /* 0x002fca0007fbe0ff */
[----:B------:R-:W-:Y:S01]  /*167c0*/  @!P4 IMAD.X R17, R66, 0x1, R17, P5 ;  /* 0x000000014211c824 */ /* 0x000fe200028e0611 */
[----:B------:R-:W-:-:S04]  /*167d0*/  ISETP.NE.AND P5, PT, R76, RZ, PT ;  /* 0x000000ff4c00720c */ /* 0x000fc80003fa5270 */
[----:B------:R1:W-:Y:S09]  /*167e0*/  @!P4 STG.E.U8 desc[UR44][R16.64+0x10], R21 ;  /* 0x000010151000c986 */ /* 0x0003f2000c10112c */
[----:B-1----:R-:W1:Y:S02]  /*167f0*/  @!P5 LDC.64 R16, c[0x0][0x5c0] ;  /* 0x00017000ff10db82 */ /* 0x002e640000000a00 */
[----:B-1----:R-:W-:-:S05]  /*16800*/  @!P5 IADD3 R16, P4, R63, R16, RZ ;  /* 0x000000103f10d210 */ /* 0x002fca0007f9e0ff */
[----:B------:R-:W-:Y:S01]  /*16810*/  @!P5 IMAD.X R17, R64, 0x1, R17, P4 ;  /* 0x000000014011d824 */ /* 0x000fe200020e0611 */
[----:B------:R-:W-:-:S04]  /*16820*/  ISETP.NE.AND P4, PT, R56, RZ, PT ;  /* 0x000000ff3800720c */ /* 0x000fc80003f85270 */
[----:B------:R1:W-:Y:S01]  /*16830*/  @!P5 STG.E.U8 desc[UR44][R16.64+0x11], R23 ;  /* 0x000011171000d986 */ /* 0x0003e2000c10112c */
[----:B------:R-:W-:Y:S02]  /*16840*/  ISETP.NE.AND P5, PT, R73, RZ, PT ;  /* 0x000000ff4900720c */ /* 0x000fe40003fa5270 */
[----:B-1----:R-:W-:-:S11]  /*16850*/  F2FP.SATFINITE.E4M3.F32.PACK_AB_MERGE_C R23, RZ, R12, RZ ;  /* 0x0000000cff17723e */ /* 0x002fd600048070ff */
[----:B------:R-:W-:Y:S01]  /*16860*/  @!P5 STG.E.U8 desc[UR44][R52.64+0x18], R13 ;  /* 0x0000180d3400d986 */ /* 0x000fe2000c10112c */
[----:B0-----:R-:W-:-:S03]  /*16870*/  @!P6 IADD3 R18, P5, R61, R14, RZ ;  /* 0x0000000e3d12e210 */ /* 0x001fc60007fbe0ff */
[----:B------:R0:W-:Y:S02]  /*16880*/  @!P1 STG.E.U8 desc[UR44][R54.64+0x19], R23 ;  /* 0x0000191736009986 */ /* 0x0001e4000c10112c */
[----:B------:R-:W-:Y:S02]  /*16890*/  @!P6 IMAD.X R19, R62, 0x1, R15, P5 ;  /* 0x000000013e13e824 */ /* 0x000fe400028e060f */
[----:B------:R-:W1:Y:S03]  /*168a0*/  @!P0 LDC.64 R14, c[0x0][0x5c0] ;  /* 0x00017000ff0e8b82 */ /* 0x000e660000000a00 */
[----:B------:R2:W-:Y:S01]  /*168b0*/  @!P6 STG.E.U8 desc[UR44][R18.64+0x18], R11 ;  /* 0x0000180b1200e986 */ /* 0x0005e2000c10112c */
[----:B------:R-:W-:Y:S02]  /*168c0*/  ISETP.LT.OR P6, PT, R45, 0x12, !P4 ;  /* 0x000000122d00780c */ /* 0x000fe400067c1670 */
[----:B0-----:R-:W-:-:S02]  /*168d0*/  F2FP.SATFINITE.E4M3.F32.PACK_AB_MERGE_C R23, RZ, R6, RZ ;  /* 0x00000006ff17723e */ /* 0x001fc400048070ff */
[----:B--2---:R-:W-:-:S09]  /*168e0*/  F2FP.SATFINITE.E4M3.F32.PACK_AB_MERGE_C R11, RZ, R8, RZ ;  /* 0x00000008ff0b723e */ /* 0x004fd200048070ff */
[----:B------:R-:W-:Y:S01]  /*168f0*/  @!P6 IMAD R22, R25, 0x180, RZ ;  /* 0x000001801916e824 */ /* 0x000fe200078e02ff */
[----:B------:R-:W-:Y:S02]  /*16900*/  F2FP.SATFINITE.E4M3.F32.PACK_AB_MERGE_C R19, RZ, R7, RZ ;  /* 0x00000007ff13723e */ /* 0x000fe400048070ff */
[----:B-1----:R-:W-:-:S05]  /*16910*/  @!P0 IADD3 R20, P5, R59, R14, RZ ;  /* 0x0000000e3b148210 */ /* 0x002fca0007fbe0ff */
[----:B------:R-:W-:Y:S01]  /*16920*/  @!P0 IMAD.X R21, R60, 0x1, R15, P5 ;  /* 0x000000013c158824 */ /* 0x000fe200028e060f */
[----:B------:R-:W-:-:S13]  /*16930*/  ISETP.LT.OR P5, PT, R45, 0x11, !P4 ;  /* 0x000000112d00780c */ /* 0x000fda00067a1670 */
[----:B------:R-:W0:Y:S01]  /*16940*/  @!P5 LDC.64 R12, c[0x0][0x5c0] ;  /* 0x00017000ff0cdb82 */ /* 0x000e220000000a00 */
[----:B------:R-:W-:Y:S02]  /*16950*/  @!P5 IMAD.MOV.U32 R14, RZ, RZ, R26 ;  /* 0x000000ffff0ed224 */ /* 0x000fe400078e001a */
[----:B------:R-:W-:Y:S02]  /*16960*/  @!P5 IMAD.MOV.U32 R15, RZ, RZ, R44 ;  /* 0x000000ffff0fd224 */ /* 0x000fe400078e002c */
[----:B------:R-:W-:Y:S02]  /*16970*/  @!P5 IMAD R17, R25, 0x180, RZ ;  /* 0x000001801911d824 */ /* 0x000fe400078e02ff */
[----:B------:R-:W-:-:S03]  /*16980*/  @!P5 IMAD.WIDE.U32 R14, R24, 0x180, R14 ;  /* 0x00000180180ed825 */ /* 0x000fc600078e000e */
[----:B0-----:R-:W-:Y:S01]  /*16990*/  @!P5 IADD3 R16, P1, R14, R12, RZ ;  /* 0x0000000c0e10d210 */ /* 0x001fe20007f3e0ff */
[----:B------:R-:W-:-:S03]  /*169a0*/  @!P6 IMAD.MOV.U32 R14, RZ, RZ, R26 ;  /* 0x000000ffff0ee224 */ /* 0x000fc600078e001a */
[----:B------:R-:W-:Y:S01]  /*169b0*/  @!P5 IADD3.X R17, R13, R15, R17, P1, !PT ;  /* 0x0000000f0d11d210 */ /* 0x000fe20000ffe411 */
[----:B------:R-:W-:Y:S01]  /*169c0*/  @!P6 IMAD.MOV.U32 R15, RZ, RZ, R44 ;  /* 0x000000ffff0fe224 */ /* 0x000fe200078e002c */
[----:B------:R-:W0:Y:S01]  /*169d0*/  @!P6 LDC.64 R12, c[0x0][0x5c0] ;  /* 0x00017000ff0ceb82 */ /* 0x000e220000000a00 */
        /* <DEDUP_REMOVED lines=8> */
[----:B------:R-:W-:-:S03]  /*16a60*/  LOP3.LUT P5, RZ, R229, 0x400000, RZ, 0xc0, !PT ;  /* 0x00400000e5ff7812 */ /* 0x000fc600078ac0ff */
        /* <DEDUP_REMOVED lines=14> */
.L_x_51:
[----:B------:R-:W-:Y:S05]  /*16b50*/  BSYNC B1 ;  /* 0x0000000000017941 */ /* 0x000fea0003800000 */
.L_x_50:
        /* <DEDUP_REMOVED lines=15> */
.L_x_53:
[----:B------:R-:W-:Y:S05]  /*16c50*/  BSYNC B1 ;  /* 0x0000000000017941 */ /* 0x000fea0003800000 */
.L_x_52:
[----:B------:R-:W-:Y:S01]  /*16c60*/  ISETP.LT.OR P6, PT, R45, 0x19, !P4 ;  /* 0x000000192d00780c */ /* 0x000fe200067c1670 */
[----:B------:R-:W-:Y:S01]  /*16c70*/  FMUL R5, R5, UR39 ;  /* 0x0000002705057c20 */ /* 0x000fe20008400000 */
[----:B------:R-:W-:Y:S01]  /*16c80*/  P2R R13, PR, RZ, 0x1 ;  /* 0x00000001ff0d7803 */ /* 0x000fe20000000000 */
[----:B------:R-:W-:Y:S01]  /*16c90*/  FMUL R4, R4, UR39 ;  /* 0x0000002704047c20 */ /* 0x000fe20008400000 */
[----:B------:R-:W-:Y:S01]  /*16ca0*/  FMUL R3, R3, UR39 ;  /* 0x0000002703037c20 */ /* 0x000fe20008400000 */
[----:B------:R-:W-:Y:S01]  /*16cb0*/  FMUL R2, R2, UR39 ;  /* 0x0000002702027c20 */ /* 0x000fe20008400000 */
[----:B------:R-:W-:Y:S01]  /*16cc0*/  F2FP.SATFINITE.E4M3.F32.PACK_AB_MERGE_C R5, RZ, R5, RZ ;  /* 0x00000005ff05723e */ /* 0x000fe200048070ff */
[----:B------:R-:W-:Y:S03]  /*16cd0*/  BSSY B1, `(.L_x_54) ;  /* 0x0000024000017945 */ /* 0x000fe60003800000 */
[----:B------:R-:W-:-:S03]  /*16ce0*/  F2FP.SATFINITE.E4M3.F32.PACK_AB_MERGE_C R15, RZ, R2, RZ ;  /* 0x00000002ff0f723e */ /* 0x000fc600048070ff */
        /* <DEDUP_REMOVED lines=34> */
.L_x_55:
[----:B------:R-:W-:Y:S05]  /*16f10*/  BSYNC B1 ;  /* 0x0000000000017941 */ /* 0x000fea0003800000 */
.L_x_54:
        /* <DEDUP_REMOVED lines=15> */
.L_x_57:
[----:B------:R-:W-:Y:S05]  /*17010*/  BSYNC B1 ;  /* 0x0000000000017941 */ /* 0x000fea0003800000 */
.L_x_56:
[----:B------:R-:W-:Y:S01]  /*17020*/  P2R R14, PR, RZ, 0x8 ;  /* 0x00000008ff0e7803 */ /* 0x000fe20000000000 */
[----:B------:R-:W2:Y:S01]  /*17030*/  LDL.LU R188, [R1] ;  /* 0x0000000001bc7983 */ /* 0x000ea20000300800 */
[----:B------:R-:W-:Y:S02]  /*17040*/  LOP3.LUT P3, RZ, R229, 0x200, RZ, 0xc0, !PT ;  /* 0x00000200e5ff7812 */ /* 0x000fe4000786c0ff */
[----:B------:R-:W-:Y:S01]  /*17050*/  P2R R4, PR, RZ, 0x4 ;  /* 0x00000004ff047803 */ /* 0x000fe20000000000 */
[----:B------:R-:W3:Y:S01]  /*17060*/  LDL.LU R187, [R1+0x4] ;  /* 0x0000040001bb7983 */ /* 0x000ee20000300800 */
[----:B------:R-:W-:Y:S02]  /*17070*/  ISETP.LT.OR P2, PT, R45, 0x21, !P3 ;  /* 0x000000212d00780c */ /* 0x000fe40005f41670 */
[----:B------:R-:W-:Y:S01]  /*17080*/  P2R R52, PR, RZ, 0x10 ;  /* 0x00000010ff347803 */ /* 0x000fe20000000000 */
[----:B------:R-:W4:Y:S10]  /*17090*/  LDL.LU R186, [R1+0x8] ;  /* 0x0000080001ba7983 */ /* 0x000f340000300800 */
[----:B------:R-:W0:Y:S01]  /*170a0*/  @!P2 LDC.64 R30, c[0x0][0x5c0] ;  /* 0x00017000ff1eab82 */ /* 0x000e220000000a00 */
[----:B------:R-:W-:Y:S01]  /*170b0*/  P2R R22, PR, RZ, 0x4 ;  /* 0x00000004ff167803 */ /* 0x000fe20000000000 */
[----:B------:R-:W4:Y:S01]  /*170c0*/  LDL.LU R185, [R1+0xc] ;  /* 0x00000c0001b97983 */ /* 0x000f220000300800 */
[----:B------:R-:W-:-:S02]  /*170d0*/  LOP3.LUT P4, RZ, R229, 0x10000, RZ, 0xc0, !PT ;  /* 0x00010000e5ff7812 */ /* 0x000fc4000788c0ff */
[----:B------:R-:W-:Y:S01]  /*170e0*/  P2R R51, PR, RZ, 0x1 ;  /* 0x00000001ff337803 */ /* 0x000fe20000000000 */
[----:B------:R-:W4:Y:S01]  /*170f0*/  LDL.LU R184, [R1+0x10] ;  /* 0x0000100001b87983 */ /* 0x000f220000300800 */
[----:B------:R-:W-:Y:S01]  /*17100*/  IMAD.U32 R49, RZ, RZ, UR8 ;  /* 0x00000008ff317e24 */ /* 0x000fe2000f8e00ff */
[----:B------:R-:W-:Y:S01]  /*17110*/  P2R R53, PR, RZ, 0x2 ;  /* 0x00000002ff357803 */ /* 0x000fe20000000000 */
[----:B------:R-:W-:Y:S02]  /*17120*/  IMAD.U32 R23, RZ, RZ, UR7 ;  /* 0x00000007ff177e24 */ /* 0x000fe4000f8e00ff */
[----:B------:R-:W-:Y:S02]  /*17130*/  IMAD.U32 R47, RZ, RZ, UR8 ;  /* 0x00000008ff2f7e24 */ /* 0x000fe4000f8e00ff */
[----:B------:R-:W-:Y:S02]  /*17140*/  IMAD.U32 R43, RZ, RZ, UR8 ;  /* 0x00000008ff2b7e24 */ /* 0x000fe4000f8e00ff */
[----:B------:R-:W-:-:S02]  /*17150*/  IMAD.U32 R41, RZ, RZ, UR8 ;  /* 0x00000008ff297e24 */ /* 0x000fc4000f8e00ff */
[----:B------:R-:W-:Y:S02]  /*17160*/  IMAD.U32 R39, RZ, RZ, UR8 ;  /* 0x00000008ff277e24 */ /* 0x000fe4000f8e00ff */
[----:B------:R-:W-:Y:S02]  /*17170*/  IMAD.U32 R37, RZ, RZ, UR8 ;  /* 0x00000008ff257e24 */ /* 0x000fe4000f8e00ff */
[----:B------:R-:W-:Y:S02]  /*17180*/  IMAD.U32 R35, RZ, RZ, UR8 ;  /* 0x00000008ff237e24 */ /* 0x000fe4000f8e00ff */
[----:B------:R-:W-:Y:S01]  /*17190*/  IMAD.U32 R33, RZ, RZ, UR8 ;  /* 0x00000008ff217e24 */ /* 0x000fe2000f8e00ff */
        /* <DEDUP_REMOVED lines=11> */
[----:B-1----:R-:W0:Y:S02]  /*17250*/  @!P2 LDC.64 R2, c[0x0][0x5c0] ;  /* 0x00017000ff02ab82 */ /* 0x002e240000000a00 */
[----:B0-----:R-:W-:-:S04]  /*17260*/  @!P2 IADD3 R2, P5, P6, R26, UR8, R2 ;  /* 0x000000081a02ac10 */ /* 0x001fc8000febe002 */
[----:B------:R-:W-:Y:S02]  /*17270*/  @!P2 IADD3.X R3, R44, UR7, R3, P5, P6 ;  /* 0x000000072c03ac10 */ /* 0x000fe4000afec403 */
[----:B------:R-:W-:Y:S02]  /*17280*/  ISETP.NE.AND P2, PT, R4, RZ, PT ;  /* 0x000000ff0400720c */ /* 0x000fe40003f45270 */
[----:B------:R-:W0:Y:S02]  /*17290*/  @!P3 LDC.64 R4, c[0x0][0x5c0] ;  /* 0x00017000ff04bb82 */ /* 0x000e240000000a00 */
        /* <DEDUP_REMOVED lines=20> */
[----:B------:R-:W-:Y:S01]  /*173e0*/  P2R R65, PR, RZ, 0x8 ;  /* 0x00000008ff417803 */ /* 0x000fe20000000000 */
[----:B--2---:R-:W-:Y:S01]  /*173f0*/  FMUL R50, R188, UR39 ;  /* 0x00000027bc327c20 */ /* 0x004fe20008400000 */
[----:B------:R-:W-:Y:S01]  /*17400*/  P2R R63, PR, RZ, 0x1 ;  /* 0x00000001ff3f7803 */ /* 0x000fe20000000000 */
[----:B------:R-:W2:Y:S03]  /*17410*/  LDL.LU R188, [R1+0x14] ;  /* 0x0000140001bc7983 */ /* 0x000ea60000300800 */
[----:B------:R-:W-:Y:S01]  /*17420*/  F2FP.SATFINITE.E4M3.F32.PACK_AB_MERGE_C R55, RZ, R50, RZ ;  /* 0x00000032ff37723e */ /* 0x000fe200048070ff */
[----:B---3--:R-:W-:-:S02]  /*17430*/  FMUL R50, R187, UR39 ;  /* 0x00000027bb327c20 */ /* 0x008fc40008400000 */
[----:B------:R-:W0:Y:S01]  /*17440*/  @!P3 LDC.64 R12, c[0x0][0x5c0] ;  /* 0x00017000ff0cbb82 */ /* 0x000e220000000a00 */
[----:B------:R-:W3:Y:S01]  /*17450*/  LDL.LU R187, [R1+0x18] ;  /* 0x0000180001bb7983 */ /* 0x000ee20000300800 */
[----:B0-----:R-:W-:-:S04]  /*17460*/  @!P3 IADD3 R12, P5, P6, R26, UR6, R12 ;  /* 0x000000061a0cbc10 */ /* 0x001fc8000febe00c */
[----:B------:R-:W-:Y:S02]  /*17470*/  @!P3 IADD3.X R13, R44, UR5, R13, P5, P6 ;  /* 0x000000052c0dbc10 */ /* 0x000fe4000afec40d */
[----:B------:R-:W-:Y:S02]  /*17480*/  ISETP.NE.AND P3, PT, R14, RZ, PT ;  /* 0x000000ff0e00720c */ /* 0x000fe40003f65270 */
        /* <DEDUP_REMOVED lines=44> */
[----:B------:R-:W-:Y:S02]  /*17750*/  ISETP.NE.AND P5, PT, R22, RZ, PT ;  /* 0x000000ff1600720c */ /* 0x000fe40003fa5270 */
        /* <DEDUP_REMOVED lines=8> */
[----:B------:R-:W-:-:S11]  /*177e0*/  ISETP.LT.OR P0, PT, R45, 0x22, !P3 ;  /* 0x000000222d00780c */ /* 0x000fd60005f01670 */
[----:B------:R-:W0:Y:S02]  /*177f0*/  @!P1 LDC.64 R22, c[0x0][0x5c0] ;  /* 0x00017000ff169b82 */ /* 0x000e240000000a00 */
[----:B0-----:R-:W-:-:S05]  /*17800*/  @!P1 IADD3 R22, P2, R26, R22, RZ ;  /* 0x000000161a169210 */ /* 0x001fca0007f5e0ff */
[----:B------:R-:W-:-:S05]  /*17810*/  @!P1 IMAD.X R23, R44, 0x1, R23, P2 ;  /* 0x000000012c179824 */ /* 0x000fca00010e0617 */
[----:B------:R0:W-:Y:S02]  /*17820*/  @!P1 STG.E.U8 desc[UR44][R22.64+0x20], R55 ;  /* 0x0000203716009986 */ /* 0x0001e4000c10112c */
[----:B0-----:R-:W0:Y:S01]  /*17830*/  @!P0 LDC.64 R22, c[0x0][0x5c0] ;  /* 0x00017000ff168b82 */ /* 0x001e220000000a00 */
[----:B------:R-:W-:Y:S01]  /*17840*/  F2FP.SATFINITE.E4M3.F32.PACK_AB_MERGE_C R57, RZ, R50, RZ ;  /* 0x00000032ff39723e */ /* 0x000fe200048070ff */
[----:B----4-:R-:W-:Y:S02]  /*17850*/  FMUL R50, R186, UR39 ;  /* 0x00000027ba327c20 */ /* 0x010fe40008400000 */
[----:B------:R-:W4:Y:S04]  /*17860*/  LDL.LU R186, [R1+0x1c] ;  /* 0x00001c0001ba7983 */ /* 0x000f280000300800 */
[----:B------:R-:W4:Y:S01]  /*17870*/  LDL.LU R189, [R1+0x20] ;  /* 0x0000200001bd7983 */ /* 0x000f220000300800 */
[----:B0-----:R-:W-:-:S05]  /*17880*/  @!P0 IADD3 R22, P1, R26, R22, RZ ;  /* 0x000000161a168210 */ /* 0x001fca0007f3e0ff */
[----:B------:R-:W-:Y:S01]  /*17890*/  @!P0 IMAD.X R23, R44, 0x1, R23, P1 ;  /* 0x000000012c178824 */ /* 0x000fe200008e0617 */
[----:B------:R-:W-:Y:S02]  /*178a0*/  ISETP.NE.AND P1, PT, R59, RZ, PT ;  /* 0x000000ff3b00720c */ /* 0x000fe40003f25270 */
[----:B------:R-:W-:Y:S01]  /*178b0*/  F2FP.SATFINITE.E4M3.F32.PACK_AB_MERGE_C R59, RZ, R50, RZ ;  /* 0x00000032ff3b723e */ /* 0x000fe200048070ff */
[----:B------:R-:W-:Y:S02]  /*178c0*/  FMUL R50, R185, UR39 ;  /* 0x00000027b9327c20 */ /* 0x000fe40008400000 */
[----:B------:R-:W4:Y:S03]  /*178d0*/  LDL.LU R185, [R1+0x24] ;  /* 0x0000240001b97983 */ /* 0x000f260000300800 */
[----:B------:R-:W-:Y:S01]  /*178e0*/  F2FP.SATFINITE.E4M3.F32.PACK_AB_MERGE_C R55, RZ, R50, RZ ;  /* 0x00000032ff37723e */ /* 0x000fe200048070ff */
[----:B------:R-:W-:-:S02]  /*178f0*/  FMUL R50, R184, UR39 ;  /* 0x00000027b8327c20 */ /* 0x000fc40008400000 */
[----:B------:R-:W4:Y:S04]  /*17900*/  LDL.LU R184, [R1+0x28] ;  /* 0x0000280001b87983 */ /* 0x000f280000300800 */
[----:B------:R0:W-:Y:S01]  /*17910*/  @!P0 STG.E.U8 desc[UR44][R22.64+0x21], R57 ;  /* 0x0000213916008986 */ /* 0x0001e2000c10112c */
[----:B------:R-:W-:-:S13]  /*17920*/  ISETP.LT.OR P0, PT, R45, 0x29, !P3 ;  /* 0x000000292d00780c */ /* 0x000fda0005f01670 */
[----:B0-----:R-:W0:Y:S01]  /*17930*/  @!P0 LDC.64 R22, c[0x0][0x5c0] ;  /* 0x00017000ff168b82 */ /* 0x001e220000000a00 */
[----:B------:R-:W-:Y:S01]  /*17940*/  F2FP.SATFINITE.E4M3.F32.PACK_AB_MERGE_C R57, RZ, R50, RZ ;  /* 0x00000032ff39723e */ /* 0x000fe200048070ff */
[----:B------:R-:W-:Y:S04]  /*17950*/  @!P5 STG.E.U8 desc[UR44][R30.64+0x20], R59 ;  /* 0x0000203b1e00d986 */ /* 0x000fe8000c10112c */
[----:B------:R2:W-:Y:S01]  /*17960*/  @!P4 STG.E.U8 desc[UR44][R28.64+0x21], R55 ;  /* 0x000021371c00c986 */ /* 0x0005e2000c10112c */
[----:B0-----:R-:W-:-:S05]  /*17970*/  @!P0 IADD3 R22, P2, R26, R22, RZ ;  /* 0x000000161a168210 */ /* 0x001fca0007f5e0ff */
[----:B------:R-:W-:-:S05]  /*17980*/  @!P0 IMAD.X R23, R44, 0x1, R23, P2 ;  /* 0x000000012c178824 */ /* 0x000fca00010e0617 */
[----:B------:R0:W-:Y:S01]  /*17990*/  @!P0 STG.E.U8 desc[UR44][R22.64+0x28], R57 ;  /* 0x0000283916008986 */ /* 0x0001e2000c10112c */
[----:B------:R-:W-:Y:S01]  /*179a0*/  ISETP.LT.OR P0, PT, R45, 0x2a, !P3 ;  /* 0x0000002a2d00780c */ /* 0x000fe20005f01670 */
[----:B--2---:R-:W-:Y:S02]  /*179b0*/  FMUL R28, R188, UR39 ;  /* 0x00000027bc1c7c20 */ /* 0x004fe40008400000 */
[----:B------:R-:W2:Y:S03]  /*179c0*/  LDL.LU R188, [R1+0x2c] ;  /* 0x00002c0001bc7983 */ /* 0x000ea60000300800 */
[----:B------:R-:W-:Y:S01]  /*179d0*/  F2FP.SATFINITE.E4M3.F32.PACK_AB_MERGE_C R29, RZ, R28, RZ ;  /* 0x0000001cff1d723e */ /* 0x000fe200048070ff */
[----:B---3--:R-:W-:Y:S02]  /*179e0*/  FMUL R28, R187, UR39 ;  /* 0x00000027bb1c7c20 */ /* 0x008fe40008400000 */
[----:B------:R-:W3:Y:S04]  /*179f0*/  LDL.LU R187, [R1+0x30] ;  /* 0x0000300001bb7983 */ /* 0x000ee80000300800 */
[----:B0-----:R-:W0:Y:S01]  /*17a00*/  @!P0 LDC.64 R22, c[0x0][0x5c0] ;  /* 0x00017000ff168b82 */ /* 0x001e220000000a00 */
[----:B------:R-:W-:-:S02]  /*17a10*/  F2FP.SATFINITE.E4M3.F32.PACK_AB_MERGE_C R31, RZ, R28, RZ ;  /* 0x0000001cff1f723e */ /* 0x000fc400048070ff */
[----:B0-----:R-:W-:-:S05]  /*17a20*/  @!P0 IADD3 R22, P2, R26, R22, RZ ;  /* 0x000000161a168210 */ /* 0x001fca0007f5e0ff */
[----:B------:R-:W-:-:S05]  /*17a30*/  @!P0 IMAD.X R23, R44, 0x1, R23, P2 ;  /* 0x000000012c178824 */ /* 0x000fca00010e0617 */
[----:B------:R-:W-:Y:S04]  /*17a40*/  @!P0 STG.E.U8 desc[UR44][R22.64+0x29], R29 ;  /* 0x0000291d16008986 */ /* 0x000fe8000c10112c */
[----:B------:R0:W-:Y:S01]  /*17a50*/  @!P1 STG.E.U8 desc[UR44][R2.64+0x28], R31 ;  /* 0x0000281f02009986 */ /* 0x0001e2000c10112c */
[----:B----4-:R-:W-:-:S03]  /*17a60*/  FMUL R28, R186, UR39 ;  /* 0x00000027ba1c7c20 */ /* 0x010fc60008400000 */
[----:B------:R-:W4:Y:S02]  /*17a70*/  LDL.LU R186, [R1+0x34] ;  /* 0x0000340001ba7983 */ /* 0x000f240000300800 */
[----:B------:R-:W-:Y:S01]  /*17a80*/  F2FP.SATFINITE.E4M3.F32.PACK_AB_MERGE_C R55, RZ, R28, RZ ;  /* 0x0000001cff37723e */ /* 0x000fe200048070ff */
[----:B------:R-:W-:-:S05]  /*17a90*/  FMUL R28, R189, UR39 ;  /* 0x00000027bd1c7c20 */ /* 0x000fca0008400000 */
[----:B------:R-:W-:Y:S01]  /*17aa0*/  F2FP.SATFINITE.E4M3.F32.PACK_AB_MERGE_C R57, RZ, R28, RZ ;  /* 0x0000001cff39723e */ /* 0x000fe200048070ff */
[----:B------:R-:W-:Y:S02]  /*17ab0*/  FMUL R28, R185, UR39 ;  /* 0x00000027b91c7c20 */ /* 0x000fe40008400000 */
[----:B------:R-:W4:Y:S04]  /*17ac0*/  LDL.LU R185, [R1+0x38] ;  /* 0x0000380001b97983 */ /* 0x000f280000300800 */
[----:B------:R-:W4:Y:S01]  /*17ad0*/  LDL.LU R189, [R1+0x3c] ;  /* 0x00003c0001bd7983 */ /* 0x000f220000300800 */
[----:B0-----:R-:W-:-:S03]  /*17ae0*/  FMUL R2, R184, UR39 ;  /* 0x00000027b8027c20 */ /* 0x001fc60008400000 */
[----:B------:R-:W4:Y:S01]  /*17af0*/  LDL.LU R184, [R1+0x40] ;  /* 0x0000400001b87983 */ /* 0x000f220000300800 */
[----:B------:R-:W-:Y:S02]  /*17b00*/  ISETP.NE.AND P5, PT, R71, RZ, PT ;  /* 0x000000ff4700720c */ /* 0x000fe40003fa5270 */
[----:B------:R-:W-:Y:S02]  /*17b10*/  ISETP.NE.AND P6, PT, R69, RZ, PT ;  /* 0x000000ff4500720c */ /* 0x000fe40003fc5270 */
[----:B------:R-:W-:Y:S02]  /*17b20*/  P2R R50, PR, RZ, 0x8 ;  /* 0x00000008ff327803 */ /* 0x000fe40000000000 */
[----:B------:R-:W-:Y:S02]  /*17b30*/  ISETP.NE.AND P3, PT, R72, RZ, PT ;  /* 0x000000ff4800720c */ /* 0x000fe40003f65270 */
[----:B------:R-:W-:-:S05]  /*17b40*/  ISETP.NE.AND P0, PT, R66, RZ, PT ;  /* 0x000000ff4200720c */ /* 0x000fca0003f05270 */
[----:B------:R-:W0:Y:S01]  /*17b50*/  @!P5 LDC.64 R22, c[0x0][0x5c0] ;  /* 0x00017000ff16db82 */ /* 0x000e220000000a00 */
[----:B------:R-:W-:Y:S01]  /*17b60*/  P2R R30, PR, RZ, 0x1 ;  /* 0x00000001ff1e7803 */ /* 0x000fe20000000000 */
[----:B------:R1:W-:Y:S01]  /*17b70*/  @!P6 STG.E.U8 desc[UR44][R4.64+0x29], R55 ;  /* 0x000029370400e986 */ /* 0x0003e2000c10112c */
[----:B------:R-:W-:Y:S02]  /*17b80*/  ISETP.NE.AND P0, PT, R64, RZ, PT ;  /* 0x000000ff4000720c */ /* 0x000fe40003f05270 */
[----:B------:R-:W-:Y:S02]  /*17b90*/  ISETP.NE.AND P4, PT, R70, RZ, PT ;  /* 0x000000ff4600720c */ /* 0x000fe40003f85270 */
[----:B-1----:R-:W-:Y:S02]  /*17ba0*/  F2FP.SATFINITE.E4M3.F32.PACK_AB_MERGE_C R5, RZ, R2, RZ ;  /* 0x00000002ff05723e */ /* 0x002fe400048070ff */
[----:B------:R-:W1:Y:S07]  /*17bb0*/  @!P3 LDC.64 R2, c[0x0][0x5c0] ;  /* 0x00017000ff02bb82 */ /* 0x000e6e0000000a00 */
[----:B------:R2:W-:Y:S01]  /*17bc0*/  @!P0 STG.E.U8 desc[UR44][R6.64+0x20], R57 ;  /* 0x0000203906008986 */ /* 0x0005e2000c10112c */
[----:B------:R-:W-:-:S05]  /*17bd0*/  F2FP.SATFINITE.E4M3.F32.PACK_AB_MERGE_C R29, RZ, R28, RZ ;  /* 0x0000001cff1d723e */ /* 0x000fca00048070ff */
[----:B------:R3:W-:Y:S01]  /*17be0*/  @!P4 STG.E.U8 desc[UR44][R8.64+0x21], R29 ;  /* 0x0000211d0800c986 */ /* 0x0007e2000c10112c */
[----:B0-----:R-:W-:Y:S01]  /*17bf0*/  @!P5 IADD3 R22, P0, R49, R22, RZ ;  /* 0x000000163116d210 */ /* 0x001fe20007f1e0ff */
[----:B--2---:R-:W-:Y:S02]  /*17c00*/  FMUL R4, R188, UR39 ;  /* 0x00000027bc047c20 */ /* 0x004fe40008400000 */
[----:B------:R-:W2:Y:S03]  /*17c10*/  LDL.LU R188, [R1+0x44] ;  /* 0x0000440001bc7983 */ /* 0x000ea60000300800 */
[----:B------:R-:W-:Y:S01]  /*17c20*/  F2FP.SATFINITE.E4M3.F32.PACK_AB_MERGE_C R7, RZ, R4, RZ ;  /* 0x00000004ff07723e */ /* 0x000fe200048070ff */
[----:B---3--:R-:W-:Y:S02]  /*17c30*/  FMUL R4, R187, UR39 ;  /* 0x00000027bb047c20 */ /* 0x008fe40008400000 */
[----:B------:R-:W3:Y:S03]  /*17c40*/  LDL.LU R187, [R1+0x48] ;  /* 0x0000480001bb7983 */ /* 0x000ee60000300800 */
[----:B------:R-:W-:Y:S01]  /*17c50*/  F2FP.SATFINITE.E4M3.F32.PACK_AB_MERGE_C R9, RZ, R4, RZ ;  /* 0x00000004ff09723e */ /* 0x000fe200048070ff */
[----:B------:R-:W-:Y:S01]  /*17c60*/  @!P5 IMAD.X R23, R48, 0x1, R23, P0 ;  /* 0x000000013017d824 */ /* 0x000fe200000e0617 */
[----:B-1----:R-:W-:-:S05]  /*17c70*/  @!P3 IADD3 R2, P0, R47, R2, RZ ;  /* 0x000000022f02b210 */ /* 0x002fca0007f1e0ff */
[----:B------:R-:W-:Y:S01]  /*17c80*/  @!P3 IMAD.X R3, R46, 0x1, R3, P0 ;  /* 0x000000012e03b824 */ /* 0x000fe200000e0603 */
[----:B------:R-:W-:Y:S01]  /*17c90*/  ISETP.NE.AND P0, PT, R30, RZ, PT ;  /* 0x000000ff1e00720c */ /* 0x000fe20003f05270 */
[----:B------:R-:W-:Y:S04]  /*17ca0*/  @!P5 STG.E.U8 desc[UR44][R22.64+0x20], R5 ;  /* 0x000020051600d986 */ /* 0x000fe8000c10112c */
[----:B------:R0:W-:Y:S08]  /*17cb0*/  @!P3 STG.E.U8 desc[UR44][R2.64+0x21], R7 ;  /* 0x000021070200b986 */ /* 0x0001f0000c10112c */
[----:B------:R1:W-:Y:S01]  /*17cc0*/  @!P0 STG.E.U8 desc[UR44][R10.64+0x28], R9 ;  /* 0x000028090a008986 */ /* 0x0003e2000c10112c */
[----:B----4-:R-:W-:-:S03]  /*17cd0*/  FMUL R4, R186, UR39 ;  /* 0x00000027ba047c20 */ /* 0x010fc60008400000 */
[----:B------:R-:W4:Y:S01]  /*17ce0*/  LDL.LU R186, [R1+0x4c] ;  /* 0x00004c0001ba7983 */ /* 0x000f220000300800 */
[----:B------:R-:W-:-:S03]  /*17cf0*/  FMUL R6, R185, UR39 ;  /* 0x00000027b9067c20 */ /* 0x000fc60008400000 */
[----:B------:R-:W4:Y:S02]  /*17d00*/  LDL.LU R185, [R1+0x50] ;  /* 0x0000500001b97983 */ /* 0x000f240000300800 */
[----:B0-----:R-:W-:Y:S01]  /*17d10*/  F2FP.SATFINITE.E4M3.F32.PACK_AB_MERGE_C R7, RZ, R6, RZ ;  /* 0x00000006ff07723e */ /* 0x001fe200048070ff */
[----:B------:R-:W-:-:S05]  /*17d20*/  FMUL R6, R189, UR39 ;  /* 0x00000027bd067c20 */ /* 0x000fca0008400000 */
[----:B-1----:R-:W-:Y:S01]  /*17d30*/  F2FP.SATFINITE.E4M3.F32.PACK_AB_MERGE_C R9, RZ, R6, RZ ;  /* 0x00000006ff09723e */ /* 0x002fe200048070ff */
[----:B------:R-:W-:Y:S02]  /*17d40*/  FMUL R6, R184, UR39 ;  /* 0x00000027b8067c20 */ /* 0x000fe40008400000 */
[----:B------:R-:W4:Y:S01]  /*17d50*/  LDL.LU R184, [R1+0x54] ;  /* 0x0000540001b87983 */ /* 0x000f220000300800 */
[----:B------:R-:W-:-:S03]  /*17d60*/  ISETP.NE.AND P1, PT, R73, RZ, PT ;  /* 0x000000ff4900720c */ /* 0x000fc60003f25270 */
[----:B------:R-:W4:Y:S01]  /*17d70*/  LDL.LU R189, [R1+0x58] ;  /* 0x0000580001bd7983 */ /* 0x000f220000300800 */
[----:B------:R-:W-:Y:S02]  /*17d80*/  ISETP.NE.AND P6, PT, R74, RZ, PT ;  /* 0x000000ff4a00720c */ /* 0x000fe40003fc5270 */
[----:B------:R-:W-:-:S07]  /*17d90*/  F2FP.SATFINITE.E4M3.F32.PACK_AB_MERGE_C R23, RZ, R4, RZ ;  /* 0x00000004ff17723e */ /* 0x000fce00048070ff */
[----:B------:R-:W0:Y:S01]  /*17da0*/  @!P1 LDC.64 R4, c[0x0][0x5c0] ;  /* 0x00017000ff049b82 */ /* 0x000e220000000a00 */
[----:B------:R-:W-:-:S07]  /*17db0*/  ISETP.NE.AND P2, PT, R65, RZ, PT ;  /* 0x000000ff4100720c */ /* 0x000fce0003f45270 */
[----:B------:R-:W1:Y:S06]  /*17dc0*/  @!P6 LDC.64 R2, c[0x0][0x5c0] ;  /* 0x00017000ff02eb82 */ /* 0x000e6c0000000a00 */
[----:B------:R-:W-:Y:S01]  /*17dd0*/  @!P2 STG.E.U8 desc[UR44][R12.64+0x29], R23 ;  /* 0x000029170c00a986 */ /* 0x000fe2000c10112c */
[----:B0-----:R-:W-:-:S05]  /*17de0*/  @!P1 IADD3 R4, P2, R43, R4, RZ ;  /* 0x000000042b049210 */ /* 0x001fca0007f5e0ff */
[----:B------:R-:W-:Y:S01]  /*17df0*/  @!P1 IMAD.X R5, R42, 0x1, R5, P2 ;  /* 0x000000012a059824 */ /* 0x000fe200010e0605 */
[----:B------:R-:W-:-:S04]  /*17e00*/  F2FP.SATFINITE.E4M3.F32.PACK_AB_MERGE_C R11, RZ, R6, RZ ;  /* 0x00000006ff0b723e */ /* 0x000fc800048070ff */
[----:B------:R0:W-:Y:S01]  /*17e10*/  @!P1 STG.E.U8 desc[UR44][R4.64+0x28], R7 ;  /* 0x0000280704009986 */ /* 0x0001e2000c10112c */
[----:B-1----:R-:W-:Y:S01]  /*17e20*/  @!P6 IADD3 R2, P1, R41, R2, RZ ;  /* 0x000000022902e210 */ /* 0x002fe20007f3e0ff */
[----:B--2---:R-:W-:Y:S02]  /*17e30*/  FMUL R6, R188, UR39 ;  /* 0x00000027bc067c20 */ /* 0x004fe40008400000 */
[----:B------:R-:W2:Y:S02]  /*17e40*/  LDL.LU R188, [R1+0x5c] ;  /* 0x00005c0001bc7983 */ /* 0x000ea40000300800 */
[----:B------:R-:W-:Y:S01]  /*17e50*/  @!P6 IMAD.X R3, R40, 0x1, R3, P1 ;  /* 0x000000012803e824 */ /* 0x000fe200008e0603 */
[----:B0-----:R-:W-:Y:S01]  /*17e60*/  F2FP.SATFINITE.E4M3.F32.PACK_AB_MERGE_C R7, RZ, R6, RZ ;  /* 0x00000006ff07723e */ /* 0x001fe200048070ff */
[----:B---3--:R-:W-:Y:S02]  /*17e70*/  FMUL R6, R187, UR39 ;  /* 0x00000027bb067c20 */ /* 0x008fe40008400000 */
[----:B------:R-:W3:Y:S04]  /*17e80*/  LDL.LU R187, [R1+0x60] ;  /* 0x0000600001bb7983 */ /* 0x000ee80000300800 */
[----:B------:R0:W-:Y:S01]  /*17e90*/  @!P6 STG.E.U8 desc[UR44][R2.64+0x29], R9 ;  /* 0x000029090200e986 */ /* 0x0001e2000c10112c */
[----:B------:R-:W-:-:S02]  /*17ea0*/  ISETP.NE.AND P4, PT, R63, RZ, PT ;  /* 0x000000ff3f00720c */ /* 0x000fc40003f85270 */
[----:B0-----:R-:W-:-:S11]  /*17eb0*/  F2FP.SATFINITE.E4M3.F32.PACK_AB_MERGE_C R9, RZ, R6, RZ ;  /* 0x00000006ff09723e */ /* 0x001fd600048070ff */
[----:B------:R0:W-:Y:S01]  /*17ec0*/  @!P4 STG.E.U8 desc[UR44][R14.64+0x20], R11 ;  /* 0x0000200b0e00c986 */ /* 0x0001e2000c10112c */
[----:B------:R-:W-:Y:S02]  /*17ed0*/  ISETP.NE.AND P4, PT, R60, RZ, PT ;  /* 0x000000ff3c00720c */ /* 0x000fe40003f85270 */
[----:B------:R-:W-:-:S11]  /*17ee0*/  ISETP.NE.AND P5, PT, R62, RZ, PT ;  /* 0x000000ff3e00720c */ /* 0x000fd60003fa5270 */
[----:B------:R-:W1:Y:S02]  /*17ef0*/  @!P4 LDC.64 R4, c[0x0][0x5c0] ;  /* 0x00017000ff04cb82 */ /* 0x000e640000000a00 */
[----:B------:R0:W-:Y:S01]  /*17f00*/  @!P5 STG.E.U8 desc[UR44][R16.64+0x21], R7 ;  /* 0x000021071000d986 */ /* 0x0001e2000c10112c */
[----:B-1----:R-:W-:-:S05]  /*17f10*/  @!P4 IADD3 R4, P5, R39, R4, RZ ;  /* 0x000000042704c210 */ /* 0x002fca0007fbe0ff */
[----:B------:R-:W-:Y:S01]  /*17f20*/  @!P4 IMAD.X R5, R38, 0x1, R5, P5 ;  /* 0x000000012605c824 */ /* 0x000fe200028e0605 */
[----:B------:R-:W-:-:S13]  /*17f30*/  ISETP.NE.AND P5, PT, R58, RZ, PT ;  /* 0x000000ff3a00720c */ /* 0x000fda0003fa5270 */
[----:B------:R-:W1:Y:S01]  /*17f40*/  @!P5 LDC.64 R2, c[0x0][0x5c0] ;  /* 0x00017000ff02db82 */ /* 0x000e620000000a00 */
[----:B----4-:R-:W-:Y:S02]  /*17f50*/  FMUL R6, R186, UR39 ;  /* 0x00000027ba067c20 */ /* 0x010fe40008400000 */
[----:B------:R-:W4:Y:S03]  /*17f60*/  LDL.LU R186, [R1+0x64] ;  /* 0x0000640001ba7983 */ /* 0x000f260000300800 */
[----:B0-----:R-:W-:Y:S01]  /*17f70*/  F2FP.SATFINITE.E4M3.F32.PACK_AB_MERGE_C R11, RZ, R6, RZ ;  /* 0x00000006ff0b723e */ /* 0x001fe200048070ff */
[----:B------:R-:W-:Y:S02]  /*17f80*/  FMUL R6, R185, UR39 ;  /* 0x00000027b9067c20 */ /* 0x000fe40008400000 */
[----:B------:R-:W4:Y:S01]  /*17f90*/  LDL.LU R185, [R1+0x68] ;  /* 0x0000680001b97983 */ /* 0x000f220000300800 */
[----:B------:R-:W-:-:S03]  /*17fa0*/  FMUL R8, R184, UR39 ;  /* 0x00000027b8087c20 */ /* 0x000fc60008400000 */
[----:B------:R-:W4:Y:S01]  /*17fb0*/  LDL.LU R184, [R1+0x6c] ;  /* 0x00006c0001b87983 */ /* 0x000f220000300800 */
[----:B------:R-:W-:Y:S02]  /*17fc0*/  ISETP.NE.AND P6, PT, R61, RZ, PT ;  /* 0x000000ff3d00720c */ /* 0x000fe40003fc5270 */
[----:B------:R-:W-:Y:S01]  /*17fd0*/  F2FP.SATFINITE.E4M3.F32.PACK_AB_MERGE_C R13, RZ, R6, RZ ;  /* 0x00000006ff0d723e */ /* 0x000fe200048070ff */
[----:B------:R0:W-:Y:S01]  /*17fe0*/  @!P4 STG.E.U8 desc[UR44][R4.64+0x20], R9 ;  /* 0x000020090400c986 */ /* 0x0001e2000c10112c */
[----:B-1----:R-:W-:-:S05]  /*17ff0*/  @!P5 IADD3 R2, P4, R37, R2, RZ ;  /* 0x000000022502d210 */ /* 0x002fca0007f9e0ff */
[----:B------:R-:W-:-:S04]  /*18000*/  @!P5 IMAD.X R3, R36, 0x1, R3, P4 ;  /* 0x000000012403d824 */ /* 0x000fc800020e0603 */
[----:B------:R-:W0:Y:S01]  /*18010*/  @!P6 LDC.64 R6, c[0x0][0x5c0] ;  /* 0x00017000ff06eb82 */ /* 0x000e220000000a00 */
[----:B------:R1:W-:Y:S01]  /*18020*/  @!P5 STG.E.U8 desc[UR44][R2.64+0x21], R11 ;  /* 0x0000210b0200d986 */ /* 0x0003e2000c10112c */
[----:B------:R-:W-:Y:S02]  /*18030*/  ISETP.NE.AND P5, PT, R54, RZ, PT ;  /* 0x000000ff3600720c */ /* 0x000fe40003fa5270 */
[----:B------:R-:W-:-:S11]  /*18040*/  ISETP.NE.AND P0, PT, R68, RZ, PT ;  /* 0x000000ff4400720c */ /* 0x000fd60003f05270 */
[----:B------:R2:W-:Y:S01]  /*18050*/  @!P5 STG.E.U8 desc[UR44][R18.64+0x28], R13 ;  /* 0x0000280d1200d986 */ /* 0x0005e2000c10112c */
[----:B0-----:R-:W-:-:S05]  /*18060*/  @!P6 IADD3 R4, P5, R35, R6, RZ ;  /* 0x000000062304e210 */ /* 0x001fca0007fbe0ff */
[----:B------:R-:W-:Y:S02]  /*18070*/  @!P6 IMAD.X R5, R34, 0x1, R7, P5 ;  /* 0x000000012205e824 */ /* 0x000fe400028e0607 */
[----:B------:R-:W0:Y:S01]  /*18080*/  @!P0 LDC.64 R6, c[0x0][0x5c0] ;  /* 0x00017000ff068b82 */ /* 0x000e220000000a00 */
[----:B------:R-:W-:Y:S02]  /*18090*/  ISETP.NE.AND P4, PT, R52, RZ, PT ;  /* 0x000000ff3400720c */ /* 0x000fe40003f85270 */
[----:B0-----:R-:W-:-:S05]  /*180a0*/  @!P0 IADD3 R6, P5, R33, R6, RZ ;  /* 0x0000000621068210 */ /* 0x001fca0007fbe0ff */
[----:B------:R-:W-:Y:S01]  /*180b0*/  @!P0 IMAD.X R7, R32, 0x1, R7, P5 ;  /* 0x0000000120078824 */ /* 0x000fe200028e0607 */
[----:B------:R-:W-:Y:S02]  /*180c0*/  ISETP.LT.OR P5, PT, R45, 0x21, !P4 ;  /* 0x000000212d00780c */ /* 0x000fe400067a1670 */
[----:B------:R-:W-:-:S11]  /*180d0*/  ISETP.NE.AND P1, PT, R56, RZ, PT ;  /* 0x000000ff3800720c */ /* 0x000fd60003f25270 */
[----:B-1----:R-:W0:Y:S01]  /*180e0*/  @!P5 LDC.64 R10, c[0x0][0x5c0] ;  /* 0x00017000ff0adb82 */ /* 0x002e220000000a00 */
[----:B------:R-:W-:Y:S02]  /*180f0*/  @!P5 IMAD.MOV.U32 R2, RZ, RZ, R26 ;  /* 0x000000ffff02d224 */ /* 0x000fe400078e001a */
[----:B------:R-:W-:Y:S01]  /*18100*/  @!P5 IMAD.MOV.U32 R3, RZ, RZ, R44 ;  /* 0x000000ffff03d224 */ /* 0x000fe200078e002c */
[----:B------:R-:W-:Y:S01]  /*18110*/  F2FP.SATFINITE.E4M3.F32.PACK_AB_MERGE_C R9, RZ, R8, RZ ;  /* 0x00000008ff09723e */ /* 0x000fe200048070ff */
[----:B------:R-:W-:-:S04]  /*18120*/  @!P5 IMAD.WIDE.U32 R2, R24, 0x180, R2 ;  /* 0x000001801802d825 */ /* 0x000fc800078e0002 */
[----:B------:R-:W-:Y:S01]  /*18130*/  @!P1 STG.E.U8 desc[UR44][R20.64+0x29], R9 ;  /* 0x0000290914009986 */ /* 0x000fe2000c10112c */
[----:B------:R-:W-:Y:S01]  /*18140*/  @!P5 IMAD R8, R25, 0x180, RZ ;  /* 0x000001801908d824 */ /* 0x000fe200078e02ff */
[----:B0-----:R-:W-:-:S04]  /*18150*/  @!P5 IADD3 R2, P1, R2, R10, RZ ;  /* 0x0000000a0202d210 */ /* 0x001fc80007f3e0ff */
[----:B------:R-:W-:Y:S01]  /*18160*/  @!P5 IADD3.X R3, R11, R3, R8, P1, !PT ;  /* 0x000000030b03d210 */ /* 0x000fe20000ffe408 */
[----:B------:R-:W-:-:S05]  /*18170*/  FMUL R8, R189, UR39 ;  /* 0x00000027bd087c20 */ /* 0x000fca0008400000 */
[----:B------:R-:W-:-:S05]  /*18180*/  F2FP.SATFINITE.E4M3.F32.PACK_AB_MERGE_C R11, RZ, R8, RZ ;  /* 0x00000008ff0b723e */ /* 0x000fca00048070ff */
[----:B------:R0:W-:Y:S01]  /*18190*/  @!P6 STG.E.U8 desc[UR44][R4.64+0x28], R11 ;  /* 0x0000280b0400e986 */ /* 0x0001e2000c10112c */
[----:B------:R-:W-:-:S13]  /*181a0*/  ISETP.LT.OR P6, PT, R45, 0x22, !P4 ;  /* 0x000000222d00780c */ /* 0x000fda00067c1670 */
[----:B--2---:R-:W1:Y:S01]  /*181b0*/  @!P6 LDC.64 R12, c[0x0][0x5c0] ;  /* 0x00017000ff0ceb82 */ /* 0x004e620000000a00 */
[----:B0-----:R-:W-:Y:S02]  /*181c0*/  @!P6 IMAD.MOV.U32 R4, RZ, RZ, R26 ;  /* 0x000000ffff04e224 */ /* 0x001fe400078e001a */
[----:B------:R-:W-:Y:S02]  /*181d0*/  @!P6 IMAD.MOV.U32 R5, RZ, RZ, R44 ;  /* 0x000000ffff05e224 */ /* 0x000fe400078e002c */
[----:B------:R-:W-:-:S04]  /*181e0*/  @!P6 IMAD.WIDE.U32 R8, R24, 0x180, R4 ;  /* 0x000001801808e825 */ /* 0x000fc800078e0004 */
[----:B---3--:R-:W-:Y:S01]  /*181f0*/  FMUL R4, R187, UR39 ;  /* 0x00000027bb047c20 */ /* 0x008fe20008400000 */
[----:B------:R-:W-:-:S04]  /*18200*/  @!P6 IMAD R10, R25, 0x180, RZ ;  /* 0x00000180190ae824 */ /* 0x000fc800078e02ff */
[----:B------:R-:W-:Y:S02]  /*18210*/  F2FP.SATFINITE.E4M3.F32.PACK_AB_MERGE_C R11, RZ, R4, RZ ;  /* 0x00000004ff0b723e */ /* 0x000fe400048070ff */
[----:B-1----:R-:W-:-:S04]  /*18220*/  @!P6 IADD3 R8, P1, R8, R12, RZ ;  /* 0x0000000c0808e210 */ /* 0x002fc80007f3e0ff */
[----:B------:R-:W-:Y:S01]  /*18230*/  @!P6 IADD3.X R9, R13, R9, R10, P1, !PT ;  /* 0x000000090d09e210 */ /* 0x000fe20000ffe40a */
[----:B------:R-:W-:-:S05]  /*18240*/  FMUL R10, R188, UR39 ;  /* 0x00000027bc0a7c20 */ /* 0x000fca0008400000 */
[----:B------:R-:W-:-:S05]  /*18250*/  F2FP.SATFINITE.E4M3.F32.PACK_AB_MERGE_C R13, RZ, R10, RZ ;  /* 0x0000000aff0d723e */ /* 0x000fca00048070ff */
[----:B------:R0:W-:Y:S04]  /*18260*/  @!P0 STG.E.U8 desc[UR44][R6.64+0x29], R13 ;  /* 0x0000290d06008986 */ /* 0x0001e8000c10112c */
[----:B------:R0:W-:Y:S01]  /*18270*/  @!P5 STG.E.U8 desc[UR44][R2.64+0x20], R11 ;  /* 0x0000200b0200d986 */ /* 0x0001e2000c10112c */
[----:B------:R-:W-:-:S04]  /*18280*/  LOP3.LUT P5, RZ, R229, 0x400000, RZ, 0xc0, !PT ;  /* 0x00400000e5ff7812 */ /* 0x000fc800078ac0ff */
[----:B------:R-:W-:Y:S01]  /*18290*/  ISETP.LT.OR P5, PT, R45, 0x21, !P5 ;  /* 0x000000212d00780c */ /* 0x000fe20006fa1670 */
[----:B------:R-:W-:Y:S01]  /*182a0*/  BSSY B1, `(.L_x_58) ;  /* 0x0000018000017945 */ /* 0x000fe20003800000 */
[----:B------:R-:W-:Y:S02]  /*182b0*/  ISETP.NE.AND P3, PT, R50, RZ, PT ;  /* 0x000000ff3200720c */ /* 0x000fe40003f65270 */
[----:B------:R-:W-:Y:S02]  /*182c0*/  ISETP.NE.AND P2, PT, R67, RZ, PT ;  /* 0x000000ff4300720c */ /* 0x000fe40003f45270 */
[----:B------:R-:W-:Y:S02]  /*182d0*/  ISETP.NE.AND P1, PT, R53, RZ, PT ;  /* 0x000000ff3500720c */ /* 0x000fe40003f25270 */
[----:B------:R-:W-:Y:S01]  /*182e0*/  ISETP.NE.AND P0, PT, R51, RZ, PT ;  /* 0x000000ff3300720c */ /* 0x000fe20003f05270 */
[----:B----4-:R-:W-:-:S05]  /*182f0*/  FMUL R4, R186, UR39 ;  /* 0x00000027ba047c20 */ /* 0x010fca0008400000 */
[----:B------:R-:W-:-:S05]  /*18300*/  F2FP.SATFINITE.E4M3.F32.PACK_AB_MERGE_C R15, RZ, R4, RZ ;  /* 0x00000004ff0f723e */ /* 0x000fca00048070ff */
[----:B------:R0:W-:Y:S01]  /*18310*/  @!P6 STG.E.U8 desc[UR44][R8.64+0x21], R15 ;  /* 0x0000210f0800e986 */ /* 0x0001e2000c10112c */
[----:B------:R-:W-:-:S05]  /*18320*/  FMUL R4, R185, UR39 ;  /* 0x00000027b9047c20 */ /* 0x000fca0008400000 */
[----:B------:R-:W-:Y:S01]  /*18330*/  F2FP.SATFINITE.E4M3.F32.PACK_AB_MERGE_C R17, RZ, R4, RZ ;  /* 0x00000004ff11723e */ /* 0x000fe200048070ff */
[----:B------:R-:W-:-:S05]  /*18340*/  FMUL R5, R184, UR39 ;  /* 0x00000027b8057c20 */ /* 0x000fca0008400000 */
[----:B------:R-:W-:Y:S01]  /*18350*/  F2FP.SATFINITE.E4M3.F32.PACK_AB_MERGE_C R5, RZ, R5, RZ ;  /* 0x00000005ff05723e */ /* 0x000fe200048070ff */
[----:B0-----:R-:W-:Y:S06]  /*18360*/  @P5 BRA `(.L_x_59) ;  /* 0x00000000002c5947 */ /* 0x001fec0003800000 */
        /* <DEDUP_REMOVED lines=11> */
.L_x_59:
[----:B------:R-:W-:Y:S05]  /*18420*/  BSYNC B1 ;  /* 0x0000000000017941 */ /* 0x000fea0003800000 */
.L_x_58:
        /* <DEDUP_REMOVED lines=15> */
.L_x_61:
[----:B------:R-:W-:Y:S05]  /*18520*/  BSYNC B1 ;  /* 0x0000000000017941 */ /* 0x000fea0003800000 */
.L_x_60:
[----:B------:R-:W2:Y:S04]  /*18530*/  LDL.LU R14, [R1+0x70] ;  /* 0x00007000010e7983 */ /* 0x000ea80000300800 */
[----:B------:R-:W3:Y:S04]  /*18540*/  LDL.LU R11, [R1+0x74] ;  /* 0x00007400010b7983 */ /* 0x000ee80000300800 */
[----:B------:R-:W4:Y:S04]  /*18550*/  LDL.LU R13, [R1+0x78] ;  /* 0x00007800010d7983 */ /* 0x000f280000300800 */
[----:B------:R-:W4:Y:S01]  /*18560*/  LDL.LU R12, [R1+0x7c] ;  /* 0x00007c00010c7983 */ /* 0x000f220000300800 */
[----:B------:R-:W-:Y:S01]  /*18570*/  ISETP.LT.OR P6, PT, R45, 0x29, !P4 ;  /* 0x000000292d00780c */ /* 0x000fe200067c1670 */
[----:B------:R-:W-:Y:S01]  /*18580*/  BSSY B1, `(.L_x_62) ;  /* 0x000002a000017945 */ /* 0x000fe20003800000 */
[----:B------:R-:W-:-:S11]  /*18590*/  P2R R10, PR, RZ, 0x1 ;  /* 0x00000001ff0a7803 */ /* 0x000fd60000000000 */
[----:B------:R-:W0:Y:S02]  /*185a0*/  @!P6 LDC.64 R6, c[0x0][0x5c0] ;  /* 0x00017000ff06eb82 */ /* 0x000e240000000a00 */
[----:B01----:R-:W-:Y:S02]  /*185b0*/  @!P6 IMAD.MOV.U32 R2, RZ, RZ, R26 ;  /* 0x000000ffff02e224 */ /* 0x003fe400078e001a */
[----:B------:R-:W-:Y:S02]  /*185c0*/  @!P6 IMAD.MOV.U32 R3, RZ, RZ, R44 ;  /* 0x000000ffff03e224 */ /* 0x000fe400078e002c */
[----:B------:R-:W-:Y:S02]  /*185d0*/  @!P6 IMAD R4, R25, 0x180, RZ ;  /* 0x000001801904e824 */ /* 0x000fe400078e02ff */
[----:B------:R-:W-:-:S03]  /*185e0*/  @!P6 IMAD.WIDE.U32 R2, R24, 0x180, R2 ;  /* 0x000001801802e825 */ /* 0x000fc600078e0002 */
[----:B------:R-:W-:-:S04]  /*185f0*/  @!P6 IADD3 R2, P5, R2, R6, RZ ;  /* 0x000000060202e210 */ /* 0x000fc80007fbe0ff */
        /* <DEDUP_REMOVED lines=9> */
[----:B------:R-:W-:Y:S01]  /*18690*/  ISETP.NE.AND P0, PT, R10, RZ, PT ;  /* 0x000000ff0a00720c */ /* 0x000fe20003f05270 */
[----:B--2---:R-:W-:-:S05]  /*186a0*/  FMUL R6, R14, UR39 ;  /* 0x000000270e067c20 */ /* 0x004fca0008400000 */
[----:B------:R-:W-:Y:S01]  /*186b0*/  F2FP.SATFINITE.E4M3.F32.PACK_AB_MERGE_C R9, RZ, R6, RZ ;  /* 0x00000006ff09723e */ /* 0x000fe200048070ff */
[----:B---3--:R-:W-:-:S04]  /*186c0*/  FMUL R6, R11, UR39 ;  /* 0x000000270b067c20 */ /* 0x008fc80008400000 */
[----:B------:R0:W-:Y:S01]  /*186d0*/  @!P6 STG.E.U8 desc[UR44][R2.64+0x28], R9 ;  /* 0x000028090200e986 */ /* 0x0001e2000c10112c */
[----:B------:R-:W-:Y:S01]  /*186e0*/  F2FP.SATFINITE.E4M3.F32.PACK_AB_MERGE_C R11, RZ, R6, RZ ;  /* 0x00000006ff0b723e */ /* 0x000fe200048070ff */
[----:B----4-:R-:W-:Y:S01]  /*186f0*/  FMUL R6, R13, UR39 ;  /* 0x000000270d067c20 */ /* 0x010fe20008400000 */
[----:B------:R-:W-:Y:S01]  /*18700*/  LOP3.LUT P6, RZ, R229, 0x400000, RZ, 0xc0, !PT ;  /* 0x00400000e5ff7812 */ /* 0x000fe200078cc0ff */
[----:B------:R-:W-:Y:S02]  /*18710*/  FMUL R7, R12, UR39 ;  /* 0x000000270c077c20 */ /* 0x000fe40008400000 */
[----:B------:R0:W-:Y:S01]  /*18720*/  @!P5 STG.E.U8 desc[UR44][R4.64+0x29], R11 ;  /* 0x0000290b0400d986 */ /* 0x0001e2000c10112c */
[----:B------:R-:W-:Y:S02]  /*18730*/  ISETP.LT.OR P5, PT, R45, 0x29, !P6 ;  /* 0x000000292d00780c */ /* 0x000fe400077a1670 */
[----:B------:R-:W-:Y:S02]  /*18740*/  F2FP.SATFINITE.E4M3.F32.PACK_AB_MERGE_C R13, RZ, R6, RZ ;  /* 0x00000006ff0d723e */ /* 0x000fe400048070ff */
[----:B------:R-:W-:-:S09]  /*18750*/  F2FP.SATFINITE.E4M3.F32.PACK_AB_MERGE_C R7, RZ, R7, RZ ;  /* 0x00000007ff07723e */ /* 0x000fd200048070ff */
        /* <DEDUP_REMOVED lines=12> */
.L_x_63:
[----:B------:R-:W-:Y:S05]  /*18820*/  BSYNC B1 ;  /* 0x0000000000017941 */ /* 0x000fea0003800000 */
.L_x_62:
        /* <DEDUP_REMOVED lines=15> */
.L_x_65:
[----:B------:R-:W-:Y:S05]  /*18920*/  BSYNC B1 ;  /* 0x0000000000017941 */ /* 0x000fea0003800000 */
.L_x_64:
[----:B01----:R-:W-:Y:S01]  /*18930*/  P2R R3, PR, RZ, 0x8 ;  /* 0x00000008ff037803 */ /* 0x003fe20000000000 */
[----:B------:R-:W2:Y:S01]  /*18940*/  LDL.LU R188, [R1+0x80] ;  /* 0x0000800001bc7983 */ /* 0x000ea20000300800 */
        /* <DEDUP_REMOVED lines=33> */
[----:B------:R-:W0:Y:S08]  /*18b60*/  @!P2 LDC.64 R20, c[0x0][0x5c0] ;  /* 0x00017000ff14ab82 */ /* 0x000e300000000a00 */
[----:B------:R-:W1:Y:S01]  /*18b70*/  @!P3 LDC.64 R18, c[0x0][0x5c0] ;  /* 0x00017000ff12bb82 */ /* 0x000e620000000a00 */
[----:B0-----:R-:W-:-:S04]  /*18b80*/  @!P2 IADD3 R20, P5, P6, R26, UR8, R20 ;  /* 0x000000081a14ac10 */ /* 0x001fc8000febe014 */
[----:B------:R-:W-:Y:S02]  /*18b90*/  @!P2 IADD3.X R21, R44, UR7, R21, P5, P6 ;  /* 0x000000072c15ac10 */ /* 0x000fe4000afec415 */
[----:B------:R-:W-:Y:S02]  /*18ba0*/  ISETP.NE.AND P2, PT, R2, RZ, PT ;  /* 0x000000ff0200720c */ /* 0x000fe40003f45270 */
[----:B-1----:R-:W-:Y:S02]  /*18bb0*/  @!P3 IADD3 R18, P5, P6, R26, UR8, R18 ;  /* 0x000000081a12bc10 */ /* 0x002fe4000febe012 */
[----:B------:R-:W-:Y:S02]  /*18bc0*/  P2R R61, PR, RZ, 0x4 ;  /* 0x00000004ff3d7803 */ /* 0x000fe40000000000 */
        /* <DEDUP_REMOVED lines=22> */
[----:B---3--:R-:W-:Y:S01]  /*18d30*/  FMUL R38, R187, UR39 ;  /* 0x00000027bb267c20 */ /* 0x008fe20008400000 */
[----:B0-----:R-:W-:-:S04]  /*18d40*/  @!P3 IADD3 R10, P5, P6, R26, UR6, R10 ;  /* 0x000000061a0abc10 */ /* 0x001fc8000febe00a */
[----:B------:R-:W-:Y:S02]  /*18d50*/  @!P3 IADD3.X R11, R44, UR5, R11, P5, P6 ;  /* 0x000000052c0bbc10 */ /* 0x000fe4000afec40b */
[----:B------:R-:W-:Y:S02]  /*18d60*/  ISETP.NE.AND P3, PT, R3, RZ, PT ;  /* 0x000000ff0300720c */ /* 0x000fe40003f65270 */
[----:B-1----:R-:W-:-:S04]  /*18d70*/  @!P0 IADD3 R8, P5, P6, R26, UR10, R8 ;  /* 0x0000000a1a088c10 */ /* 0x002fc8000febe008 */
        /* <DEDUP_REMOVED lines=37> */
[----:B------:R-:W-:Y:S01]  /*18fd0*/  ISETP.NE.AND P4, PT, R32, RZ, PT ;  /* 0x000000ff2000720c */ /* 0x000fe20003f85270 */
[----:B--2---:R-:W-:Y:S01]  /*18fe0*/  FMUL R32, R188, UR39 ;  /* 0x00000027bc207c20 */ /* 0x004fe20008400000 */
[----:B------:R-:W-:Y:S01]  /*18ff0*/  P2R R64, PR, RZ, 0x20 ;  /* 0x00000020ff407803 */ /* 0x000fe20000000000 */
[----:B------:R-:W2:Y:S03]  /*19000*/  LDL.LU R188, [R1+0x94] ;  /* 0x0000940001bc7983 */ /* 0x000ea60000300800 */
[----:B------:R-:W-:Y:S01]  /*19010*/  F2FP.SATFINITE.E4M3.F32.PACK_AB_MERGE_C R39, RZ, R32, RZ ;  /* 0x00000020ff27723e */ /* 0x000fe200048070ff */
[----:B------:R-:W3:Y:S04]  /*19020*/  LDL.LU R187, [R1+0x98] ;  /* 0x0000980001bb7983 */ /* 0x000ee80000300800 */
        /* <DEDUP_REMOVED lines=13> */
[----:B------:R-:W0:Y:S08]  /*19100*/  @!P1 LDC.64 R30, c[0x0][0x5c0] ;  /* 0x00017000ff1e9b82 */ /* 0x000e300000000a00 */
[----:B------:R-:W1:Y:S01]  /*19110*/  @!P0 LDC.64 R32, c[0x0][0x5c0] ;  /* 0x00017000ff208b82 */ /* 0x000e620000000a00 */
[----:B------:R-:W-:Y:S01]  /*19120*/  F2FP.SATFINITE.E4M3.F32.PACK_AB_MERGE_C R41, RZ, R38, RZ ;  /* 0x00000026ff29723e */ /* 0x000fe200048070ff */
[----:B----4-:R-:W-:-:S02]  /*19130*/  FMUL R38, R186, UR39 ;  /* 0x00000027ba267c20 */ /* 0x010fc40008400000 */
[----:B------:R-:W4:Y:S04]  /*19140*/  LDL.LU R186, [R1+0x9c] ;  /* 0x00009c0001ba7983 */ /* 0x000f280000300800 */
[----:B------:R-:W4:Y:S01]  /*19150*/  LDL.LU R189, [R1+0xa0] ;  /* 0x0000a00001bd7983 */ /* 0x000f220000300800 */
[----:B0-----:R-:W-:-:S05]  /*19160*/  @!P1 IADD3 R30, P2, R26, R30, RZ ;  /* 0x0000001e1a1e9210 */ /* 0x001fca0007f5e0ff */
[----:B------:R-:W-:-:S05]  /*19170*/  @!P1 IMAD.X R31, R44, 0x1, R31, P2 ;  /* 0x000000012c1f9824 */ /* 0x000fca00010e061f */
[----:B------:R0:W-:Y:S01]  /*19180*/  @!P1 STG.E.U8 desc[UR44][R30.64+0x30], R39 ;  /* 0x000030271e009986 */ /* 0x0001e2000c10112c */
[----:B-1----:R-:W-:-:S05]  /*19190*/  @!P0 IADD3 R32, P1, R26, R32, RZ ;  /* 0x000000201a208210 */ /* 0x002fca0007f3e0ff */
[----:B------:R-:W-:Y:S02]  /*191a0*/  @!P0 IMAD.X R33, R44, 0x1, R33, P1 ;  /* 0x000000012c218824 */ /* 0x000fe400008e0621 */
[----:B0-----:R-:W-:Y:S02]  /*191b0*/  FMUL R30, R185, UR39 ;  /* 0x00000027b91e7c20 */ /* 0x001fe40008400000 */
[----:B------:R-:W4:Y:S04]  /*191c0*/  LDL.LU R185, [R1+0xa4] ;  /* 0x0000a40001b97983 */ /* 0x000f280000300800 */
[----:B------:R0:W-:Y:S02]  /*191d0*/  @!P0 STG.E.U8 desc[UR44][R32.64+0x31], R41 ;  /* 0x0000312920008986 */ /* 0x0001e4000c10112c */
[----:B0-----:R-:W-:-:S02]  /*191e0*/  FMUL R32, R184, UR39 ;  /* 0x00000027b8207c20 */ /* 0x001fc40008400000 */
[----:B------:R-:W4:Y:S01]  /*191f0*/  LDL.LU R184, [R1+0xa8] ;  /* 0x0000a80001b87983 */ /* 0x000f220000300800 */
[----:B------:R-:W-:Y:S02]  /*19200*/  ISETP.LT.OR P0, PT, R45, 0x39, !P3 ;  /* 0x000000392d00780c */ /* 0x000fe40005f01670 */
[----:B------:R-:W-:-:S11]  /*19210*/  F2FP.SATFINITE.E4M3.F32.PACK_AB_MERGE_C R39, RZ, R30, RZ ;  /* 0x0000001eff27723e */ /* 0x000fd600048070ff */
[----:B------:R-:W0:Y:S01]  /*19220*/  @!P0 LDC.64 R30, c[0x0][0x5c0] ;  /* 0x00017000ff1e8b82 */ /* 0x000e220000000a00 */
[----:B------:R-:W-:Y:S02]  /*19230*/  ISETP.NE.AND P1, PT, R43, RZ, PT ;  /* 0x000000ff2b00720c */ /* 0x000fe40003f25270 */
[----:B------:R-:W-:Y:S02]  /*19240*/  F2FP.SATFINITE.E4M3.F32.PACK_AB_MERGE_C R43, RZ, R38, RZ ;  /* 0x00000026ff2b723e */ /* 0x000fe400048070ff */
[----:B------:R-:W-:-:S03]  /*19250*/  F2FP.SATFINITE.E4M3.F32.PACK_AB_MERGE_C R33, RZ, R32, RZ ;  /* 0x00000020ff21723e */ /* 0x000fc600048070ff */
[----:B------:R1:W-:Y:S04]  /*19260*/  @!P5 STG.E.U8 desc[UR44][R28.64+0x30], R43 ;  /* 0x0000302b1c00d986 */ /* 0x0003e8000c10112c */
[----:B------:R2:W-:Y:S01]  /*19270*/  @!P4 STG.E.U8 desc[UR44][R22.64+0x31], R39 ;  /* 0x000031271600c986 */ /* 0x0005e2000c10112c */
[----:B0-----:R-:W-:-:S05]  /*19280*/  @!P0 IADD3 R30, P2, R26, R30, RZ ;  /* 0x0000001e1a1e8210 */ /* 0x001fca0007f5e0ff */
[----:B------:R-:W-:-:S05]  /*19290*/  @!P0 IMAD.X R31, R44, 0x1, R31, P2 ;  /* 0x000000012c1f8824 */ /* 0x000fca00010e061f */
[----:B------:R0:W-:Y:S01]  /*192a0*/  @!P0 STG.E.U8 desc[UR44][R30.64+0x38], R33 ;  /* 0x000038211e008986 */ /* 0x0001e2000c10112c */
[----:B------:R-:W-:-:S13]  /*192b0*/  ISETP.LT.OR P0, PT, R45, 0x3a, !P3 ;  /* 0x0000003a2d00780c */ /* 0x000fda0005f01670 */
[----:B-1----:R-:W1:Y:S02]  /*192c0*/  @!P0 LDC.64 R28, c[0x0][0x5c0] ;  /* 0x00017000ff1c8b82 */ /* 0x002e640000000a00 */
[----:B-1----:R-:W-:-:S05]  /*192d0*/  @!P0 IADD3 R28, P2, R26, R28, RZ ;  /* 0x0000001c1a1c8210 */ /* 0x002fca0007f5e0ff */
[----:B------:R-:W-:Y:S02]  /*192e0*/  @!P0 IMAD.X R29, R44, 0x1, R29, P2 ;  /* 0x000000012c1d8824 */ /* 0x000fe400010e061d */
[----:B--2---:R-:W-:Y:S02]  /*192f0*/  FMUL R22, R188, UR39 ;  /* 0x00000027bc167c20 */ /* 0x004fe40008400000 */
[----:B------:R-:W2:Y:S03]  /*19300*/  LDL.LU R188, [R1+0xac] ;  /* 0x0000ac0001bc7983 */ /* 0x000ea60000300800 */
[----:B------:R-:W-:Y:S01]  /*19310*/  F2FP.SATFINITE.E4M3.F32.PACK_AB_MERGE_C R23, RZ, R22, RZ ;  /* 0x00000016ff17723e */ /* 0x000fe200048070ff */
[----:B---3--:R-:W-:Y:S02]  /*19320*/  FMUL R22, R187, UR39 ;  /* 0x00000027bb167c20 */ /* 0x008fe40008400000 */
[----:B------:R-:W3:Y:S03]  /*19330*/  LDL.LU R187, [R1+0xb0] ;  /* 0x0000b00001bb7983 */ /* 0x000ee60000300800 */
[----:B------:R-:W-:Y:S01]  /*19340*/  F2FP.SATFINITE.E4M3.F32.PACK_AB_MERGE_C R39, RZ, R22, RZ ;  /* 0x00000016ff27723e */ /* 0x000fe200048070ff */
[----:B------:R1:W-:Y:S01]  /*19350*/  @!P0 STG.E.U8 desc[UR44][R28.64+0x39], R23 ;  /* 0x000039171c008986 */ /* 0x0003e2000c10112c */
[----:B----4-:R-:W-:-:S03]  /*19360*/  FMUL R22, R186, UR39 ;  /* 0x00000027ba167c20 */ /* 0x010fc60008400000 */
[----:B------:R-:W4:Y:S02]  /*19370*/  LDL.LU R186, [R1+0xb4] ;  /* 0x0000b40001ba7983 */ /* 0x000f240000300800 */
[----:B0-----:R-:W-:Y:S01]  /*19380*/  F2FP.SATFINITE.E4M3.F32.PACK_AB_MERGE_C R31, RZ, R22, RZ ;  /* 0x00000016ff1f723e */ /* 0x001fe200048070ff */
[----:B------:R-:W-:-:S05]  /*19390*/  FMUL R22, R189, UR39 ;  /* 0x00000027bd167c20 */ /* 0x000fca0008400000 */
[----:B------:R-:W-:Y:S01]  /*193a0*/  F2FP.SATFINITE.E4M3.F32.PACK_AB_MERGE_C R33, RZ, R22, RZ ;  /* 0x00000016ff21723e */ /* 0x000fe200048070ff */
[----:B------:R-:W-:Y:S02]  /*193b0*/  FMUL R22, R185, UR39 ;  /* 0x00000027b9167c20 */ /* 0x000fe40008400000 */
[----:B------:R-:W4:Y:S03]  /*193c0*/  LDL.LU R185, [R1+0xb8] ;  /* 0x0000b80001b97983 */ /* 0x000f260000300800 */
[----:B-1----:R-:W-:Y:S01]  /*193d0*/  F2FP.SATFINITE.E4M3.F32.PACK_AB_MERGE_C R23, RZ, R22, RZ ;  /* 0x00000016ff17723e */ /* 0x002fe200048070ff */
[----:B------:R-:W4:Y:S01]  /*193e0*/  LDL.LU R189, [R1+0xbc] ;  /* 0x0000bc0001bd7983 */ /* 0x000f220000300800 */
[----:B------:R-:W-:-:S03]  /*193f0*/  FMUL R22, R184, UR39 ;  /* 0x00000027b8167c20 */ /* 0x000fc60008400000 */
[----:B------:R-:W4:Y:S01]  /*19400*/  LDL.LU R184, [R1+0xc0] ;  /* 0x0000c00001b87983 */ /* 0x000f220000300800 */
[----:B------:R-:W-:Y:S02]  /*19410*/  ISETP.NE.AND P5, PT, R68, RZ, PT ;  /* 0x000000ff4400720c */ /* 0x000fe40003fa5270 */
[----:B------:R-:W-:Y:S02]  /*19420*/  ISETP.NE.AND P0, PT, R70, RZ, PT ;  /* 0x000000ff4600720c */ /* 0x000fe40003f05270 */
[----:B------:R-:W-:-:S09]  /*19430*/  ISETP.NE.AND P6, PT, R65, RZ, PT ;  /* 0x000000ff4100720c */ /* 0x000fd20003fc5270 */
[----:B------:R-:W0:Y:S01]  /*19440*/  @!P5 LDC.64 R28, c[0x0][0x5c0] ;  /* 0x00017000ff1cdb82 */ /* 0x000e220000000a00 */
[----:B------:R-:W-:Y:S02]  /*19450*/  P2R R30, PR, RZ, 0x1 ;  /* 0x00000001ff1e7803 */ /* 0x000fe40000000000 */
[----:B------:R-:W-:Y:S02]  /*19460*/  ISETP.NE.AND P0, PT, R66, RZ, PT ;  /* 0x000000ff4200720c */ /* 0x000fe40003f05270 */
[----:B------:R-:W-:Y:S02]  /*19470*/  P2R R32, PR, RZ, 0x8 ;  /* 0x00000008ff207803 */ /* 0x000fe40000000000 */
[----:B------:R-:W-:Y:S01]  /*19480*/  ISETP.NE.AND P3, PT, R69, RZ, PT ;  /* 0x000000ff4500720c */ /* 0x000fe20003f65270 */
[----:B------:R0:W-:Y:S04]  /*19490*/  @!P1 STG.E.U8 desc[UR44][R20.64+0x38], R39 ;  /* 0x0000382714009986 */ /* 0x0001e8000c10112c */
[----:B------:R-:W-:Y:S04]  /*194a0*/  @!P6 STG.E.U8 desc[UR44][R18.64+0x39], R31 ;  /* 0x0000391f1200e986 */ /* 0x000fe8000c10112c */
[----:B------:R1:W-:Y:S01]  /*194b0*/  @!P0 STG.E.U8 desc[UR44][R16.64+0x30], R33 ;  /* 0x0000302110008986 */ /* 0x0003e2000c10112c */
[----:B0-----:R-:W-:-:S05]  /*194c0*/  @!P5 IADD3 R20, P0, R47, R28, RZ ;  /* 0x0000001c2f14d210 */ /* 0x001fca0007f1e0ff */
[----:B------:R-:W-:Y:S02]  /*194d0*/  @!P5 IMAD.X R21, R40, 0x1, R29, P0 ;  /* 0x000000012815d824 */ /* 0x000fe400000e061d */
[----:B------:R-:W1:Y:S01]  /*194e0*/  @!P3 LDC.64 R28, c[0x0][0x5c0] ;  /* 0x00017000ff1cbb82 */ /* 0x000e620000000a00 */
[----:B------:R-:W-:-:S13]  /*194f0*/  ISETP.NE.AND P4, PT, R67, RZ, PT ;  /* 0x000000ff4300720c */ /* 0x000fda0003f85270 */
[----:B------:R3:W-:Y:S01]  /*19500*/  @!P4 STG.E.U8 desc[UR44][R14.64+0x31], R23 ;  /* 0x000031170e00c986 */ /* 0x0007e2000c10112c */
[----:B-1----:R-:W-:-:S05]  /*19510*/  @!P3 IADD3 R16, P0, R49, R28, RZ ;  /* 0x0000001c3110b210 */ /* 0x002fca0007f1e0ff */
[----:B------:R-:W-:Y:S01]  /*19520*/  @!P3 IMAD.X R17, R42, 0x1, R29, P0 ;  /* 0x000000012a11b824 */ /* 0x000fe200000e061d */
[----:B------:R-:W-:Y:S02]  /*19530*/  ISETP.NE.AND P0, PT, R30, RZ, PT ;  /* 0x000000ff1e00720c */ /* 0x000fe40003f05270 */
[----:B------:R-:W-:Y:S02]  /*19540*/  ISETP.NE.AND P2, PT, R71, RZ, PT ;  /* 0x000000ff4700720c */ /* 0x000fe40003f45270 */
[----:B------:R-:W-:-:S05]  /*19550*/  F2FP.SATFINITE.E4M3.F32.PACK_AB_MERGE_C R19, RZ, R22, RZ ;  /* 0x00000016ff13723e */ /* 0x000fca00048070ff */
[----:B------:R0:W-:Y:S01]  /*19560*/  @!P5 STG.E.U8 desc[UR44][R20.64+0x30], R19 ;  /* 0x000030131400d986 */ /* 0x0001e2000c10112c */
[----:B--2---:R-:W-:-:S03]  /*19570*/  FMUL R18, R188, UR39 ;  /* 0x00000027bc127c20 */ /* 0x004fc60008400000 */
[----:B------:R-:W2:Y:S01]  /*19580*/  LDL.LU R188, [R1+0xc4] ;  /* 0x0000c40001bc7983 */ /* 0x000ea20000300800 */
[----:B---3--:R-:W-:-:S03]  /*19590*/  FMUL R14, R187, UR39 ;  /* 0x00000027bb0e7c20 */ /* 0x008fc60008400000 */
[----:B------:R-:W3:Y:S02]  /*195a0*/  LDL.LU R187, [R1+0xc8] ;  /* 0x0000c80001bb7983 */ /* 0x000ee40000300800 */
[----:B------:R-:W-:Y:S02]  /*195b0*/  F2FP.SATFINITE.E4M3.F32.PACK_AB_MERGE_C R29, RZ, R14, RZ ;  /* 0x0000000eff1d723e */ /* 0x000fe400048070ff */
[----:B------:R-:W-:-:S05]  /*195c0*/  F2FP.SATFINITE.E4M3.F32.PACK_AB_MERGE_C R23, RZ, R18, RZ ;  /* 0x00000012ff17723e */ /* 0x000fca00048070ff */
[----:B------:R-:W-:Y:S04]  /*195d0*/  @!P3 STG.E.U8 desc[UR44][R16.64+0x31], R23 ;  /* 0x000031171000b986 */ /* 0x000fe8000c10112c */
[----:B------:R-:W-:Y:S01]  /*195e0*/  @!P0 STG.E.U8 desc[UR44][R12.64+0x38], R29 ;  /* 0x0000381d0c008986 */ /* 0x000fe2000c10112c */
[----:B----4-:R-:W-:-:S03]  /*195f0*/  FMUL R14, R186, UR39 ;  /* 0x00000027ba0e7c20 */ /* 0x010fc60008400000 */
[----:B------:R-:W4:Y:S02]  /*19600*/  LDL.LU R186, [R1+0xcc] ;  /* 0x0000cc0001ba7983 */ /* 0x000f240000300800 */
[----:B0-----:R-:W-:-:S05]  /*19610*/  F2FP.SATFINITE.E4M3.F32.PACK_AB_MERGE_C R19, RZ, R14, RZ ;  /* 0x0000000eff13723e */ /* 0x001fca00048070ff */
[----:B------:R0:W-:Y:S01]  /*19620*/  @!P2 STG.E.U8 desc[UR44][R10.64+0x39], R19 ;  /* 0x000039130a00a986 */ /* 0x0001e2000c10112c */
[----:B------:R-:W-:-:S03]  /*19630*/  FMUL R18, R185, UR39 ;  /* 0x00000027b9127c20 */ /* 0x000fc60008400000 */
[----:B------:R-:W4:Y:S01]  /*19640*/  LDL.LU R185, [R1+0xd0] ;  /* 0x0000d00001b97983 */ /* 0x000f220000300800 */
[----:B0-----:R-:W-:-:S03]  /*19650*/  FMUL R10, R184, UR39 ;  /* 0x00000027b80a7c20 */ /* 0x001fc60008400000 */
[----:B------:R-:W4:Y:S01]  /*19660*/  LDL.LU R184, [R1+0xd4] ;  /* 0x0000d40001b87983 */ /* 0x000f220000300800 */
[----:B------:R-:W-:Y:S01]  /*19670*/  ISETP.NE.AND P1, PT, R72, RZ, PT ;  /* 0x000000ff4800720c */ /* 0x000fe20003f25270 */
[----:B------:R-:W-:Y:S02]  /*19680*/  FMUL R16, R189, UR39 ;  /* 0x00000027bd107c20 */ /* 0x000fe40008400000 */
[----:B------:R-:W4:Y:S01]  /*19690*/  LDL.LU R189, [R1+0xd8] ;  /* 0x0000d80001bd7983 */ /* 0x000f220000300800 */
[----:B------:R-:W-:-:S09]  /*196a0*/  ISETP.NE.AND P6, PT, R73, RZ, PT ;  /* 0x000000ff4900720c */ /* 0x000fd20003fc5270 */
[----:B------:R-:W0:Y:S08]  /*196b0*/  @!P1 LDC.64 R14, c[0x0][0x5c0] ;  /* 0x00017000ff0e9b82 */ /* 0x000e300000000a00 */
[----:B------:R-:W1:Y:S01]  /*196c0*/  @!P6 LDC.64 R20, c[0x0][0x5c0] ;  /* 0x00017000ff14eb82 */ /* 0x000e620000000a00 */
[----:B------:R-:W-:Y:S02]  /*196d0*/  F2FP.SATFINITE.E4M3.F32.PACK_AB_MERGE_C R17, RZ, R18, RZ ;  /* 0x00000012ff11723e */ /* 0x000fe400048070ff */
[----:B0-----:R-:W-:-:S05]  /*196e0*/  @!P1 IADD3 R14, P2, R51, R14, RZ ;  /* 0x0000000e330e9210 */ /* 0x001fca0007f5e0ff */
[----:B------:R-:W-:-:S05]  /*196f0*/  @!P1 IMAD.X R15, R46, 0x1, R15, P2 ;  /* 0x000000012e0f9824 */ /* 0x000fca00010e060f */
[----:B------:R3:W-:Y:S01]  /*19700*/  @!P1 STG.E.U8 desc[UR44][R14.64+0x38], R17 ;  /* 0x000038110e009986 */ /* 0x0007e2000c10112c */
[----:B-1----:R-:W-:Y:S02]  /*19710*/  @!P6 IADD3 R12, P1, R53, R20, RZ ;  /* 0x00000014350ce210 */ /* 0x002fe40007f3e0ff */
[----:B------:R-:W-:-:S03]  /*19720*/  F2FP.SATFINITE.E4M3.F32.PACK_AB_MERGE_C R19, RZ, R16, RZ ;  /* 0x00000010ff13723e */ /* 0x000fc600048070ff */
[----:B------:R-:W-:Y:S01]  /*19730*/  @!P6 IMAD.X R13, R48, 0x1, R21, P1 ;  /* 0x00000001300de824 */ /* 0x000fe200008e0615 */
[----:B------:R-:W-:-:S04]  /*19740*/  F2FP.SATFINITE.E4M3.F32.PACK_AB_MERGE_C R21, RZ, R10, RZ ;  /* 0x0000000aff15723e */ /* 0x000fc800048070ff */
[----:B------:R4:W-:Y:S01]  /*19750*/  @!P6 STG.E.U8 desc[UR44][R12.64+0x39], R19 ;  /* 0x000039130c00e986 */ /* 0x0009e2000c10112c */
[----:B------:R-:W-:Y:S02]  /*19760*/  ISETP.NE.AND P4, PT, R74, RZ, PT ;  /* 0x000000ff4a00720c */ /* 0x000fe40003f85270 */
[----:B------:R-:W-:-:S11]  /*19770*/  ISETP.NE.AND P5, PT, R75, RZ, PT ;  /* 0x000000ff4b00720c */ /* 0x000fd60003fa5270 */
[----:B------:R-:W-:Y:S01]  /*19780*/  @!P4 STG.E.U8 desc[UR44][R8.64+0x30], R21 ;  /* 0x000030150800c986 */ /* 0x000fe2000c10112c */
[----:B------:R-:W-:Y:S01]  /*19790*/  ISETP.NE.AND P4, PT, R63, RZ, PT ;  /* 0x000000ff3f00720c */ /* 0x000fe20003f85270 */
[----:B--2---:R-:W-:Y:S02]  /*197a0*/  FMUL R10, R188, UR39 ;  /* 0x00000027bc0a7c20 */ /* 0x004fe40008400000 */
[----:B------:R-:W2:Y:S01]  /*197b0*/  LDL.LU R188, [R1+0xdc] ;  /* 0x0000dc0001bc7983 */ /* 0x000ea20000300800 */
[----:B---3--:R-:W-:-:S03]  /*197c0*/  FMUL R14, R187, UR39 ;  /* 0x00000027bb0e7c20 */ /* 0x008fc60008400000 */
[----:B------:R-:W3:Y:S01]  /*197d0*/  LDL.LU R187, [R1+0xe0] ;  /* 0x0000e00001bb7983 */ /* 0x000ee20000300800 */
[----:B------:R-:W-:-:S05]  /*197e0*/  F2FP.SATFINITE.E4M3.F32.PACK_AB_MERGE_C R15, RZ, R10, RZ ;  /* 0x0000000aff0f723e */ /* 0x000fca00048070ff */
[----:B------:R-:W0:Y:S01]  /*197f0*/  @!P4 LDC.64 R10, c[0x0][0x5c0] ;  /* 0x00017000ff0acb82 */ /* 0x000e220000000a00 */
[----:B------:R1:W-:Y:S01]  /*19800*/  @!P5 STG.E.U8 desc[UR44][R6.64+0x31], R15 ;  /* 0x0000310f0600d986 */ /* 0x0003e2000c10112c */
[----:B----4-:R-:W-:-:S03]  /*19810*/  FMUL R12, R186, UR39 ;  /* 0x00000027ba0c7c20 */ /* 0x010fc60008400000 */
[----:B------:R-:W4:Y:S02]  /*19820*/  LDL.LU R186, [R1+0xe4] ;  /* 0x0000e40001ba7983 */ /* 0x000f240000300800 */
[----:B-1----:R-:W-:Y:S01]  /*19830*/  F2FP.SATFINITE.E4M3.F32.PACK_AB_MERGE_C R15, RZ, R12, RZ ;  /* 0x0000000cff0f723e */ /* 0x002fe200048070ff */
[----:B------:R-:W-:Y:S02]  /*19840*/  FMUL R6, R185, UR39 ;  /* 0x00000027b9067c20 */ /* 0x000fe40008400000 */
[----:B------:R-:W4:Y:S01]  /*19850*/  LDL.LU R185, [R1+0xe8] ;  /* 0x0000e80001b97983 */ /* 0x000f220000300800 */
[----:B------:R-:W-:-:S03]  /*19860*/  FMUL R12, R184, UR39 ;  /* 0x00000027b80c7c20 */ /* 0x000fc60008400000 */
[----:B------:R-:W4:Y:S01]  /*19870*/  LDL.LU R184, [R1+0xec] ;  /* 0x0000ec0001b87983 */ /* 0x000f220000300800 */
[----:B0-----:R-:W-:-:S05]  /*19880*/  @!P4 IADD3 R10, P5, R55, R10, RZ ;  /* 0x0000000a370ac210 */ /* 0x001fca0007fbe0ff */
[----:B------:R-:W-:Y:S01]  /*19890*/  @!P4 IMAD.X R11, R50, 0x1, R11, P5 ;  /* 0x00000001320bc824 */ /* 0x000fe200028e060b */
[----:B------:R-:W-:-:S13]  /*198a0*/  ISETP.NE.AND P5, PT, R64, RZ, PT ;  /* 0x000000ff4000720c */ /* 0x000fda0003fa5270 */
[----:B------:R-:W0:Y:S01]  /*198b0*/  @!P5 LDC.64 R16, c[0x0][0x5c0] ;  /* 0x00017000ff10db82 */ /* 0x000e220000000a00 */
[----:B------:R-:W-:Y:S02]  /*198c0*/  ISETP.NE.AND P6, PT, R62, RZ, PT ;  /* 0x000000ff3e00720c */ /* 0x000fe40003fc5270 */
[----:B------:R-:W-:Y:S02]  /*198d0*/  F2FP.SATFINITE.E4M3.F32.PACK_AB_MERGE_C R13, RZ, R14, RZ ;  /* 0x0000000eff0d723e */ /* 0x000fe400048070ff */
[----:B------:R-:W-:-:S03]  /*198e0*/  ISETP.NE.AND P0, PT, R60, RZ, PT ;  /* 0x000000ff3c00720c */ /* 0x000fc60003f05270 */
[----:B------:R1:W-:Y:S10]  /*198f0*/  @!P4 STG.E.U8 desc[UR44][R10.64+0x30], R13 ;  /* 0x0000300d0a00c986 */ /* 0x0003f4000c10112c */
[----:B-1----:R-:W1:Y:S01]  /*19900*/  @!P0 LDC.64 R10, c[0x0][0x5c0] ;  /* 0x00017000ff0a8b82 */ /* 0x002e620000000a00 */
[----:B0-----:R-:W-:-:S05]  /*19910*/  @!P5 IADD3 R8, P4, R57, R16, RZ ;  /* 0x000000103908d210 */ /* 0x001fca0007f9e0ff */
[----:B------:R-:W-:Y:S01]  /*19920*/  @!P5 IMAD.X R9, R52, 0x1, R17, P4 ;  /* 0x000000013409d824 */ /* 0x000fe200020e0611 */
[----:B------:R-:W-:Y:S02]  /*19930*/  F2FP.SATFINITE.E4M3.F32.PACK_AB_MERGE_C R17, RZ, R6, RZ ;  /* 0x00000006ff11723e */ /* 0x000fe400048070ff */
[----:B------:R-:W0:Y:S02]  /*19940*/  @!P6 LDC.64 R6, c[0x0][0x5c0] ;  /* 0x00017000ff06eb82 */ /* 0x000e240000000a00 */
[----:B------:R1:W-:Y:S01]  /*19950*/  @!P5 STG.E.U8 desc[UR44][R8.64+0x31], R15 ;  /* 0x0000310f0800d986 */ /* 0x0003e2000c10112c */
[----:B------:R-:W-:Y:S02]  /*19960*/  ISETP.NE.AND P5, PT, R59, RZ, PT ;  /* 0x000000ff3b00720c */ /* 0x000fe40003fa5270 */
[----:B------:R-:W-:-:S11]  /*19970*/  ISETP.NE.AND P4, PT, R58, RZ, PT ;  /* 0x000000ff3a00720c */ /* 0x000fd60003f85270 */
[----:B------:R-:W-:Y:S01]  /*19980*/  @!P5 STG.E.U8 desc[UR44][R4.64+0x38], R17 ;  /* 0x000038110400d986 */ /* 0x000fe2000c10112c */
[----:B0-----:R-:W-:-:S05]  /*19990*/  @!P6 IADD3 R6, P5, R37, R6, RZ ;  /* 0x000000062506e210 */ /* 0x001fca0007fbe0ff */
[----:B------:R-:W-:Y:S01]  /*199a0*/  @!P6 IMAD.X R7, R36, 0x1, R7, P5 ;  /* 0x000000012407e824 */ /* 0x000fe200028e0607 */
[----:B-1----:R-:W-:-:S05]  /*199b0*/  @!P0 IADD3 R10, P5, R35, R10, RZ ;  /* 0x0000000a230a8210 */ /* 0x002fca0007fbe0ff */
[----:B------:R-:W-:Y:S01]  /*199c0*/  @!P0 IMAD.X R11, R34, 0x1, R11, P5 ;  /* 0x00000001220b8824 */ /* 0x000fe200028e060b */
[----:B------:R-:W-:Y:S02]  /*199d0*/  ISETP.LT.OR P5, PT, R45, 0x31, !P4 ;  /* 0x000000312d00780c */ /* 0x000fe400067a1670 */
[----:B------:R-:W-:Y:S02]  /*199e0*/  F2FP.SATFINITE.E4M3.F32.PACK_AB_MERGE_C R9, RZ, R12, RZ ;  /* 0x0000000cff09723e */ /* 0x000fe400048070ff */
[----:B------:R-:W-:-:S09]  /*199f0*/  ISETP.NE.AND P1, PT, R76, RZ, PT ;  /* 0x000000ff4c00720c */ /* 0x000fd20003f25270 */
[----:B------:R-:W0:Y:S04]  /*19a00*/  @!P5 LDC.64 R12, c[0x0][0x5c0] ;  /* 0x00017000ff0cdb82 */ /* 0x000e280000000a00 */
[----:B------:R1:W-:Y:S01]  /*19a10*/  @!P1 STG.E.U8 desc[UR44][R2.64+0x39], R9 ;  /* 0x0000390902009986 */ /* 0x0003e2000c10112c */
[----:B------:R-:W-:Y:S02]  /*19a20*/  @!P5 IMAD R8, R25, 0x180, RZ ;  /* 0x000001801908d824 */ /* 0x000fe400078e02ff */
[----:B-1----:R-:W-:Y:S02]  /*19a30*/  @!P5 IMAD.MOV.U32 R2, RZ, RZ, R26 ;  /* 0x000000ffff02d224 */ /* 0x002fe400078e001a */
[----:B------:R-:W-:Y:S02]  /*19a40*/  @!P5 IMAD.MOV.U32 R3, RZ, RZ, R44 ;  /* 0x000000ffff03d224 */ /* 0x000fe400078e002c */
[----:B------:R-:W-:-:S03]  /*19a50*/  @!P5 IMAD.WIDE.U32 R4, R24, 0x180, R2 ;  /* 0x000001801804d825 */ /* 0x000fc600078e0002 */
[----:B0-----:R-:W-:-:S04]  /*19a60*/  @!P5 IADD3 R4, P1, R4, R12, RZ ;  /* 0x0000000c0404d210 */ /* 0x001fc80007f3e0ff */
[----:B------:R-:W-:Y:S01]  /*19a70*/  @!P5 IADD3.X R5, R13, R5, R8, P1, !PT ;  /* 0x000000050d05d210 */ /* 0x000fe20000ffe408 */
[----:B------:R-:W-:-:S05]  /*19a80*/  FMUL R8, R189, UR39 ;  /* 0x00000027bd087c20 */ /* 0x000fca0008400000 */
[----:B------:R-:W-:-:S05]  /*19a90*/  F2FP.SATFINITE.E4M3.F32.PACK_AB_MERGE_C R13, RZ, R8, RZ ;  /* 0x00000008ff0d723e */ /* 0x000fca00048070ff */
[----:B------:R3:W-:Y:S01]  /*19aa0*/  @!P6 STG.E.U8 desc[UR44][R6.64+0x38], R13 ;  /* 0x0000380d0600e986 */ /* 0x0007e2000c10112c */
[----:B------:R-:W-:-:S13]  /*19ab0*/  ISETP.LT.OR P6, PT, R45, 0x32, !P4 ;  /* 0x000000322d00780c */ /* 0x000fda00067c1670 */
[----:B------:R-:W0:Y:S01]  /*19ac0*/  @!P6 LDC.64 R14, c[0x0][0x5c0] ;  /* 0x00017000ff0eeb82 */ /* 0x000e220000000a00 */
[----:B------:R-:W-:Y:S02]  /*19ad0*/  @!P6 IMAD.MOV.U32 R2, RZ, RZ, R26 ;  /* 0x000000ffff02e224 */ /* 0x000fe400078e001a */
[----:B------:R-:W-:Y:S02]  /*19ae0*/  @!P6 IMAD.MOV.U32 R3, RZ, RZ, R44 ;  /* 0x000000ffff03e224 */ /* 0x000fe400078e002c */
[----:B------:R-:W-:-:S04]  /*19af0*/  @!P6 IMAD.WIDE.U32 R2, R24, 0x180, R2 ;  /* 0x000001801802e825 */ /* 0x000fc800078e0002 */
[----:B------:R-:W-:Y:S02]  /*19b00*/  @!P6 IMAD R8, R25, 0x180, RZ ;  /* 0x000001801908e824 */ /* 0x000fe400078e02ff */
[----:B---3--:R-:W-:Y:S01]  /*19b10*/  FMUL R6, R187, UR39 ;  /* 0x00000027bb067c20 */ /* 0x008fe20008400000 */
[----:B0-----:R-:W-:-:S04]  /*19b20*/  @!P6 IADD3 R2, P1, R2, R14, RZ ;  /* 0x0000000e0202e210 */ /* 0x001fc80007f3e0ff */
[----:B------:R-:W-:Y:S02]  /*19b30*/  F2FP.SATFINITE.E4M3.F32.PACK_AB_MERGE_C R13, RZ, R6, RZ ;  /* 0x00000006ff0d723e */ /* 0x000fe400048070ff */
[----:B------:R-:W-:Y:S01]  /*19b40*/  @!P6 IADD3.X R3, R15, R3, R8, P1, !PT ;  /* 0x000000030f03e210 */ /* 0x000fe20000ffe408 */
[----:B--2---:R-:W-:-:S05]  /*19b50*/  FMUL R8, R188, UR39 ;  /* 0x00000027bc087c20 */ /* 0x004fca0008400000 */
        /* <DEDUP_REMOVED lines=29> */
.L_x_67:
[----:B------:R-:W-:Y:S05]  /*19d30*/  BSYNC B1 ;  /* 0x0000000000017941 */ /* 0x000fea0003800000 */
.L_x_66:
        /* <DEDUP_REMOVED lines=15> */
.L_x_69:
[----:B------:R-:W-:Y:S05]  /*19e30*/  BSYNC B1 ;  /* 0x0000000000017941 */ /* 0x000fea0003800000 */
.L_x_68:
[----:B------:R-:W2:Y:S04]  /*19e40*/  LDL.LU R14, [R1+0xf0] ;  /* 0x0000f000010e7983 */ /* 0x000ea80000300800 */
[----:B------:R-:W3:Y:S04]  /*19e50*/  LDL.LU R11, [R1+0xf4] ;  /* 0x0000f400010b7983 */ /* 0x000ee80000300800 */
[----:B------:R-:W4:Y:S04]  /*19e60*/  LDL.LU R13, [R1+0xf8] ;  /* 0x0000f800010d7983 */ /* 0x000f280000300800 */
[----:B------:R-:W4:Y:S01]  /*19e70*/  LDL.LU R12, [R1+0xfc] ;  /* 0x0000fc00010c7983 */ /* 0x000f220000300800 */
[----:B------:R-:W-:Y:S01]  /*19e80*/  ISETP.LT.OR P6, PT, R45, 0x39, !P4 ;  /* 0x000000392d00780c */ /* 0x000fe200067c1670 */
[----:B------:R-:W-:Y:S01]  /*19e90*/  BSSY B1, `(.L_x_70) ;  /* 0x000002a000017945 */ /* 0x000fe20003800000 */
[----:B------:R-:W-:-:S11]  /*19ea0*/  P2R R10, PR, RZ, 0x1 ;  /* 0x00000001ff0a7803 */ /* 0x000fd60000000000 */
[----:B-1----:R-:W1:Y:S01]  /*19eb0*/  @!P6 LDC.64 R6, c[0x0][0x5c0] ;  /* 0x00017000ff06eb82 */ /* 0x002e620000000a00 */
[----:B0-----:R-:W-:Y:S02]  /*19ec0*/  @!P6 IMAD.MOV.U32 R2, RZ, RZ, R26 ;  /* 0x000000ffff02e224 */ /* 0x001fe400078e001a */
[----:B------:R-:W-:Y:S02]  /*19ed0*/  @!P6 IMAD.MOV.U32 R3, RZ, RZ, R44 ;  /* 0x000000ffff03e224 */ /* 0x000fe400078e002c */
[----:B------:R-:W-:Y:S02]  /*19ee0*/  @!P6 IMAD R4, R25, 0x180, RZ ;  /* 0x000001801904e824 */ /* 0x000fe400078e02ff */
[----:B------:R-:W-:-:S03]  /*19ef0*/  @!P6 IMAD.WIDE.U32 R2, R24, 0x180, R2 ;  /* 0x000001801802e825 */ /* 0x000fc600078e0002 */
[----:B-1----:R-:W-:-:S04]  /*19f00*/  @!P6 IADD3 R2, P5, R2, R6, RZ ;  /* 0x000000060202e210 */ /* 0x002fc80007fbe0ff */
        /* <DEDUP_REMOVED lines=34> */
.L_x_71:
[----:B------:R-:W-:Y:S05]  /*1a130*/  BSYNC B1 ;  /* 0x0000000000017941 */ /* 0x000fea0003800000 */
.L_x_70:
        /* <DEDUP_REMOVED lines=15> */
.L_x_73:
[----:B------:R-:W-:Y:S05]  /*1a230*/  BSYNC B1 ;  /* 0x0000000000017941 */ /* 0x000fea0003800000 */
.L_x_72:
[----:B------:R-:W-:Y:S01]  /*1a240*/  P2R R63, PR, RZ, 0x10 ;  /* 0x00000010ff3f7803 */ /* 0x000fe20000000000 */
[----:B------:R-:W2:Y:S01]  /*1a250*/  LDL.LU R184, [R1+0x100] ;  /* 0x0001000001b87983 */ /* 0x000ea20000300800 */
[----:B------:R-:W-:Y:S02]  /*1a260*/  LOP3.LUT P4, RZ, R229, 0x200, RZ, 0xc0, !PT ;  /* 0x00000200e5ff7812 */ /* 0x000fe4000788c0ff */
[----:B01----:R-:W-:Y:S01]  /*1a270*/  P2R R2, PR, RZ, 0x8 ;  /* 0x00000008ff027803 */ /* 0x003fe20000000000 */
[----:B------:R-:W-:Y:S01]  /*1a280*/  IMAD.U32 R41, RZ, RZ, UR8 ;  /* 0x00000008ff297e24 */ /* 0x000fe2000f8e00ff */
[----:B------:R-:W-:Y:S01]  /*1a290*/  ISETP.LT.OR P3, PT, R45, 0x41, !P4 ;  /* 0x000000412d00780c */ /* 0x000fe20006761670 */
[----:B------:R-:W-:Y:S01]  /*1a2a0*/  IMAD.U32 R31, RZ, RZ, UR7 ;  /* 0x00000007ff1f7e24 */ /* 0x000fe2000f8e00ff */
[----:B------:R-:W3:Y:S11]  /*1a2b0*/  LDL.LU R187, [R1+0x104] ;  /* 0x0001040001bb7983 */ /* 0x000ef60000300800 */
[----:B------:R-:W0:Y:S01]  /*1a2c0*/  @!P3 LDC.64 R28, c[0x0][0x5c0] ;  /* 0x00017000ff1cbb82 */ /* 0x000e220000000a00 */
[----:B------:R-:W-:Y:S01]  /*1a2d0*/  P2R R30, PR, RZ, 0x8 ;  /* 0x00000008ff1e7803 */ /* 0x000fe20000000000 */
[----:B------:R-:W-:Y:S01]  /*1a2e0*/  IMAD.U32 R43, RZ, RZ, UR8 ;  /* 0x00000008ff2b7e24 */ /* 0x000fe2000f8e00ff */
[----:B------:R-:W4:Y:S01]  /*1a2f0*/  LDL.LU R186, [R1+0x108] ;  /* 0x0001080001ba7983 */ /* 0x000f220000300800 */
[----:B------:R-:W-:-:S02]  /*1a300*/  IMAD.U32 R47, RZ, RZ, UR8 ;  /* 0x00000008ff2f7e24 */ /* 0x000fc4000f8e00ff */
[----:B------:R-:W-:Y:S01]  /*1a310*/  IMAD.U32 R49, RZ, RZ, UR8 ;  /* 0x00000008ff317e24 */ /* 0x000fe2000f8e00ff */
[----:B------:R-:W4:Y:S01]  /*1a320*/  LDL.LU R185, [R1+0x10c] ;  /* 0x00010c0001b97983 */ /* 0x000f220000300800 */
[----:B------:R-:W-:Y:S02]  /*1a330*/  IMAD.U32 R51, RZ, RZ, UR8 ;  /* 0x00000008ff337e24 */ /* 0x000fe4000f8e00ff */
[----:B------:R-:W-:Y:S01]  /*1a340*/  IMAD.U32 R53, RZ, RZ, UR8 ;  /* 0x00000008ff357e24 */ /* 0x000fe2000f8e00ff */
[----:B------:R-:W4:Y:S01]  /*1a350*/  LDL.LU R188, [R1+0x110] ;  /* 0x0001100001bc7983 */ /* 0x000f220000300800 */
        /* <DEDUP_REMOVED lines=35> */
[----:B------:R-:W-:Y:S02]  /*1a590*/  ISETP.LT.OR P4, PT, R45, 0x4a, !P0 ;  /* 0x0000004a2d00780c */ /* 0x000fe40004781670 */
[----:B------:R-:W-:Y:S02]  /*1a5a0*/  LOP3.LUT P6, RZ, R229, 0x10000, RZ, 0xc0, !PT ;  /* 0x00010000e5ff7812 */ /* 0x000fe400078cc0ff */
        /* <DEDUP_REMOVED lines=38> */
[----:B------:R-:W-:Y:S02]  /*1a810*/  P2R R61, PR, RZ, 0x10 ;  /* 0x00000010ff3d7803 */ /* 0x000fe40000000000 */
[----:B------:R-:W-:-:S07]  /*1a820*/  P2R R60, PR, RZ, 0x20 ;  /* 0x00000020ff3c7803 */ /* 0x000fce0000000000 */
        /* <DEDUP_REMOVED lines=15> */
[----:B------:R-:W-:Y:S01]  /*1a920*/  ISETP.NE.AND P4, PT, R32, RZ, PT ;  /* 0x000000ff2000720c */ /* 0x000fe20003f85270 */
[----:B--2---:R-:W-:Y:S01]  /*1a930*/  FMUL R32, R184, UR39 ;  /* 0x00000027b8207c20 */ /* 0x004fe20008400000 */
[----:B------:R-:W-:Y:S01]  /*1a940*/  @!P2 IADD3 R57, P1, P6, R57, UR10, R26 ;  /* 0x0000000a3939ac10 */ /* 0x000fe2000fe3e01a */
[----:B------:R-:W2:Y:S03]  /*1a950*/  LDL.LU R184, [R1+0x114] ;  /* 0x0001140001b87983 */ /* 0x000ea60000300800 */
[----:B------:R-:W-:Y:S02]  /*1a960*/  @!P2 IADD3.X R52, R31, UR9, R44, P1, P6 ;  /* 0x000000091f34ac10 */ /* 0x000fe40008fec42c */
[----:B------:R-:W-:-:S13]  /*1a970*/  ISETP.LT.OR P6, PT, R45, 0x41, !P3 ;  /* 0x000000412d00780c */ /* 0x000fda0005fc1670 */
[----:B------:R-:W0:Y:S01]  /*1a980*/  @!P6 LDC.64 R30, c[0x0][0x5c0] ;  /* 0x00017000ff1eeb82 */ /* 0x000e220000000a00 */
[----:B------:R-:W-:Y:S02]  /*1a990*/  ISETP.NE.AND P2, PT, R37, RZ, PT ;  /* 0x000000ff2500720c */ /* 0x000fe40003f45270 */
[----:B------:R-:W-:Y:S02]  /*1a9a0*/  F2FP.SATFINITE.E4M3.F32.PACK_AB_MERGE_C R35, RZ, R32, RZ ;  /* 0x00000020ff23723e */ /* 0x000fe400048070ff */
[----:B------:R-:W-:Y:S02]  /*1a9b0*/  P2R R54, PR, RZ, 0x4 ;  /* 0x00000004ff367803 */ /* 0x000fe40000000000 */
[----:B------:R-:W-:Y:S01]  /*1a9c0*/  ISETP.NE.AND P2, PT, R34, RZ, PT ;  /* 0x000000ff2200720c */ /* 0x000fe20003f45270 */
[----:B---3--:R-:W-:Y:S02]  /*1a9d0*/  FMUL R34, R187, UR39 ;  /* 0x00000027bb227c20 */ /* 0x008fe40008400000 */
[----:B------:R-:W3:Y:S01]  /*1a9e0*/  LDL.LU R187, [R1+0x118] ;  /* 0x0001180001bb7983 */ /* 0x000ee20000300800 */
[----:B0-----:R-:W-:-:S05]  /*1a9f0*/  @!P6 IADD3 R30, P0, R26, R30, RZ ;  /* 0x0000001e1a1ee210 */ /* 0x001fca0007f1e0ff */
[----:B------:R-:W-:-:S05]  /*1aa00*/  @!P6 IMAD.X R31, R44, 0x1, R31, P0 ;  /* 0x000000012c1fe824 */ /* 0x000fca00000e061f */
[----:B------:R0:W-:Y:S01]  /*1aa10*/  @!P6 STG.E.U8 desc[UR44][R30.64+0x40], R35 ;  /* 0x000040231e00e986 */ /* 0x0001e2000c10112c */
[----:B------:R-:W-:Y:S02]  /*1aa20*/  ISETP.LT.OR P6, PT, R45, 0x42, !P3 ;  /* 0x000000422d00780c */ /* 0x000fe40005fc1670 */
[----:B------:R-:W-:Y:S01]  /*1aa30*/  F2FP.SATFINITE.E4M3.F32.PACK_AB_MERGE_C R37, RZ, R34, RZ ;  /* 0x00000022ff25723e */ /* 0x000fe200048070ff */
[----:B----4-:R-:W-:Y:S02]  /*1aa40*/  FMUL R34, R186, UR39 ;  /* 0x00000027ba227c20 */ /* 0x010fe40008400000 */
[----:B------:R-:W4:Y:S04]  /*1aa50*/  LDL.LU R186, [R1+0x11c] ;  /* 0x00011c0001ba7983 */ /* 0x000f280000300800 */
[----:B------:R-:W4:Y:S04]  /*1aa60*/  LDL.LU R189, [R1+0x120] ;  /* 0x0001200001bd7983 */ /* 0x000f280000300800 */
[----:B------:R-:W1:Y:S01]  /*1aa70*/  @!P6 LDC.64 R32, c[0x0][0x5c0] ;  /* 0x00017000ff20eb82 */ /* 0x000e620000000a00 */
[----:B0-----:R-:W-:-:S02]  /*1aa80*/  FMUL R30, R185, UR39 ;  /* 0x00000027b91e7c20 */ /* 0x001fc40008400000 */
[----:B------:R-:W4:Y:S01]  /*1aa90*/  LDL.LU R185, [R1+0x124] ;  /* 0x0001240001b97983 */ /* 0x000f220000300800 */
[----:B------:R-:W-:Y:S02]  /*1aaa0*/  F2FP.SATFINITE.E4M3.F32.PACK_AB_MERGE_C R39, RZ, R34, RZ ;  /* 0x00000022ff27723e */ /* 0x000fe400048070ff */
[----:B------:R-:W-:Y:S02]  /*1aab0*/  F2FP.SATFINITE.E4M3.F32.PACK_AB_MERGE_C R35, RZ, R30, RZ ;  /* 0x0000001eff23723e */ /* 0x000fe400048070ff */
[----:B-1----:R-:W-:-:S05]  /*1aac0*/  @!P6 IADD3 R32, P0, R26, R32, RZ ;  /* 0x000000201a20e210 */ /* 0x002fca0007f1e0ff */
[----:B------:R-:W-:-:S05]  /*1aad0*/  @!P6 IMAD.X R33, R44, 0x1, R33, P0 ;  /* 0x000000012c21e824 */ /* 0x000fca00000e0621 */
[----:B------:R0:W-:Y:S04]  /*1aae0*/  @!P6 STG.E.U8 desc[UR44][R32.64+0x41], R37 ;  /* 0x000041252000e986 */ /* 0x0001e8000c10112c */
[----:B------:R-:W-:Y:S04]  /*1aaf0*/  @!P5 STG.E.U8 desc[UR44][R28.64+0x40], R39 ;  /* 0x000040271c00d986 */ /* 0x000fe8000c10112c */
[----:B------:R2:W-:Y:S01]  /*1ab00*/  @!P4 STG.E.U8 desc[UR44][R22.64+0x41], R35 ;  /* 0x000041231600c986 */ /* 0x0005e2000c10112c */
[----:B0-----:R-:W-:-:S03]  /*1ab10*/  FMUL R32, R188, UR39 ;  /* 0x00000027bc207c20 */ /* 0x001fc60008400000 */
[----:B------:R-:W4:Y:S01]  /*1ab20*/  LDL.LU R188, [R1+0x128] ;  /* 0x0001280001bc7983 */ /* 0x000f220000300800 */
[----:B--2---:R-:W-:-:S03]  /*1ab30*/  FMUL R22, R184, UR39 ;  /* 0x00000027b8167c20 */ /* 0x004fc60008400000 */
[----:B------:R-:W2:Y:S01]  /*1ab40*/  LDL.LU R184, [R1+0x12c] ;  /* 0x00012c0001b87983 */ /* 0x000ea20000300800 */
[C---:B------:R-:W-:Y:S02]  /*1ab50*/  ISETP.LT.OR P6, PT, R45.reuse, 0x49, !P3 ;  /* 0x000000492d00780c */ /* 0x040fe40005fc1670 */
[----:B------:R-:W-:-:S11]  /*1ab60*/  ISETP.LT.OR P3, PT, R45, 0x4a, !P3 ;  /* 0x0000004a2d00780c */ /* 0x000fd60005f61670 */
[----:B------:R-:W0:Y:S01]  /*1ab70*/  @!P6 LDC.64 R30, c[0x0][0x5c0] ;  /* 0x00017000ff1eeb82 */ /* 0x000e220000000a00 */
[----:B------:R-:W-:-:S07]  /*1ab80*/  F2FP.SATFINITE.E4M3.F32.PACK_AB_MERGE_C R23, RZ, R22, RZ ;  /* 0x00000016ff17723e */ /* 0x000fce00048070ff */
[----:B------:R-:W1:Y:S01]  /*1ab90*/  @!P3 LDC.64 R28, c[0x0][0x5c0] ;  /* 0x00017000ff1cbb82 */ /* 0x000e620000000a00 */
[----:B---3--:R-:W-:Y:S02]  /*1aba0*/  FMUL R22, R187, UR39 ;  /* 0x00000027bb167c20 */ /* 0x008fe40008400000 */
[----:B------:R-:W3:Y:S03]  /*1abb0*/  LDL.LU R187, [R1+0x130] ;  /* 0x0001300001bb7983 */ /* 0x000ee60000300800 */
[----:B------:R-:W-:Y:S02]  /*1abc0*/  F2FP.SATFINITE.E4M3.F32.PACK_AB_MERGE_C R35, RZ, R22, RZ ;  /* 0x00000016ff23723e */ /* 0x000fe400048070ff */
[----:B------:R-:W-:Y:S02]  /*1abd0*/  F2FP.SATFINITE.E4M3.F32.PACK_AB_MERGE_C R33, RZ, R32, RZ ;  /* 0x00000020ff21723e */ /* 0x000fe400048070ff */
[----:B0-----:R-:W-:-:S05]  /*1abe0*/  @!P6 IADD3 R30, P4, R26, R30, RZ ;  /* 0x0000001e1a1ee210 */ /* 0x001fca0007f9e0ff */
[----:B------:R-:W-:Y:S02]  /*1abf0*/  @!P6 IMAD.X R31, R44, 0x1, R31, P4 ;  /* 0x000000012c1fe824 */ /* 0x000fe400020e061f */
[----:B----4-:R-:W-:Y:S02]  /*1ac00*/  FMUL R22, R186, UR39 ;  /* 0x00000027ba167c20 */ /* 0x010fe40008400000 */
[----:B------:R-:W4:Y:S04]  /*1ac10*/  LDL.LU R186, [R1+0x134] ;  /* 0x0001340001ba7983 */ /* 0x000f280000300800 */
[----:B------:R0:W-:Y:S01]  /*1ac20*/  @!P6 STG.E.U8 desc[UR44][R30.64+0x48], R33 ;  /* 0x000048211e00e986 */ /* 0x0001e2000c10112c */
[----:B-1----:R-:W-:Y:S02]  /*1ac30*/  @!P3 IADD3 R28, P6, R26, R28, RZ ;  /* 0x0000001c1a1cb210 */ /* 0x002fe40007fde0ff */
[----:B0-----:R-:W-:Y:S01]  /*1ac40*/  F2FP.SATFINITE.E4M3.F32.PACK_AB_MERGE_C R31, RZ, R22, RZ ;  /* 0x00000016ff1f723e */ /* 0x001fe200048070ff */
[----:B------:R-:W-:-:S05]  /*1ac50*/  FMUL R22, R189, UR39 ;  /* 0x00000027bd167c20 */ /* 0x000fca0008400000 */
[----:B------:R-:W-:Y:S01]  /*1ac60*/  F2FP.SATFINITE.E4M3.F32.PACK_AB_MERGE_C R33, RZ, R22, RZ ;  /* 0x00000016ff21723e */ /* 0x000fe200048070ff */
[----:B------:R-:W-:Y:S02]  /*1ac70*/  FMUL R22, R185, UR39 ;  /* 0x00000027b9167c20 */ /* 0x000fe40008400000 */
[----:B------:R-:W4:Y:S01]  /*1ac80*/  LDL.LU R185, [R1+0x138] ;  /* 0x0001380001b97983 */ /* 0x000f220000300800 */
[----:B------:R-:W-:-:S03]  /*1ac90*/  @!P3 IMAD.X R29, R44, 0x1, R29, P6 ;  /* 0x000000012c1db824 */ /* 0x000fc600030e061d */
[----:B------:R-:W4:Y:S04]  /*1aca0*/  LDL.LU R190, [R1+0x13c] ;  /* 0x00013c0001be7983 */ /* 0x000f280000300800 */
[----:B------:R0:W-:Y:S04]  /*1acb0*/  @!P3 STG.E.U8 desc[UR44][R28.64+0x49], R23 ;  /* 0x000049171c00b986 */ /* 0x0001e8000c10112c */
[----:B------:R-:W-:Y:S01]  /*1acc0*/  @!P2 STG.E.U8 desc[UR44][R20.64+0x48], R35 ;  /* 0x000048231400a986 */ /* 0x000fe2000c10112c */
[----:B------:R-:W-:-:S03]  /*1acd0*/  ISETP.NE.AND P2, PT, R54, RZ, PT ;  /* 0x000000ff3600720c */ /* 0x000fc60003f45270 */
[----:B------:R-:W4:Y:S10]  /*1ace0*/  LDL.LU R189, [R1+0x140] ;  /* 0x0001400001bd7983 */ /* 0x000f340000300800 */
[----:B------:R2:W-:Y:S01]  /*1acf0*/  @!P2 STG.E.U8 desc[UR44][R18.64+0x49], R31 ;  /* 0x0000491f1200a986 */ /* 0x0005e2000c10112c */
[----:B------:R-:W-:-:S02]  /*1ad00*/  ISETP.NE.AND P1, PT, R66, RZ, PT ;  /* 0x000000ff4200720c */ /* 0x000fc40003f25270 */
[----:B------:R-:W-:-:S11]  /*1ad10*/  ISETP.NE.AND P0, PT, R64, RZ, PT ;  /* 0x000000ff4000720c */ /* 0x000fd60003f05270 */
[----:B0-----:R-:W0:Y:S01]  /*1ad20*/  @!P1 LDC.64 R28, c[0x0][0x5c0] ;  /* 0x00017000ff1c9b82 */ /* 0x001e220000000a00 */
[----:B--2---:R-:W-:Y:S02]  /*1ad30*/  FMUL R18, R184, UR39 ;  /* 0x00000027b8127c20 */ /* 0x004fe40008400000 */
[----:B------:R-:W2:Y:S01]  /*1ad40*/  LDL.LU R184, [R1+0x144] ;  /* 0x0001440001b87983 */ /* 0x000ea20000300800 */
[----:B------:R-:W-:Y:S02]  /*1ad50*/  ISETP.NE.AND P3, PT, R65, RZ, PT ;  /* 0x000000ff4100720c */ /* 0x000fe40003f65270 */
[----:B------:R-:W-:Y:S02]  /*1ad60*/  ISETP.NE.AND P5, PT, R67, RZ, PT ;  /* 0x000000ff4300720c */ /* 0x000fe40003fa5270 */
[----:B------:R-:W-:Y:S01]  /*1ad70*/  F2FP.SATFINITE.E4M3.F32.PACK_AB_MERGE_C R23, RZ, R22, RZ ;  /* 0x00000016ff17723e */ /* 0x000fe200048070ff */
[----:B------:R-:W-:Y:S08]  /*1ad80*/  @!P0 STG.E.U8 desc[UR44][R16.64+0x40], R33 ;  /* 0x0000402110008986 */ /* 0x000ff0000c10112c */
[----:B------:R3:W-:Y:S01]  /*1ad90*/  @!P3 STG.E.U8 desc[UR44][R14.64+0x41], R23 ;  /* 0x000041170e00b986 */ /* 0x0007e2000c10112c */
[----:B0-----:R-:W-:-:S05]  /*1ada0*/  @!P1 IADD3 R20, P3, R41, R28, RZ ;  /* 0x0000001c29149210 */ /* 0x001fca0007f7e0ff */
[----:B------:R-:W-:Y:S02]  /*1adb0*/  @!P1 IMAD.X R21, R36, 0x1, R29, P3 ;  /* 0x0000000124159824 */ /* 0x000fe400018e061d */
[----:B------:R-:W0:Y:S01]  /*1adc0*/  @!P5 LDC.64 R28, c[0x0][0x5c0] ;  /* 0x00017000ff1cdb82 */ /* 0x000e220000000a00 */
[----:B------:R-:W-:Y:S01]  /*1add0*/  ISETP.NE.AND P4, PT, R68, RZ, PT ;  /* 0x000000ff4400720c */ /* 0x000fe20003f85270 */
[----:B------:R-:W-:Y:S01]  /*1ade0*/  FMUL R22, R188, UR39 ;  /* 0x00000027bc167c20 */ /* 0x000fe20008400000 */
[----:B---3--:R-:W-:Y:S01]  /*1adf0*/  FMUL R14, R187, UR39 ;  /* 0x00000027bb0e7c20 */ /* 0x008fe20008400000 */
[----:B------:R-:W-:Y:S01]  /*1ae00*/  F2FP.SATFINITE.E4M3.F32.PACK_AB_MERGE_C R23, RZ, R18, RZ ;  /* 0x00000012ff17723e */ /* 0x000fe200048070ff */
[----:B------:R-:W3:Y:S02]  /*1ae10*/  LDL.LU R187, [R1+0x148] ;  /* 0x0001480001bb7983 */ /* 0x000ee40000300800 */
[----:B------:R-:W-:Y:S02]  /*1ae20*/  F2FP.SATFINITE.E4M3.F32.PACK_AB_MERGE_C R19, RZ, R22, RZ ;  /* 0x00000016ff13723e */ /* 0x000fe400048070ff */
[----:B------:R-:W-:-:S03]  /*1ae30*/  ISETP.NE.AND P6, PT, R70, RZ, PT ;  /* 0x000000ff4600720c */ /* 0x000fc60003fc5270 */
[----:B------:R1:W-:Y:S01]  /*1ae40*/  @!P1 STG.E.U8 desc[UR44][R20.64+0x40], R19 ;  /* 0x0000401314009986 */ /* 0x0003e2000c10112c */
[----:B0-----:R-:W-:-:S05]  /*1ae50*/  @!P5 IADD3 R16, P3, R43, R28, RZ ;  /* 0x0000001c2b10d210 */ /* 0x001fca0007f7e0ff */
[----:B------:R-:W-:Y:S01]  /*1ae60*/  @!P5 IMAD.X R17, R38, 0x1, R29, P3 ;  /* 0x000000012611d824 */ /* 0x000fe200018e061d */
[----:B------:R-:W-:-:S04]  /*1ae70*/  F2FP.SATFINITE.E4M3.F32.PACK_AB_MERGE_C R29, RZ, R14, RZ ;  /* 0x0000000eff1d723e */ /* 0x000fc800048070ff */
[----:B------:R-:W-:Y:S01]  /*1ae80*/  @!P5 STG.E.U8 desc[UR44][R16.64+0x41], R23 ;  /* 0x000041171000d986 */ /* 0x000fe2000c10112c */
[----:B----4-:R-:W-:-:S03]  /*1ae90*/  FMUL R14, R186, UR39 ;  /* 0x00000027ba0e7c20 */ /* 0x010fc60008400000 */
[----:B------:R0:W-:Y:S01]  /*1aea0*/  @!P4 STG.E.U8 desc[UR44][R12.64+0x48], R29 ;  /* 0x0000481d0c00c986 */ /* 0x0001e2000c10112c */
[----:B------:R-:W-:Y:S02]  /*1aeb0*/  ISETP.NE.AND P4, PT, R61, RZ, PT ;  /* 0x000000ff3d00720c */ /* 0x000fe40003f85270 */
[----:B-1----:R-:W-:Y:S01]  /*1aec0*/  F2FP.SATFINITE.E4M3.F32.PACK_AB_MERGE_C R19, RZ, R14, RZ ;  /* 0x0000000eff13723e */ /* 0x002fe200048070ff */
[----:B------:R-:W4:Y:S01]  /*1aed0*/  LDL.LU R186, [R1+0x14c] ;  /* 0x00014c0001ba7983 */ /* 0x000f220000300800 */
[----:B------:R-:W1:Y:S01]  /*1aee0*/  @!P6 LDC.64 R14, c[0x0][0x5c0] ;  /* 0x00017000ff0eeb82 */ /* 0x000e620000000a00 */
[----:B------:R-:W-:Y:S02]  /*1aef0*/  ISETP.NE.AND P3, PT, R69, RZ, PT ;  /* 0x000000ff4500720c */ /* 0x000fe40003f65270 */
[----:B------:R-:W4:Y:S06]  /*1af00*/  LDL.LU R188, [R1+0x150] ;  /* 0x0001500001bc7983 */ /* 0x000f2c0000300800 */
[----:B------:R-:W0:Y:S01]  /*1af10*/  @!P4 LDC.64 R20, c[0x0][0x5c0] ;  /* 0x00017000ff14cb82 */ /* 0x000e220000000a00 */
[----:B------:R-:W-:-:S02]  /*1af20*/  FMUL R18, R185, UR39 ;  /* 0x00000027b9127c20 */ /* 0x000fc40008400000 */
[----:B------:R-:W4:Y:S04]  /*1af30*/  LDL.LU R185, [R1+0x154] ;  /* 0x0001540001b97983 */ /* 0x000f280000300800 */
[----:B------:R0:W-:Y:S01]  /*1af40*/  @!P3 STG.E.U8 desc[UR44][R10.64+0x49], R19 ;  /* 0x000049130a00b986 */ /* 0x0001e2000c10112c */
[----:B-1----:R-:W-:-:S05]  /*1af50*/  @!P6 IADD3 R14, P3, R47, R14, RZ ;  /* 0x0000000e2f0ee210 */ /* 0x002fca0007f7e0ff */
[----:B------:R-:W-:Y:S01]  /*1af60*/  @!P6 IMAD.X R15, R40, 0x1, R15, P3 ;  /* 0x00000001280fe824 */ /* 0x000fe200018e060f */
[----:B0-----:R-:W-:Y:S01]  /*1af70*/  @!P4 IADD3 R12, P3, R49, R20, RZ ;  /* 0x00000014310cc210 */ /* 0x001fe20007f7e0ff */
[----:B------:R-:W-:-:S04]  /*1af80*/  FMUL R10, R189, UR39 ;  /* 0x00000027bd0a7c20 */ /* 0x000fc80008400000 */
[----:B------:R-:W-:Y:S01]  /*1af90*/  @!P4 IMAD.X R13, R42, 0x1, R21, P3 ;  /* 0x000000012a0dc824 */ /* 0x000fe200018e0615 */
[----:B------:R-:W-:Y:S01]  /*1afa0*/  F2FP.SATFINITE.E4M3.F32.PACK_AB_MERGE_C R21, RZ, R10, RZ ;  /* 0x0000000aff15723e */ /* 0x000fe200048070ff */
[----:B--2---:R-:W-:Y:S02]  /*1afb0*/  FMUL R10, R184, UR39 ;  /* 0x00000027b80a7c20 */ /* 0x004fe40008400000 */
[----:B------:R-:W2:Y:S01]  /*1afc0*/  LDL.LU R184, [R1+0x158] ;  /* 0x0001580001b87983 */ /* 0x000ea20000300800 */
[----:B------:R-:W-:Y:S02]  /*1afd0*/  ISETP.NE.AND P5, PT, R60, RZ, PT ;  /* 0x000000ff3c00720c */ /* 0x000fe40003fa5270 */
[----:B------:R-:W-:Y:S01]  /*1afe0*/  F2FP.SATFINITE.E4M3.F32.PACK_AB_MERGE_C R17, RZ, R18, RZ ;  /* 0x00000012ff11723e */ /* 0x000fe200048070ff */
[----:B------:R-:W-:Y:S01]  /*1aff0*/  FMUL R16, R190, UR39 ;  /* 0x00000027be107c20 */ /* 0x000fe20008400000 */
[----:B------:R-:W-:-:S03]  /*1b000*/  ISETP.NE.AND P1, PT, R59, RZ, PT ;  /* 0x000000ff3b00720c */ /* 0x000fc60003f25270 */
[----:B------:R0:W-:Y:S01]  /*1b010*/  @!P6 STG.E.U8 desc[UR44][R14.64+0x48], R17 ;  /* 0x000048110e00e986 */ /* 0x0001e2000c10112c */
[----:B------:R-:W-:Y:S02]  /*1b020*/  F2FP.SATFINITE.E4M3.F32.PACK_AB_MERGE_C R19, RZ, R16, RZ ;  /* 0x00000010ff13723e */ /* 0x000fe400048070ff */
[----:B------:R-:W-:-:S03]  /*1b030*/  ISETP.NE.AND P3, PT, R71, RZ, PT ;  /* 0x000000ff4700720c */ /* 0x000fc60003f65270 */
[----:B------:R1:W-:Y:S01]  /*1b040*/  @!P4 STG.E.U8 desc[UR44][R12.64+0x49], R19 ;  /* 0x000049130c00c986 */ /* 0x0003e2000c10112c */
[----:B------:R-:W-:Y:S02]  /*1b050*/  ISETP.NE.AND P4, PT, R62, RZ, PT ;  /* 0x000000ff3e00720c */ /* 0x000fe40003f85270 */
[----:B0-----:R-:W-:Y:S01]  /*1b060*/  F2FP.SATFINITE.E4M3.F32.PACK_AB_MERGE_C R15, RZ, R10, RZ ;  /* 0x0000000aff0f723e */ /* 0x001fe200048070ff */
[----:B------:R-:W0:Y:S01]  /*1b070*/  @!P1 LDC.64 R16, c[0x0][0x5c0] ;  /* 0x00017000ff109b82 */ /* 0x000e220000000a00 */
[----:B---3--:R-:W-:Y:S02]  /*1b080*/  FMUL R14, R187, UR39 ;  /* 0x00000027bb0e7c20 */ /* 0x008fe40008400000 */
[----:B------:R-:W3:Y:S05]  /*1b090*/  LDL.LU R187, [R1+0x15c] ;  /* 0x00015c0001bb7983 */ /* 0x000eea0000300800 */
[----:B------:R-:W0:Y:S01]  /*1b0a0*/  @!P5 LDC.64 R10, c[0x0][0x5c0] ;  /* 0x00017000ff0adb82 */ /* 0x000e220000000a00 */
[----:B------:R-:W-:Y:S04]  /*1b0b0*/  @!P3 STG.E.U8 desc[UR44][R8.64+0x40], R21 ;  /* 0x000040150800b986 */ /* 0x000fe8000c10112c */
[----:B------:R0:W-:Y:S01]  /*1b0c0*/  @!P4 STG.E.U8 desc[UR44][R6.64+0x41], R15 ;  /* 0x0000410f0600c986 */ /* 0x0001e2000c10112c */
[----:B-1----:R-:W-:Y:S01]  /*1b0d0*/  F2FP.SATFINITE.E4M3.F32.PACK_AB_MERGE_C R13, RZ, R14, RZ ;  /* 0x0000000eff0d723e */ /* 0x002fe200048070ff */
[----:B----4-:R-:W-:-:S02]  /*1b0e0*/  FMUL R12, R186, UR39 ;  /* 0x00000027ba0c7c20 */ /* 0x010fc40008400000 */
[----:B------:R-:W4:Y:S01]  /*1b0f0*/  LDL.LU R186, [R1+0x160] ;  /* 0x0001600001ba7983 */ /* 0x000f220000300800 */
[----:B0-----:R-:W-:Y:S01]  /*1b100*/  @!P5 IADD3 R10, P3, R51, R10, RZ ;  /* 0x0000000a330ad210 */ /* 0x001fe20007f7e0ff */
[----:B------:R-:W-:Y:S02]  /*1b110*/  FMUL R7, R185, UR39 ;  /* 0x00000027b9077c20 */ /* 0x000fe40008400000 */
[----:B------:R-:W4:Y:S02]  /*1b120*/  LDL.LU R185, [R1+0x164] ;  /* 0x0001640001b97983 */ /* 0x000f240000300800 */
[----:B------:R-:W-:Y:S01]  /*1b130*/  @!P5 IMAD.X R11, R46, 0x1, R11, P3 ;  /* 0x000000012e0bd824 */ /* 0x000fe200018e060b */
[----:B------:R-:W-:Y:S02]  /*1b140*/  @!P1 IADD3 R8, P3, R53, R16, RZ ;  /* 0x0000001035089210 */ /* 0x000fe40007f7e0ff */
[----:B------:R-:W-:-:S03]  /*1b150*/  F2FP.SATFINITE.E4M3.F32.PACK_AB_MERGE_C R15, RZ, R12, RZ ;  /* 0x0000000cff0f723e */ /* 0x000fc600048070ff */
[----:B------:R-:W-:Y:S01]  /*1b160*/  @!P1 IMAD.X R9, R48, 0x1, R17, P3 ;  /* 0x0000000130099824 */ /* 0x000fe200018e0611 */
[----:B------:R-:W-:Y:S04]  /*1b170*/  @!P5 STG.E.U8 desc[UR44][R10.64+0x40], R13 ;  /* 0x0000400d0a00d986 */ /* 0x000fe8000c10112c */
[----:B------:R2:W-:Y:S01]  /*1b180*/  @!P1 STG.E.U8 desc[UR44][R8.64+0x41], R15 ;  /* 0x0000410f08009986 */ /* 0x0005e2000c10112c */
[----:B------:R-:W-:Y:S02]  /*1b190*/  ISETP.NE.AND P0, PT, R58, RZ, PT ;  /* 0x000000ff3a00720c */ /* 0x000fe40003f05270 */
[----:B------:R-:W-:-:S11]  /*1b1a0*/  ISETP.NE.AND P2, PT, R56, RZ, PT ;  /* 0x000000ff3800720c */ /* 0x000fd60003f45270 */
[----:B------:R-:W0:Y:S01]  /*1b1b0*/  @!P0 LDC.64 R16, c[0x0][0x5c0] ;  /* 0x00017000ff108b82 */ /* 0x000e220000000a00 */
[----:B------:R-:W-:Y:S01]  /*1b1c0*/  FMUL R6, R188, UR39 ;  /* 0x00000027bc067c20 */ /* 0x000fe20008400000 */
[----:B------:R-:W-:-:S06]  /*1b1d0*/  ISETP.NE.AND P4, PT, R63, RZ, PT ;  /* 0x000000ff3f00720c */ /* 0x000fcc0003f85270 */
[----:B------:R-:W1:Y:S01]  /*1b1e0*/  @!P2 LDC.64 R18, c[0x0][0x5c0] ;  /* 0x00017000ff12ab82 */ /* 0x000e620000000a00 */
[----:B--2---:R-:W-:Y:S02]  /*1b1f0*/  FMUL R8, R184, UR39 ;  /* 0x00000027b8087c20 */ /* 0x004fe40008400000 */
[----:B------:R-:W2:Y:S01]  /*1b200*/  LDL.LU R184, [R1+0x168] ;  /* 0x0001680001b87983 */ /* 0x000ea20000300800 */
[----:B------:R-:W-:Y:S02]  /*1b210*/  ISETP.NE.AND P5, PT, R72, RZ, PT ;  /* 0x000000ff4800720c */ /* 0x000fe40003fa5270 */
[----:B------:R-:W-:Y:S02]  /*1b220*/  ISETP.NE.AND P6, PT, R73, RZ, PT ;  /* 0x000000ff4900720c */ /* 0x000fe40003fc5270 */
[----:B------:R-:W-:Y:S02]  /*1b230*/  F2FP.SATFINITE.E4M3.F32.PACK_AB_MERGE_C R11, RZ, R6, RZ ;  /* 0x00000006ff0b723e */ /* 0x000fe400048070ff */
[----:B------:R-:W-:-:S02]  /*1b240*/  ISETP.LT.OR P1, PT, R45, 0x41, !P4 ;  /* 0x000000412d00780c */ /* 0x000fc40006721670 */
[----:B0-----:R-:W-:Y:S02]  /*1b250*/  @!P0 IADD3 R6, P3, R55, R16, RZ ;  /* 0x0000001037068210 */ /* 0x001fe40007f7e0ff */
[----:B------:R-:W-:-:S03]  /*1b260*/  F2FP.SATFINITE.E4M3.F32.PACK_AB_MERGE_C R13, RZ, R7, RZ ;  /* 0x00000007ff0d723e */ /* 0x000fc600048070ff */
[----:B------:R-:W-:Y:S01]  /*1b270*/  @!P0 IMAD.X R7, R50, 0x1, R17, P3 ;  /* 0x0000000132078824 */ /* 0x000fe200018e0611 */
[----:B------:R-:W-:Y:S02]  /*1b280*/  ISETP.LT.OR P3, PT, R45, 0x42, !P4 ;  /* 0x000000422d00780c */ /* 0x000fe40006761670 */
[----:B------:R-:W-:Y:S01]  /*1b290*/  F2FP.SATFINITE.E4M3.F32.PACK_AB_MERGE_C R15, RZ, R8, RZ ;  /* 0x00000008ff0f723e */ /* 0x000fe200048070ff */
[----:B------:R-:W-:Y:S02]  /*1b2a0*/  @!P5 STG.E.U8 desc[UR44][R4.64+0x48], R11 ;  /* 0x0000480b0400d986 */ /* 0x000fe4000c10112c */
[----:B------:R-:W0:Y:S02]  /*1b2b0*/  @!P1 LDC.64 R16, c[0x0][0x5c0] ;  /* 0x00017000ff109b82 */ /* 0x000e240000000a00 */
[----:B------:R3:W-:Y:S04]  /*1b2c0*/  @!P6 STG.E.U8 desc[UR44][R2.64+0x49], R13 ;  /* 0x0000490d0200e986 */ /* 0x0007e8000c10112c */
[----:B------:R0:W-:Y:S01]  /*1b2d0*/  @!P0 STG.E.U8 desc[UR44][R6.64+0x48], R15 ;  /* 0x0000480f06008986 */ /* 0x0001e2000c10112c */
[----:B-1----:R-:W-:-:S05]  /*1b2e0*/  @!P2 IADD3 R8, P0, R57, R18, RZ ;  /* 0x000000123908a210 */ /* 0x002fca0007f1e0ff */
[----:B------:R-:W-:Y:S02]  /*1b2f0*/  @!P2 IMAD.X R9, R52, 0x1, R19, P0 ;  /* 0x000000013409a824 */ /* 0x000fe400000e0613 */
[----:B------:R-:W1:Y:S01]  /*1b300*/  @!P3 LDC.64 R18, c[0x0][0x5c0] ;  /* 0x00017000ff12bb82 */ /* 0x000e620000000a00 */
[----:B---3--:R-:W-:Y:S01]  /*1b310*/  FMUL R2, R187, UR39 ;  /* 0x00000027bb027c20 */ /* 0x008fe20008400000 */
[----:B------:R-:W-:-:S04]  /*1b320*/  @!P1 IMAD.MOV.U32 R3, RZ, RZ, R44 ;  /* 0x000000ffff039224 */ /* 0x000fc800078e002c */
[----:B------:R-:W-:Y:S01]  /*1b330*/  F2FP.SATFINITE.E4M3.F32.PACK_AB_MERGE_C R11, RZ, R2, RZ ;  /* 0x00000002ff0b723e */ /* 0x000fe200048070ff */
[----:B------:R-:W-:-:S04]  /*1b340*/  @!P1 IMAD.MOV.U32 R2, RZ, RZ, R26 ;  /* 0x000000ffff029224 */ /* 0x000fc800078e001a */
[----:B------:R-:W-:Y:S01]  /*1b350*/  @!P1 IMAD.WIDE.U32 R2, R24, 0x180, R2 ;  /* 0x0000018018029825 */ /* 0x000fe200078e0002 */
[----:B------:R3:W-:Y:S03]  /*1b360*/  @!P2 STG.E.U8 desc[UR44][R8.64+0x49], R11 ;  /* 0x0000490b0800a986 */ /* 0x0007e6000c10112c */
[----:B------:R-:W-:Y:S02]  /*1b370*/  @!P3 IMAD.MOV.U32 R4, RZ, RZ, R26 ;  /* 0x000000ffff04b224 */ /* 0x000fe400078e001a */
[----:B------:R-:W-:Y:S01]  /*1b380*/  @!P3 IMAD.MOV.U32 R5, RZ, RZ, R44 ;  /* 0x000000ffff05b224 */ /* 0x000fe200078e002c */
[----:B0-----:R-:W-:Y:S01]  /*1b390*/  @!P1 IADD3 R2, P2, R2, R16, RZ ;  /* 0x0000001002029210 */ /* 0x001fe20007f5e0ff */
[----:B------:R-:W-:Y:S01]  /*1b3a0*/  @!P1 IMAD R7, R25, 0x180, RZ ;  /* 0x0000018019079824 */ /* 0x000fe200078e02ff */
[C---:B------:R-:W-:Y:S01]  /*1b3b0*/  ISETP.LT.OR P0, PT, R45.reuse, 0x49, !P4 ;  /* 0x000000492d00780c */ /* 0x040fe20006701670 */
[----:B------:R-:W-:Y:S01]  /*1b3c0*/  @!P3 IMAD.WIDE.U32 R4, R24, 0x180, R4 ;  /* 0x000001801804b825 */ /* 0x000fe200078e0004 */
[----:B------:R-:W-:-:S02]  /*1b3d0*/  ISETP.LT.OR P4, PT, R45, 0x4a, !P4 ;  /* 0x0000004a2d00780c */ /* 0x000fc40006781670 */
[----:B------:R-:W-:Y:S01]  /*1b3e0*/  @!P1 IADD3.X R3, R17, R3, R7, P2, !PT ;  /* 0x0000000311039210 */ /* 0x000fe200017fe407 */
[----:B----4-:R-:W-:Y:S01]  /*1b3f0*/  FMUL R6, R186, UR39 ;  /* 0x00000027ba067c20 */ /* 0x010fe20008400000 */
[----:B---3--:R-:W-:Y:S01]  /*1b400*/  @!P3 IMAD R8, R25, 0x180, RZ ;  /* 0x000001801908b824 */ /* 0x008fe200078e02ff */
[----:B-1----:R-:W-:-:S03]  /*1b410*/  @!P3 IADD3 R4, P2, R4, R18, RZ ;  /* 0x000000120404b210 */ /* 0x002fc60007f5e0ff */
[----:B------:R-:W-:-:S03]  /*1b420*/  F2FP.SATFINITE.E4M3.F32.PACK_AB_MERGE_C R7, RZ, R6, RZ ;  /* 0x00000006ff07723e */ /* 0x000fc600048070ff */
[----:B------:R-:W0:Y:S01]  /*1b430*/  @!P0 LDC.64 R12, c[0x0][0x5c0] ;  /* 0x00017000ff0c8b82 */ /* 0x000e220000000a00 */
[----:B------:R-:W-:Y:S01]  /*1b440*/  @!P3 IADD3.X R5, R19, R5, R8, P2, !PT ;  /* 0x000000051305b210 */ /* 0x000fe200017fe408 */
[----:B------:R1:W-:Y:S01]  /*1b450*/  @!P1 STG.E.U8 desc[UR44][R2.64+0x40], R7 ;  /* 0x0000400702009986 */ /* 0x0003e2000c10112c */
[----:B------:R-:W-:-:S05]  /*1b460*/  LOP3.LUT P6, RZ, R229, 0x400000, RZ, 0xc0, !PT ;  /* 0x00400000e5ff7812 */ /* 0x000fca00078cc0ff */
[----:B------:R-:W3:Y:S01]  /*1b470*/  @!P4 LDC.64 R14, c[0x0][0x5c0] ;  /* 0x00017000ff0ecb82 */ /* 0x000ee20000000a00 */
[----:B------:R-:W-:-:S05]  /*1b480*/  FMUL R6, R185, UR39 ;  /* 0x00000027b9067c20 */ /* 0x000fca0008400000 */
[----:B------:R-:W-:-:S05]  /*1b490*/  F2FP.SATFINITE.E4M3.F32.PACK_AB_MERGE_C R9, RZ, R6, RZ ;  /* 0x00000006ff09723e */ /* 0x000fca00048070ff */
[----:B------:R1:W-:Y:S01]  /*1b4a0*/  @!P3 STG.E.U8 desc[UR44][R4.64+0x41], R9 ;  /* 0x000041090400b986 */ /* 0x0003e2000c10112c */
[----:B------:R-:W-:Y:S01]  /*1b4b0*/  ISETP.LT.OR P1, PT, R45, 0x41, !P6 ;  /* 0x000000412d00780c */ /* 0x000fe20007721670 */
[----:B------:R-:W-:Y:S01]  /*1b4c0*/  BSSY B1, `(.L_x_74) ;  /* 0x000000f000017945 */ /* 0x000fe20003800000 */
[----:B--2---:R-:W-:-:S05]  /*1b4d0*/  FMUL R6, R184, UR39 ;  /* 0x00000027b8067c20 */ /* 0x004fca0008400000 */
[----:B------:R-:W-:-:S06]  /*1b4e0*/  F2FP.SATFINITE.E4M3.F32.PACK_AB_MERGE_C R11, RZ, R6, RZ ;  /* 0x00000006ff0b723e */ /* 0x000fcc00048070ff */
[----:B01-3--:R-:W-:Y:S05]  /*1b4f0*/  @P1 BRA `(.L_x_75) ;  /* 0x00000000002c1947 */ /* 0x00bfea0003800000 */
        /* <DEDUP_REMOVED lines=11> */
.L_x_75:
[----:B------:R-:W-:Y:S05]  /*1b5b0*/  BSYNC B1 ;  /* 0x0000000000017941 */ /* 0x000fea0003800000 */
.L_x_74:
[----:B0-----:R-:W2:Y:S04]  /*1b5c0*/  LDL.LU R2, [R1+0x170] ;  /* 0x0001700001027983 */ /* 0x001ea80000300800 */
[----:B------:R-:W3:Y:S04]  /*1b5d0*/  LDL.LU R9, [R1+0x174] ;  /* 0x0001740001097983 */ /* 0x000ee80000300800 */
[----:B------:R-:W4:Y:S01]  /*1b5e0*/  LDL.LU R11, [R1+0x16c] ;  /* 0x00016c00010b7983 */ /* 0x000f220000300800 */
[----:B------:R-:W-:Y:S01]  /*1b5f0*/  @!P0 IMAD.MOV.U32 R3, RZ, RZ, R44 ;  /* 0x000000ffff038224 */ /* 0x000fe200078e002c */
[----:B------:R-:W-:Y:S01]  /*1b600*/  ISETP.LT.OR P1, PT, R45, 0x42, !P6 ;  /* 0x000000422d00780c */ /* 0x000fe20007721670 */
[----:B------:R-:W-:Y:S01]  /*1b610*/  @!P4 IMAD.MOV.U32 R4, RZ, RZ, R26 ;  /* 0x000000ffff04c224 */ /* 0x000fe200078e001a */
[----:B------:R-:W-:Y:S01]  /*1b620*/  BSSY B1, `(.L_x_76) ;  /* 0x000001d000017945 */ /* 0x000fe20003800000 */
[----:B------:R-:W-:-:S02]  /*1b630*/  @!P4 IMAD.MOV.U32 R5, RZ, RZ, R44 ;  /* 0x000000ffff05c224 */ /* 0x000fc400078e002c */
[----:B------:R-:W-:Y:S02]  /*1b640*/  @!P4 IMAD R10, R25, 0x180, RZ ;  /* 0x00000180190ac824 */ /* 0x000fe400078e02ff */
[----:B------:R-:W-:-:S04]  /*1b650*/  @!P4 IMAD.WIDE.U32 R6, R24, 0x180, R4 ;  /* 0x000001801806c825 */ /* 0x000fc800078e0004 */
[----:B------:R-:W-:Y:S01]  /*1b660*/  @!P0 IMAD R5, R25, 0x180, RZ ;  /* 0x0000018019058824 */ /* 0x000fe200078e02ff */
[----:B------:R-:W-:-:S04]  /*1b670*/  @!P4 IADD3 R6, P3, R6, R14, RZ ;  /* 0x0000000e0606c210 */ /* 0x000fc80007f7e0ff */
[----:B------:R-:W-:Y:S01]  /*1b680*/  @!P4 IADD3.X R7, R15, R7, R10, P3, !PT ;  /* 0x000000070f07c210 */ /* 0x000fe20001ffe40a */
[----:B--2---:R-:W-:Y:S01]  /*1b690*/  FMUL R8, R2, UR39 ;  /* 0x0000002702087c20 */ /* 0x004fe20008400000 */
[----:B------:R-:W-:Y:S02]  /*1b6a0*/  @!P0 IMAD.MOV.U32 R2, RZ, RZ, R26 ;  /* 0x000000ffff028224 */ /* 0x000fe400078e001a */
[----:B---3--:R-:W-:Y:S02]  /*1b6b0*/  FMUL R9, R9, UR39 ;  /* 0x0000002709097c20 */ /* 0x008fe40008400000 */
[----:B------:R-:W-:-:S03]  /*1b6c0*/  @!P0 IMAD.WIDE.U32 R2, R24, 0x180, R2 ;  /* 0x0000018018028825 */ /* 0x000fc600078e0002 */
[----:B------:R-:W-:Y:S01]  /*1b6d0*/  @!P0 IADD3 R4, P2, R2, R12, RZ ;  /* 0x0000000c02048210 */ /* 0x000fe20007f5e0ff */
[----:B----4-:R-:W-:Y:S01]  /*1b6e0*/  FMUL R2, R11, UR39 ;  /* 0x000000270b027c20 */ /* 0x010fe20008400000 */
[----:B------:R-:W-:Y:S02]  /*1b6f0*/  F2FP.SATFINITE.E4M3.F32.PACK_AB_MERGE_C R11, RZ, R8, RZ ;  /* 0x00000008ff0b723e */ /* 0x000fe400048070ff */
[----:B------:R-:W-:Y:S02]  /*1b700*/  @!P0 IADD3.X R5, R13, R3, R5, P2, !PT ;  /* 0x000000030d058210 */ /* 0x000fe400017fe405 */
[----:B------:R-:W-:Y:S02]  /*1b710*/  F2FP.SATFINITE.E4M3.F32.PACK_AB_MERGE_C R13, RZ, R9, RZ ;  /* 0x00000009ff0d723e */ /* 0x000fe400048070ff */
[----:B------:R-:W-:Y:S01]  /*1b720*/  F2FP.SATFINITE.E4M3.F32.PACK_AB_MERGE_C R9, RZ, R2, RZ ;  /* 0x00000002ff09723e */ /* 0x000fe200048070ff */
[----:B------:R-:W-:Y:S06]  /*1b730*/  @P1 BRA `(.L_x_77) ;  /* 0x00000000002c1947 */ /* 0x000fec0003800000 */
        /* <DEDUP_REMOVED lines=11> */
.L_x_77:
[----:B------:R-:W-:Y:S05]  /*1b7f0*/  BSYNC B1 ;  /* 0x0000000000017941 */ /* 0x000fea0003800000 */
.L_x_76:
[----:B0-----:R-:W2:Y:S04]  /*1b800*/  LDL.LU R2, [R1+0x178] ;  /* 0x0001780001027983 */ /* 0x001ea80000300800 */
[----:B------:R-:W3:Y:S01]  /*1b810*/  LDL.LU R3, [R1+0x17c] ;  /* 0x00017c0001037983 */ /* 0x000ee20000300800 */
[C---:B------:R-:W-:Y:S01]  /*1b820*/  ISETP.LT.OR P1, PT, R45.reuse, 0x49, !P6 ;  /* 0x000000492d00780c */ /* 0x040fe20007721670 */
[----:B------:R-:W-:Y:S02]  /*1b830*/  BSSY B1, `(.L_x_78) ;  /* 0x0000013000017945 */ /* 0x000fe40003800000 */
[----:B------:R0:W-:Y:S01]  /*1b840*/  @!P0 STG.E.U8 desc[UR44][R4.64+0x48], R11 ;  /* 0x0000480b04008986 */ /* 0x0001e2000c10112c */
[----:B------:R-:W-:-:S03]  /*1b850*/  ISETP.LT.OR P0, PT, R45, 0x4a, !P6 ;  /* 0x0000004a2d00780c */ /* 0x000fc60007701670 */
[----:B------:R0:W-:Y:S01]  /*1b860*/  @!P4 STG.E.U8 desc[UR44][R6.64+0x49], R13 ;  /* 0x0000490d0600c986 */ /* 0x0001e2000c10112c */
[----:B--2---:R-:W-:Y:S01]  /*1b870*/  FMUL R2, R2, UR39 ;  /* 0x0000002702027c20 */ /* 0x004fe20008400000 */
[----:B---3--:R-:W-:-:S04]  /*1b880*/  FMUL R8, R3, UR39 ;  /* 0x0000002703087c20 */ /* 0x008fc80008400000 */
        /* <DEDUP_REMOVED lines=13> */
.L_x_79:
[----:B------:R-:W-:Y:S05]  /*1b960*/  BSYNC B1 ;  /* 0x0000000000017941 */ /* 0x000fea0003800000 */
.L_x_78:
[----:B0-----:R-:W-:Y:S01]  /*1b970*/  F2FP.SATFINITE.E4M3.F32.PACK_AB_MERGE_C R3, RZ, R8, RZ ;  /* 0x00000008ff03723e */ /* 0x001fe200048070ff */
[----:B------:R-:W-:Y:S06]  /*1b980*/  @P0 BRA `(.L_x_41) ;  /* 0x0000000000280947 */ /* 0x000fec0003800000 */
[----:B------:R-:W-:Y:S01]  /*1b990*/  IMAD.MOV.U32 R27, RZ, RZ, R44 ;  /* 0x000000ffff1b7224 */ /* 0x000fe200078e002c */
[----:B------:R-:W-:Y:S01]  /*1b9a0*/  ULDC.64 UR12, c[0x0][0x5c0] ;  /* 0x00017000000c7ab9 */ /* 0x000fe20000000a00 */
        /* <DEDUP_REMOVED lines=8> */
.L_x_41:
[----:B------:R-:W-:Y:S05]  /*1ba30*/  BSYNC B0 ;  /* 0x0000000000007941 */ /* 0x000fea0003800000 */
.L_x_37:
[----:B-12---:R-:W2:Y:S04]  /*1ba40*/  LDL.LU R3, [R1+0x188] ;  /* 0x0001880001037983 */ /* 0x006ea80000300800 */
[----:B-----5:R-:W2:Y:S01]  /*1ba50*/  LDL.LU R2, [R1+0x194] ;  /* 0x0001940001027983 */ /* 0x020ea20000300800 */
[----:B------:R-:W-:Y:S01]  /*1ba60*/  ULDC UR12, c[0x0][0xc] ;  /* 0x00000300000c7ab9 */ /* 0x000fe20000000800 */
[----:B------:R-:W-:Y:S01]  /*1ba70*/  ULDC UR13, c[0x0][0x10] ;  /* 0x00000400000d7ab9 */ /* 0x000fe20000000800 */
[----:B------:R-:W2:Y:S01]  /*1ba80*/  LDC R5, c[0x0][0x14] ;  /* 0x00000500ff057b82 */ /* 0x000ea20000000800 */
[----:B------:R-:W-:Y:S01]  /*1ba90*/  UIMAD.WIDE.U32 UR12, UR12, UR13, URZ ;  /* 0x0000000d0c0c72a5 */ /* 0x000fe2000f8e003f */
[----:B------:R-:W-:-:S05]  /*1baa0*/  UMOV UR40, 0xffffffff ;  /* 0xffffffff00287882 */ /* 0x000fca0000000000 */
[----:B--2---:R-:W-:-:S04]  /*1bab0*/  IMAD.WIDE.U32 R2, R5, UR12, R2 ;  /* 0x0000000c05027c25 */ /* 0x004fc8000f8e0002 */
[----:B------:R-:W-:Y:S01]  /*1bac0*/  IMAD R5, R5, UR13, RZ ;  /* 0x0000000d05057c24 */ /* 0x000fe2000f8e02ff */
[----:B------:R-:W-:Y:S01]  /*1bad0*/  ULDC.64 UR12, c[0x0][0x650] ;  /* 0x00019400000c7ab9 */ /* 0x000fe20000000a00 */
[----:B------:R-:W-:Y:S01]  /*1bae0*/  IMAD.MOV.U32 R19, RZ, RZ, R2 ;  /* 0x000000ffff137224 */ /* 0x000fe200078e0002 */
[----:B------:R-:W-:Y:S01]  /*1baf0*/  ISETP.GE.U32.AND P0, PT, R2, UR12, PT ;  /* 0x0000000c02007c0c */ /* 0x000fe2000bf06070 */
[----:B------:R-:W-:Y:S01]  /*1bb00*/  IMAD.IADD R21, R3, 0x1, R5 ;  /* 0x0000000103157824 */ /* 0x000fe200078e0205 */
[----:B------:R-:W-:Y:S01]  /*1bb10*/  PRMT R3, RZ, 0x7610, R3 ;  /* 0x00007610ff037816 */ /* 0x000fe20000000003 */
[----:B------:R-:W-:-:S03]  /*1bb20*/  IMAD.MOV.U32 R2, RZ, RZ, -0x1 ;  /* 0xffffffffff027424 */ /* 0x000fc600078e00ff */
[----:B------:R1:W-:Y:S01]  /*1bb30*/  STL [R1+0x188], R21 ;  /* 0x0001881501007387 */ /* 0x0003e20000100800 */
[----:B------:R-:W-:-:S03]  /*1bb40*/  ISETP.GE.U32.AND.EX P0, PT, R21, UR13, PT, P0 ;  /* 0x0000000d15007c0c */ /* 0x000fc6000bf06100 */
[----:B------:R1:W-:Y:S04]  /*1bb50*/  STL [R1+0x194], R19 ;  /* 0x0001941301007387 */ /* 0x0003e80000100800 */
[----:B------:R1:W-:Y:S06]  /*1bb60*/  STL [R1+0x18c], R2 ;  /* 0x00018c0201007387 */ /* 0x0003ec0000100800 */
[----:B------:R-:W-:Y:S05]  /*1bb70*/  @P0 BRA `(.L_x_80) ;  /* 0x0000000400780947 */ /* 0x000fea0003800000 */
[----:B------:R-:W1:Y:S01]  /*1bb80*/  S2R R14, SR_CTAID.X ;  /* 0x00000000000e7919 */ /* 0x000e620000002500 */
[----:B------:R-:W2:Y:S01]  /*1bb90*/  LDC.64 R8, c[0x0][0x628] ;  /* 0x00018a00ff087b82 */ /* 0x000ea20000000a00 */
[----:B------:R-:W-:Y:S01]  /*1bba0*/  ULDC UR11, c[0x0][0x150] ;  /* 0x00005400000b7ab9 */ /* 0x000fe20000000800 */
[----:B------:R-:W-:Y:S01]  /*1bbb0*/  IMAD.MOV.U32 R6, RZ, RZ, R19 ;  /* 0x000000ffff067224 */ /* 0x000fe200078e0013 */
[----:B------:R-:W3:Y:S01]  /*1bbc0*/  S2R R16, SR_CTAID.Y ;  /* 0x0000000000107919 */ /* 0x000ee20000002600 */
[----:B------:R-:W-:-:S04]  /*1bbd0*/  IMAD.MOV.U32 R7, RZ, RZ, R21 ;  /* 0x000000ffff077224 */ /* 0x000fc800078e0015 */
[----:B------:R-:W0:Y:S08]  /*1bbe0*/  LDC R17, c[0x0][0x144] ;  /* 0x00005100ff117b82 */ /* 0x000e300000000800 */
[----:B------:R-:W0:Y:S08]  /*1bbf0*/  LDC R10, c[0x0][0x630] ;  /* 0x00018c00ff0a7b82 */ /* 0x000e300000000800 */
[----:B------:R-:W0:Y:S01]  /*1bc00*/  LDC.64 R12, c[0x0][0x620] ;  /* 0x00018800ff0c7b82 */ /* 0x000e220000000a00 */
[----:B--2---:R-:W-:-:S04]  /*1bc10*/  ISETP.NE.U32.AND P0, PT, R8, RZ, PT ;  /* 0x000000ff0800720c */ /* 0x004fc80003f05070 */
[----:B------:R-:W-:Y:S02]  /*1bc20*/  ISETP.NE.AND.EX P0, PT, R9, RZ, PT, P0 ;  /* 0x000000ff0900720c */ /* 0x000fe40003f05300 */
[----:B-1----:R-:W-:-:S05]  /*1bc30*/  I2FP.F32.U32 R2, R14 ;  /* 0x0000000e00027245 */ /* 0x002fca0000201000 */
[----:B------:R-:W-:-:S04]  /*1bc40*/  FMUL R2, R2, UR11 ;  /* 0x0000000b02027c20 */ /* 0x000fc80008400000 */
[----:B------:R1:W2:Y:S02]  /*1bc50*/  F2I.U32.TRUNC.NTZ R15, R2 ;  /* 0x00000002000f7305 */ /* 0x0002a4000020f000 */
[----:B---3--:R-:W-:Y:S05]  /*1bc60*/  @!P0 BRA `(.L_x_81) ;  /* 0x0000000000288947 */ /* 0x008fea0003800000 */
[----:B-1----:R-:W1:Y:S02]  /*1bc70*/  LDC R2, c[0x0][0x634] ;  /* 0x00018d00ff027b82 */ /* 0x002e640000000800 */
        /* <DEDUP_REMOVED lines=9> */
.L_x_81:
[-CC-:B0-----:R-:W-:Y:S01]  /*1bd10*/  SHF.R.U64 R25, R6, R10.reuse, R7.reuse ;  /* 0x0000000a06197219 */ /* 0x181fe20000001207 */
[----:B------:R-:W0:Y:S01]  /*1bd20*/  LDC.64 R22, c[0x0][0x640] ;  /* 0x00019000ff167b82 */ /* 0x000e220000000a00 */
[----:B-1----:R-:W-:Y:S01]  /*1bd30*/  SHF.R.U32.HI R2, RZ, R10, R7 ;  /* 0x0000000aff027219 */ /* 0x002fe20000011607 */
[----:B--2---:R-:W-:Y:S01]  /*1bd40*/  IMAD.MOV R15, RZ, RZ, -R15 ;  /* 0x000000ffff0f7224 */ /* 0x004fe200078e0a0f */
[----:B------:R-:W-:Y:S01]  /*1bd50*/  IADD3 R5, P0, RZ, -R25, RZ ;  /* 0x80000019ff057210 */ /* 0x000fe20007f1e0ff */
[----:B------:R-:W-:Y:S01]  /*1bd60*/  ULDC UR11, c[0x0][0x154] ;  /* 0x00005500000b7ab9 */ /* 0x000fe20000000800 */
[----:B------:R-:W-:Y:S02]  /*1bd70*/  IMAD.MOV.U32 R7, RZ, RZ, 0x1 ;  /* 0x00000001ff077424 */ /* 0x000fe400078e00ff */
[----:B------:R-:W-:Y:S01]  /*1bd80*/  IMAD R15, R17, R15, R14 ;  /* 0x0000000f110f7224 */ /* 0x000fe200078e020e */
[----:B------:R-:W1:Y:S01]  /*1bd90*/  LDC R6, c[0x0][0x618] ;  /* 0x00018600ff067b82 */ /* 0x000e620000000800 */
[----:B------:R-:W-:-:S02]  /*1bda0*/  IMAD.X R3, RZ, RZ, ~R2, P0 ;  /* 0x000000ffff037224 */ /* 0x000fc400000e0e02 */
[----:B------:R-:W-:Y:S02]  /*1bdb0*/  IMAD.MOV.U32 R2, RZ, RZ, R19 ;  /* 0x000000ffff027224 */ /* 0x000fe400078e0013 */
[-C--:B------:R-:W-:Y:S02]  /*1bdc0*/  IMAD R4, R3, R12.reuse, RZ ;  /* 0x0000000c03047224 */ /* 0x080fe400078e02ff */
[----:B------:R-:W-:Y:S01]  /*1bdd0*/  IMAD.MOV.U32 R3, RZ, RZ, R21 ;  /* 0x000000ffff037224 */ /* 0x000fe200078e0015 */
[----:B------:R-:W2:Y:S01]  /*1bde0*/  LDC R18, c[0x0][0x608] ;  /* 0x00018200ff127b82 */ /* 0x000ea20000000800 */
[----:B------:R-:W-:-:S04]  /*1bdf0*/  IMAD.WIDE.U32 R2, R5, R12, R2 ;  /* 0x0000000c05027225 */ /* 0x000fc800078e0002 */
[----:B------:R-:W-:-:S03]  /*1be00*/  IMAD R5, R5, R13, R4 ;  /* 0x0000000d05057224 */ /* 0x000fc600078e0204 */
[----:B------:R-:W3:Y:S01]  /*1be10*/  LDC R20, c[0x0][0x658] ;  /* 0x00019600ff147b82 */ /* 0x000ee20000000800 */
[----:B------:R-:W-:Y:S01]  /*1be20*/  I2FP.F32.U32 R4, R16 ;  /* 0x0000001000047245 */ /* 0x000fe20000201000 */
[----:B------:R-:W-:Y:S01]  /*1be30*/  IMAD.IADD R3, R3, 0x1, R5 ;  /* 0x0000000103037824 */ /* 0x000fe200078e0205 */
[----:B0-----:R-:W-:Y:S01]  /*1be40*/  ISETP.NE.U32.AND P0, PT, R22, RZ, PT ;  /* 0x000000ff1600720c */ /* 0x001fe20003f05070 */
[----:B------:R-:W-:Y:S02]  /*1be50*/  IMAD.MOV.U32 R5, RZ, RZ, -0x1 ;  /* 0xffffffffff057424 */ /* 0x000fe400078e00ff */
[----:B------:R-:W-:Y:S02]  /*1be60*/  FMUL R4, R4, UR11 ;  /* 0x0000000b04047c20 */ /* 0x000fe40008400000 */
[----:B------:R-:W0:Y:S01]  /*1be70*/  LDC R13, c[0x0][0x148] ;  /* 0x00005200ff0d7b82 */ /* 0x000e220000000800 */
[----:B-1----:R-:W-:Y:S01]  /*1be80*/  SHF.R.U64 R10, R2, R6, R3 ;  /* 0x00000006020a7219 */ /* 0x002fe20000001203 */
[----:B------:R1:W0:Y:S01]  /*1be90*/  F2I.U32.TRUNC.NTZ R11, R4 ;  /* 0x00000004000b7305 */ /* 0x000222000020f000 */
[----:B------:R-:W-:-:S02]  /*1bea0*/  ISETP.NE.AND.EX P0, PT, R23, RZ, PT, P0 ;  /* 0x000000ff1700720c */ /* 0x000fc40003f05300 */
[----:B------:R-:W-:-:S03]  /*1beb0*/  SHF.R.U32.HI R3, RZ, R6, R3 ;  /* 0x00000006ff037219 */ /* 0x000fc60000011603 */
[----:B------:R-:W0:Y:S01]  /*1bec0*/  LDC R14, c[0x0][0x600] ;  /* 0x00018000ff0e7b82 */ /* 0x000e220000000800 */
[-CC-:B--2---:R-:W-:Y:S02]  /*1bed0*/  SHF.R.U64 R8, R10, R18.reuse, R3.reuse ;  /* 0x000000120a087219 */ /* 0x184fe40000001203 */
[----:B------:R-:W-:-:S05]  /*1bee0*/  SHF.R.U32.HI R3, RZ, R18, R3 ;  /* 0x00000012ff037219 */ /* 0x000fca0000011603 */
[----:B------:R-:W2:Y:S01]  /*1bef0*/  LDC R19, c[0x0][0x648] ;  /* 0x00019200ff137b82 */ /* 0x000ea20000000800 */
[-CC-:B---3--:R-:W-:Y:S02]  /*1bf00*/  SHF.R.U64 R12, R8, R20.reuse, R3.reuse ;  /* 0x00000014080c7219 */ /* 0x188fe40000001203 */
[-C--:B------:R-:W-:Y:S02]  /*1bf10*/  SHF.L.U32 R5, R5, R20.reuse, RZ ;  /* 0x0000001405057219 */ /* 0x080fe400000006ff */
[-C--:B------:R-:W-:Y:S01]  /*1bf20*/  SHF.R.U32.HI R3, RZ, R20.reuse, R3 ;  /* 0x00000014ff037219 */ /* 0x080fe20000011603 */
[----:B------:R-:W-:Y:S01]  /*1bf30*/  IMAD.MOV.U32 R2, RZ, RZ, R12 ;  /* 0x000000ffff027224 */ /* 0x000fe200078e000c */
[----:B------:R-:W-:Y:S01]  /*1bf40*/  SHF.L.U32 R144, R7, R20, RZ ;  /* 0x0000001407907219 */ /* 0x000fe200000006ff */
[----:B------:R-:W3:Y:S01]  /*1bf50*/  LDC R21, c[0x0][0x638] ;  /* 0x00018e00ff157b82 */ /* 0x000ee20000000800 */
[----:B------:R-:W-:-:S07]  /*1bf60*/  LOP3.LUT R17, RZ, R5, RZ, 0x33, !PT ;  /* 0x00000005ff117212 */ /* 0x000fce00078e33ff */
[----:B------:R-:W0:Y:S01]  /*1bf70*/  LDC R24, c[0x0][0x610] ;  /* 0x00018400ff187b82 */ /* 0x000e220000000800 */
[----:B-1----:R-:W-:Y:S05]  /*1bf80*/  @!P0 BRA `(.L_x_82) ;  /* 0x0000000000288947 */ /* 0x002fea0003800000 */
        /* <DEDUP_REMOVED lines=10> */
.L_x_82:
[----:B------:R-:W1:Y:S01]  /*1c030*/  LDC R4, c[0x0][0x65c] ;  /* 0x00019700ff047b82 */ /* 0x000e620000000800 */
[----:B--2---:R-:W-:Y:S01]  /*1c040*/  SHF.R.U64 R2, R2, R19, R3 ;  /* 0x0000001302027219 */ /* 0x004fe20000001203 */
[----:B0-----:R-:W-:Y:S01]  /*1c050*/  VIADD R5, R14, 0xffffffff ;  /* 0xffffffff0e057836 */ /* 0x001fe20000000000 */
[----:B------:R-:W-:Y:S01]  /*1c060*/  LOP3.LUT R7, R8, R17, RZ, 0xc0, !PT ;  /* 0x0000001108077212 */ /* 0x000fe200078ec0ff */
[----:B------:R-:W-:Y:S01]  /*1c070*/  IMAD.MOV R11, RZ, RZ, -R11 ;  /* 0x000000ffff0b7224 */ /* 0x000fe200078e0a0b */
[----:B------:R-:W-:Y:S01]  /*1c080*/  R2UR UR40, R25 ;  /* 0x00000000192872ca */ /* 0x000fe200000e0000 */
[----:B------:R-:W-:Y:S01]  /*1c090*/  IMAD.MOV R3, RZ, RZ, -R2 ;  /* 0x000000ffff037224 */ /* 0x000fe200078e0a02 */
[----:B------:R-:W-:Y:S01]  /*1c0a0*/  LOP3.LUT R5, R10, R5, RZ, 0xc0, !PT ;  /* 0x000000050a057212 */ /* 0x000fe200078ec0ff */
[----:B------:R-:W-:Y:S02]  /*1c0b0*/  IMAD R144, R144, R2, R7 ;  /* 0x0000000290907224 */ /* 0x000fe400078e0207 */
[----:B---3--:R-:W-:-:S04]  /*1c0c0*/  IMAD R2, R3, R21, R12 ;  /* 0x0000001503027224 */ /* 0x008fc800078e020c */
[----:B------:R-:W-:Y:S02]  /*1c0d0*/  IMAD R3, R2, R14, R5 ;  /* 0x0000000e02037224 */ /* 0x000fe400078e0205 */
[----:B------:R-:W-:Y:S01]  /*1c0e0*/  IMAD.MOV.U32 R2, RZ, RZ, 0x1 ;  /* 0x00000001ff027424 */ /* 0x000fe200078e00ff */
[----:B-1----:R-:W-:-:S13]  /*1c0f0*/  ISETP.NE.AND P0, PT, R4, 0x1, PT ;  /* 0x000000010400780c */ /* 0x002fda0003f05270 */
[----:B------:R-:W-:-:S04]  /*1c100*/  @P0 IMAD R15, R13, R11, R16 ;  /* 0x0000000b0d0f0224 */ /* 0x000fc800078e0210 */
[----:B------:R-:W-:-:S05]  /*1c110*/  IMAD R144, R144, R24, R15 ;  /* 0x0000001890907224 */ /* 0x000fca00078e020f */
[----:B------:R-:W-:Y:S02]  /*1c120*/  SEL R4, R3, R144, !P0 ;  /* 0x0000009003047207 */ /* 0x000fe40004000000 */
[----:B------:R-:W-:Y:S02]  /*1c130*/  SEL R144, R144, R3, !P0 ;  /* 0x0000000390907207 */ /* 0x000fe40004000000 */
[----:B------:R-:W-:Y:S01]  /*1c140*/  PRMT R3, R2, 0x7610, R3 ;  /* 0x0000761002037816 */ /* 0x000fe20000000003 */
[----:B------:R2:W-:Y:S06]  /*1c150*/  STL [R1+0x18c], R4 ;  /* 0x00018c0401007387 */ /* 0x0005ec0000100800 */
.L_x_80:
[----:B------:R3:W-:Y:S01]  /*1c160*/  STL [R1+0x190], R144 ;  /* 0x0001909001007387 */ /* 0x0007e20000100800 */
[----:B------:R-:W-:Y:S01]  /*1c170*/  LOP3.LUT P0, RZ, R3, 0xff, RZ, 0xc0, !PT ;  /* 0x000000ff03ff7812 */ /* 0x000fe2000780c0ff */
[----:B------:R-:W-:-:S04]  /*1c180*/  UIMAD.WIDE.U32 UR12, UR34, -0x55555555, URZ ;  /* 0xaaaaaaab220c78a5 */ /* 0x000fc8000f8e003f */
[----:B------:R-:W-:-:S04]  /*1c190*/  USHF.R.U32.HI UR12, URZ, 0x2, UR13 ;  /* 0x000000023f0c7899 */ /* 0x000fc8000801160d */
[----:B------:R-:W-:-:S04]  /*1c1a0*/  UIMAD UR34, UR12, -0x6, UR34 ;  /* 0xfffffffa0c2278a4 */ /* 0x000fc8000f8e0222 */
[----:B---3--:R-:W-:Y:S08]  /*1c1b0*/  @P0 BRA `(.L_x_83) ;  /* 0xfffffe5000840947 */ /* 0x008ff0000383ffff */
[----:B------:R-:W-:Y:S05]  /*1c1c0*/  EXIT ;  /* 0x000000000000794d */ /* 0x000fea0003800000 */
.L_x_7:
[----:B0-----:R-:W2:Y:S01]  /*1c1d0*/  LDL R20, [R1+0x194] ;  /* 0x0001940001147983 */ /* 0x001ea20000100800 */
[----:B------:R-:W-:-:S03]  /*1c1e0*/  ULDC.64 UR6, c[0x0][0x650] ;  /* 0x0001940000067ab9 */ /* 0x000fc60000000a00 */
[----:B------:R-:W3:Y:S01]  /*1c1f0*/  LDL R21, [R1+0x188] ;  /* 0x0001880001157983 */ /* 0x000ee20000100800 */
[----:B------:R-:W-:Y:S01]  /*1c200*/  PRMT R0, RZ, 0x7610, R0 ;  /* 0x00007610ff007816 */ /* 0x000fe20000000000 */
[----:B------:R-:W-:Y:S02]  /*1c210*/  IMAD.MOV.U32 R5, RZ, RZ, -0x1 ;  /* 0xffffffffff057424 */ /* 0x000fe400078e00ff */
[----:B------:R-:W-:Y:S02]  /*1c220*/  IMAD.MOV.U32 R7, RZ, RZ, -0x1 ;  /* 0xffffffffff077424 */ /* 0x000fe400078e00ff */
[----:B------:R-:W-:Y:S01]  /*1c230*/  IMAD.MOV.U32 R6, RZ, RZ, -0x1 ;  /* 0xffffffffff067424 */ /* 0x000fe200078e00ff */
[----:B--2---:R-:W-:-:S04]  /*1c240*/  ISETP.GE.U32.AND P0, PT, R20, UR6, PT ;  /* 0x0000000614007c0c */ /* 0x004fc8000bf06070 */
[----:B---3--:R-:W-:-:S13]  /*1c250*/  ISETP.GE.U32.AND.EX P0, PT, R21, UR7, PT, P0 ;  /* 0x0000000715007c0c */ /* 0x008fda000bf06100 */
[----:B------:R-:W-:Y:S05]  /*1c260*/  @P0 BRA `(.L_x_84) ;  /* 0x00000004003c0947 */ /* 0x000fea0003800000 */
[----:B------:R-:W0:Y:S01]  /*1c270*/  LDC.64 R16, c[0x0][0x628] ;  /* 0x00018a00ff107b82 */ /* 0x000e220000000a00 */
[----:B------:R-:W-:Y:S02]  /*1c280*/  IMAD.MOV.U32 R10, RZ, RZ, R20 ;  /* 0x000000ffff0a7224 */ /* 0x000fe400078e0014 */
[----:B------:R-:W-:-:S05]  /*1c290*/  IMAD.MOV.U32 R11, RZ, RZ, R21 ;  /* 0x000000ffff0b7224 */ /* 0x000fca00078e0015 */
[----:B------:R-:W1:Y:S08]  /*1c2a0*/  LDC R12, c[0x0][0x630] ;  /* 0x00018c00ff0c7b82 */ /* 0x000e700000000800 */
[----:B------:R-:W2:Y:S01]  /*1c2b0*/  LDC.64 R18, c[0x0][0x620] ;  /* 0x00018800ff127b82 */ /* 0x000ea20000000a00 */
[----:B0-----:R-:W-:-:S04]  /*1c2c0*/  ISETP.NE.U32.AND P0, PT, R16, RZ, PT ;  /* 0x000000ff1000720c */ /* 0x001fc80003f05070 */
[----:B------:R-:W-:-:S13]  /*1c2d0*/  ISETP.NE.AND.EX P0, PT, R17, RZ, PT, P0 ;  /* 0x000000ff1100720c */ /* 0x000fda0003f05300 */
[----:B-12---:R-:W-:Y:S05]  /*1c2e0*/  @!P0 BRA `(.L_x_85) ;  /* 0x0000000000288947 */ /* 0x006fea0003800000 */
[----:B------:R-:W0:Y:S02]  /*1c2f0*/  LDC R0, c[0x0][0x634] ;  /* 0x00018d00ff007b82 */ /* 0x000e240000000800 */
[----:B0-----:R-:W-:-:S05]  /*1c300*/  IADD3 R5, P0, R20, R0, RZ ;  /* 0x0000000014057210 */ /* 0x001fca0007f1e0ff */
        /* <DEDUP_REMOVED lines=8> */
.L_x_85:
[-CC-:B------:R-:W-:Y:S01]  /*1c390*/  SHF.R.U64 R16, R10, R12.reuse, R11.reuse ;  /* 0x0000000c0a107219 */ /* 0x180fe2000000120b */
[----:B------:R-:W0:Y:S01]  /*1c3a0*/  LDC.64 R22, c[0x0][0x640] ;  /* 0x00019000ff167b82 */ /* 0x000e220000000a00 */
[----:B------:R-:W-:Y:S01]  /*1c3b0*/  SHF.R.U32.HI R0, RZ, R12, R11 ;  /* 0x0000000cff007219 */ /* 0x000fe2000001160b */
[----:B------:R-:W-:Y:S01]  /*1c3c0*/  IMAD.MOV.U32 R6, RZ, RZ, R21 ;  /* 0x000000ffff067224 */ /* 0x000fe200078e0015 */
[----:B------:R-:W-:-:S05]  /*1c3d0*/  IADD3 R5, P0, RZ, -R16, RZ ;  /* 0x80000010ff057210 */ /* 0x000fca0007f1e0ff */
[----:B------:R-:W1:Y:S01]  /*1c3e0*/  LDC R8, c[0x0][0x618] ;  /* 0x00018600ff087b82 */ /* 0x000e620000000800 */
[----:B------:R-:W-:-:S04]  /*1c3f0*/  IMAD.X R7, RZ, RZ, ~R0, P0 ;  /* 0x000000ffff077224 */ /* 0x000fc800000e0e00 */
[----:B------:R-:W-:Y:S02]  /*1c400*/  IMAD R0, R7, R18, RZ ;  /* 0x0000001207007224 */ /* 0x000fe400078e02ff */
[----:B------:R-:W-:Y:S01]  /*1c410*/  IMAD.MOV.U32 R7, RZ, RZ, R6 ;  /* 0x000000ffff077224 */ /* 0x000fe200078e0006 */
[----:B------:R-:W2:Y:S01]  /*1c420*/  LDC R10, c[0x0][0x608] ;  /* 0x00018200ff0a7b82 */ /* 0x000ea20000000800 */
[----:B------:R-:W-:-:S04]  /*1c430*/  IMAD.MOV.U32 R6, RZ, RZ, R20 ;  /* 0x000000ffff067224 */ /* 0x000fc800078e0014 */
[----:B------:R-:W-:-:S03]  /*1c440*/  IMAD.WIDE.U32 R6, R5, R18, R6 ;  /* 0x0000001205067225 */ /* 0x000fc600078e0006 */
[----:B------:R-:W3:Y:S01]  /*1c450*/  LDC R21, c[0x0][0x658] ;  /* 0x00019600ff157b82 */ /* 0x000ee20000000800 */
[----:B------:R-:W-:Y:S01]  /*1c460*/  IMAD R5, R5, R19, R0 ;  /* 0x0000001305057224 */ /* 0x000fe200078e0200 */
[----:B0-----:R-:W-:-:S03]  /*1c470*/  ISETP.NE.U32.AND P0, PT, R22, RZ, PT ;  /* 0x000000ff1600720c */ /* 0x001fc60003f05070 */
[----:B------:R-:W-:Y:S01]  /*1c480*/  IMAD.IADD R5, R7, 0x1, R5 ;  /* 0x0000000107057824 */ /* 0x000fe200078e0205 */
[----:B------:R-:W-:Y:S02]  /*1c490*/  ISETP.NE.AND.EX P0, PT, R23, RZ, PT, P0 ;  /* 0x000000ff1700720c */ /* 0x000fe40003f05300 */
[----:B------:R-:W0:Y:S02]  /*1c4a0*/  LDC R19, c[0x0][0x600] ;  /* 0x00018000ff137b82 */ /* 0x000e240000000800 */
[-CC-:B-1----:R-:W-:Y:S01]  /*1c4b0*/  SHF.R.U64 R12, R6, R8.reuse, R5.reuse ;  /* 0x00000008060c7219 */ /* 0x182fe20000001205 */
[----:B------:R-:W-:Y:S01]  /*1c4c0*/  IMAD.MOV.U32 R6, RZ, RZ, -0x1 ;  /* 0xffffffffff067424 */ /* 0x000fe200078e00ff */
[----:B------:R-:W-:-:S04]  /*1c4d0*/  SHF.R.U32.HI R5, RZ, R8, R5 ;  /* 0x00000008ff057219 */ /* 0x000fc80000011605 */
[----:B------:R-:W1:Y:S01]  /*1c4e0*/  LDC R20, c[0x0][0x648] ;  /* 0x00019200ff147b82 */ /* 0x000e620000000800 */
[-CC-:B--2---:R-:W-:Y:S02]  /*1c4f0*/  SHF.R.U64 R17, R12, R10.reuse, R5.reuse ;  /* 0x0000000a0c117219 */ /* 0x184fe40000001205 */
[----:B------:R-:W-:-:S05]  /*1c500*/  SHF.R.U32.HI R0, RZ, R10, R5 ;  /* 0x0000000aff007219 */ /* 0x000fca0000011605 */
[----:B------:R-:W2:Y:S01]  /*1c510*/  LDC R24, c[0x0][0x638] ;  /* 0x00018e00ff187b82 */ /* 0x000ea20000000800 */
[-C--:B---3--:R-:W-:Y:S02]  /*1c520*/  SHF.L.U32 R6, R6, R21.reuse, RZ ;  /* 0x0000001506067219 */ /* 0x088fe400000006ff */
[-CC-:B------:R-:W-:Y:S02]  /*1c530*/  SHF.R.U64 R18, R17, R21.reuse, R0.reuse ;  /* 0x0000001511127219 */ /* 0x180fe40000001200 */
[----:B------:R-:W-:Y:S01]  /*1c540*/  SHF.R.U32.HI R7, RZ, R21, R0 ;  /* 0x00000015ff077219 */ /* 0x000fe20000011600 */
[----:B------:R-:W-:Y:S01]  /*1c550*/  IMAD.MOV.U32 R0, RZ, RZ, 0x1 ;  /* 0x00000001ff007424 */ /* 0x000fe200078e00ff */
[----:B------:R-:W-:Y:S01]  /*1c560*/  LOP3.LUT R26, RZ, R6, RZ, 0x33, !PT ;  /* 0x00000006ff1a7212 */ /* 0x000fe200078e33ff */
        /* <DEDUP_REMOVED lines=13> */
.L_x_86:
[----:B------:R-:W4:Y:S01]  /*1c640*/  LDC R5, c[0x0][0x65c] ;  /* 0x00019700ff057b82 */ /* 0x000f220000000800 */
[----:B-1----:R-:W-:Y:S01]  /*1c650*/  SHF.R.U64 R3, R6, R20, R7 ;  /* 0x0000001406037219 */ /* 0x002fe20000001207 */
[----:B0-----:R-:W-:Y:S01]  /*1c660*/  VIADD R7, R19, 0xffffffff ;  /* 0xffffffff13077836 */ /* 0x001fe20000000000 */
[----:B------:R-:W-:Y:S01]  /*1c670*/  SHF.L.U32 R21, R0, R21, RZ ;  /* 0x0000001500157219 */ /* 0x000fe200000006ff */
[----:B------:R-:W-:Y:S01]  /*1c680*/  IMAD.MOV.U32 R6, RZ, RZ, R16 ;  /* 0x000000ffff067224 */ /* 0x000fe200078e0010 */
[----:B------:R-:W-:Y:S02]  /*1c690*/  LOP3.LUT R0, R17, R26, RZ, 0xc0, !PT ;  /* 0x0000001a11007212 */ /* 0x000fe400078ec0ff */
[----:B------:R-:W-:Y:S02]  /*1c6a0*/  LOP3.LUT R7, R12, R7, RZ, 0xc0, !PT ;  /* 0x000000070c077212 */ /* 0x000fe400078ec0ff */
[----:B----4-:R-:W-:Y:S01]  /*1c6b0*/  ISETP.NE.AND P0, PT, R5, 0x1, PT ;  /* 0x000000010500780c */ /* 0x010fe20003f05270 */
[----:B------:R-:W-:-:S02]  /*1c6c0*/  IMAD.MOV R5, RZ, RZ, -R3 ;  /* 0x000000ffff057224 */ /* 0x000fc400078e0a03 */
[----:B------:R-:W-:Y:S02]  /*1c6d0*/  IMAD R3, R21, R3, R0 ;  /* 0x0000000315037224 */ /* 0x000fe400078e0200 */
[----:B--2---:R-:W-:-:S04]  /*1c6e0*/  IMAD R0, R5, R24, R18 ;  /* 0x0000001805007224 */ /* 0x004fc800078e0212 */
[----:B------:R-:W-:-:S04]  /*1c6f0*/  IMAD R5, R0, R19, R7 ;  /* 0x0000001300057224 */ /* 0x000fc800078e0207 */
[----:B------:R-:W-:Y:S02]  /*1c700*/  @P0 IMAD R4, R13, R14, R2 ;  /* 0x0000000e0d040224 */ /* 0x000fe400078e0202 */
[----:B------:R-:W-:Y:S02]  /*1c710*/  IMAD.MOV.U32 R2, RZ, RZ, 0x1 ;  /* 0x00000001ff027424 */ /* 0x000fe400078e00ff */
[----:B---3--:R-:W-:-:S03]  /*1c720*/  IMAD R4, R3, R25, R4 ;  /* 0x0000001903047224 */ /* 0x008fc600078e0204 */
[----:B------:R-:W-:Y:S02]  /*1c730*/  PRMT R0, R2, 0x7610, R0 ;  /* 0x0000761002007816 */ /* 0x000fe40000000000 */
[----:B------:R-:W-:Y:S02]  /*1c740*/  SEL R7, R5, R4, !P0 ;  /* 0x0000000405077207 */ /* 0x000fe40004000000 */
[----:B------:R-:W-:-:S07]  /*1c750*/  SEL R5, R4, R5, !P0 ;  /* 0x0000000504057207 */ /* 0x000fce0004000000 */
.L_x_84:
[----:B------:R-:W-:-:S08]  /*1c760*/  NOP ;  /* 0x0000000000007918 */ /* 0x000fd00000000000 */
[----:B------:R-:W0:-:S00]  /*1c770*/  USETMAXREG.DEALLOC.CTAPOOL 0x28 ;  /* 0x00000028000079c8 */ /* 0x000e0000080e0500 */
[----:B------:R-:W-:-:S13]  /*1c780*/  ISETP.NE.AND P0, PT, RZ, UR5, PT ;  /* 0x00000005ff007c0c */ /* 0x000fda000bf05270 */
[----:B------:R-:W-:Y:S05]  /*1c790*/  @P0 EXIT ;  /* 0x000000000000094d */ /* 0x000fea0003800000 */
[----:B0-----:R-:W-:Y:S01]  /*1c7a0*/  LOP3.LUT P0, RZ, R0, 0xff, RZ, 0xc0, !PT ;  /* 0x000000ff00ff7812 */ /* 0x001fe2000780c0ff */
[----:B------:R-:W-:Y:S02]  /*1c7b0*/  IMAD.MOV.U32 R10, RZ, RZ, 0x1 ;  /* 0x00000001ff0a7424 */ /* 0x000fe400078e00ff */
[----:B------:R-:W-:-:S10]  /*1c7c0*/  IMAD.MOV.U32 R14, RZ, RZ, RZ ;  /* 0x000000ffff0e7224 */ /* 0x000fd400078e00ff */
[----:B------:R-:W-:Y:S05]  /*1c7d0*/  @!P0 BRA `(.L_x_87) ;  /* 0x0000000c00588947 */ /* 0x000fea0003800000 */
[----:B------:R-:W0:Y:S01]  /*1c7e0*/  LDC R0, c[0x0][0x28c] ;  /* 0x0000a300ff007b82 */ /* 0x000e220000000800 */
[----:B------:R-:W1:Y:S01]  /*1c7f0*/  S2R R8, SR_CgaCtaId ;  /* 0x0000000000087919 */ /* 0x000e620000008800 */
[----:B------:R-:W-:Y:S01]  /*1c800*/  ULDC UR6, c[0x0][0x658] ;  /* 0x0001960000067ab9 */ /* 0x000fe20000000800 */
[----:B------:R-:W-:Y:S01]  /*1c810*/  UMOV UR7, 0xffffffff ;  /* 0xffffffff00077882 */ /* 0x000fe20000000000 */
[----:B------:R-:W-:Y:S01]  /*1c820*/  UMOV UR9, 0x1 ;  /* 0x0000000100097882 */ /* 0x000fe20000000000 */
[----:B------:R-:W-:Y:S01]  /*1c830*/  USHF.L.U32 UR10, UR7, UR6, URZ ;  /* 0x00000006070a7299 */ /* 0x000fe2000800063f */
[----:B------:R-:W-:Y:S01]  /*1c840*/  BSSY B0, `(.L_x_87) ;  /* 0x00000cf000007945 */ /* 0x000fe20003800000 */
[----:B------:R-:W-:Y:S01]  /*1c850*/  ULDC UR8, c[0x0][0xc] ;  /* 0x0000030000087ab9 */ /* 0x000fe20000000800 */
[----:B------:R-:W-:Y:S01]  /*1c860*/  USHF.L.U32 UR6, UR9, UR6, URZ ;  /* 0x0000000609067299 */ /* 0x000fe2000800063f */
[----:B------:R-:W-:Y:S01]  /*1c870*/  IMAD.MOV.U32 R12, RZ, RZ, 0x1 ;  /* 0x00000001ff0c7424 */ /* 0x000fe200078e00ff */
[----:B------:R-:W-:Y:S01]  /*1c880*/  ULDC UR5, c[0x0][0x600] ;  /* 0x0001800000057ab9 */ /* 0x000fe20000000800 */
[----:B------:R-:W-:Y:S01]  /*1c890*/  ULDC UR9, c[0x0][0x10] ;  /* 0x0000040000097ab9 */ /* 0x000fe20000000800 */
[----:B------:R-:W-:Y:S01]  /*1c8a0*/  ULDC UR7, c[0x0][0x14] ;  /* 0x0000050000077ab9 */ /* 0x000fe20000000800 */
[----:B------:R-:W-:Y:S01]  /*1c8b0*/  UIMAD.WIDE.U32 UR8, UR8, UR9, URZ ;  /* 0x00000009080872a5 */ /* 0x000fe2000f8e003f */
[----:B------:R-:W-:Y:S01]  /*1c8c0*/  IMAD.MOV.U32 R10, RZ, RZ, 0x1 ;  /* 0x00000001ff0a7424 */ /* 0x000fe200078e00ff */
[----:B------:R-:W-:Y:S01]  /*1c8d0*/  ULOP3.LUT UR21, UR4, 0x2, URZ, 0xfc, !UPT ;  /* 0x0000000204157892 */ /* 0x000fe2000f8efc3f */
[----:B------:R-:W-:Y:S01]  /*1c8e0*/  IMAD.MOV.U32 R14, RZ, RZ, RZ ;  /* 0x000000ffff0e7224 */ /* 0x000fe200078e00ff */
[----:B------:R-:W-:-:S02]  /*1c8f0*/  UIMAD.WIDE.U32 UR22, UR8, UR7, URZ ;  /* 0x00000007081672a5 */ /* 0x000fc4000f8e003f */
[----:B------:R-:W-:Y:S02]  /*1c900*/  UIMAD UR13, UR9, UR7, URZ ;  /* 0x00000007090d72a4 */ /* 0x000fe4000f8e023f */
[----:B------:R-:W-:Y:S02]  /*1c910*/  UIADD3 UR5, UR5, -0x1, URZ ;  /* 0xffffffff05057890 */ /* 0x000fe4000fffe03f */
[----:B------:R-:W-:Y:S01]  /*1c920*/  ULOP3.LUT UR19, URZ, UR10, URZ, 0x33, !UPT ;  /* 0x0000000a3f137292 */ /* 0x000fe2000f8e333f */
[----:B0-----:R-:W-:Y:S01]  /*1c930*/  VIADD R0, R0, 0x3f ;  /* 0x0000003f00007836 */ /* 0x001fe20000000000 */
[----:B------:R-:W-:Y:S01]  /*1c940*/  UIADD3 UR13, UR23, UR13, URZ ;  /* 0x0000000d170d7290 */ /* 0x000fe2000fffe03f */
[----:B------:R-:W-:-:S03]  /*1c950*/  ULDC.64 UR24, c[0x0][0x198] ;  /* 0x0000660000187ab9 */ /* 0x000fc60000000a00 */
[----:B------:R-:W-:-:S04]  /*1c960*/  SHF.R.S32.HI R3, RZ, 0x1f, R0 ;  /* 0x0000001fff037819 */ /* 0x000fc80000011400 */
[----:B------:R-:W-:Y:S02]  /*1c970*/  LEA.HI R3, R3, R0, RZ, 0x6 ;  /* 0x0000000003037211 */ /* 0x000fe400078f30ff */
[----:B-1----:R-:W-:Y:S02]  /*1c980*/  LOP3.LUT R8, R8, 0x1, RZ, 0xc0, !PT ;  /* 0x0000000108087812 */ /* 0x002fe400078ec0ff */
[----:B------:R-:W-:-:S05]  /*1c990*/  SHF.R.S32.HI R9, RZ, 0x6, R3 ;  /* 0x00000006ff097819 */ /* 0x000fca0000011403 */
[----:B------:R-:W-:-:S07]  /*1c9a0*/  VIADD R0, R9, 0x1 ;  /* 0x0000000109007836 */ /* 0x000fce0000000000 */
.L_x_98:
[----:B------:R-:W-:-:S03]  /*1c9b0*/  UMOV UR7, 0xffffffff ;  /* 0xffffffff00077882 */ /* 0x000fc60000000000 */
[----:B------:R-:W-:Y:S05]  /*1c9c0*/  BRA.DIV UR7, `(.L_x_88) ;  /* 0x0000001207207947 */ /* 0x000fea000b800000 */
[----:B------:R-:W-:-:S13]  /*1c9d0*/  ELECT P0, URZ, PT ;  /* 0x00000000003f782f */ /* 0x000fda0003800000 */
.L_x_111:
[----:B------:R-:W0:Y:S01]  /*1c9e0*/  LDC R2, c[0x0][0x28c] ;  /* 0x0000a300ff027b82 */ /* 0x000e220000000800 */
[----:B------:R-:W-:Y:S01]  /*1c9f0*/  BSSY B1, `(.L_x_89) ;  /* 0x000003b000017945 */ /* 0x000fe20003800000 */
[----:B0-----:R-:W-:-:S13]  /*1ca00*/  ISETP.LT.OR P0, PT, R2, 0x1, !P0 ;  /* 0x000000010200780c */ /* 0x001fda0004701670 */
[----:B------:R-:W-:Y:S05]  /*1ca10*/  @P0 BRA `(.L_x_90) ;  /* 0x0000000000e00947 */ /* 0x000fea0003800000 */
[----:B------:R-:W-:Y:S02]  /*1ca20*/  IMAD R7, R7, 0x2, R8 ;  /* 0x0000000207077824 */ /* 0x000fe400078e0208 */
[----:B------:R-:W-:Y:S02]  /*1ca30*/  IMAD.SHL.U32 R13, R5, 0x200, RZ ;  /* 0x00000200050d7824 */ /* 0x000fe400078e00ff */
[----:B------:R-:W-:Y:S02]  /*1ca40*/  IMAD.MOV.U32 R17, RZ, RZ, RZ ;  /* 0x000000ffff117224 */ /* 0x000fe400078e00ff */
[----:B------:R-:W-:Y:S02]  /*1ca50*/  IMAD.MOV.U32 R2, RZ, RZ, R0 ;  /* 0x000000ffff027224 */ /* 0x000fe400078e0000 */
[----:B------:R-:W-:Y:S02]  /*1ca60*/  IMAD.MOV.U32 R3, RZ, RZ, R10 ;  /* 0x000000ffff037224 */ /* 0x000fe400078e000a */
[----:B------:R-:W-:-:S02]  /*1ca70*/  IMAD.MOV.U32 R5, RZ, RZ, R14 ;  /* 0x000000ffff057224 */ /* 0x000fc400078e000e */
[----:B------:R-:W-:-:S07]  /*1ca80*/  IMAD R11, R7, 0x28, RZ ;  /* 0x00000028070b7824 */ /* 0x000fce00078e02ff */
.L_x_93:
[----:B------:R-:W0:Y:S01]  /*1ca90*/  S2R R7, SR_CgaCtaId ;  /* 0x0000000000077919 */ /* 0x000e220000008800 */
[----:B------:R-:W-:Y:S01]  /*1caa0*/  MOV R4, 0x400 ;  /* 0x0000040000047802 */ /* 0x000fe20000000f00 */
[----:B------:R-:W1:Y:S03]  /*1cab0*/  S2R R18, SR_TID.X ;  /* 0x0000000000127919 */ /* 0x000e660000002100 */
[----:B0-----:R-:W-:Y:S02]  /*1cac0*/  LEA R16, R7, R4, 0x18 ;  /* 0x0000000407107211 */ /* 0x001fe400078ec0ff */
[----:B------:R-:W-:Y:S02]  /*1cad0*/  SHF.L.U32 R4, R3, 0x1f, RZ ;  /* 0x0000001f03047819 */ /* 0x000fe400000006ff */
[----:B-1----:R-:W-:Y:S01]  /*1cae0*/  LOP3.LUT P1, RZ, R18, 0x7f, RZ, 0xc0, !PT ;  /* 0x0000007f12ff7812 */ /* 0x002fe2000782c0ff */
[----:B------:R-:W-:-:S04]  /*1caf0*/  IMAD R15, R5, 0x8, R16 ;  /* 0x00000008050f7824 */ /* 0x000fc800078e0210 */
[----:B------:R-:W0:Y:S08]  /*1cb00*/  SYNCS.PHASECHK.TRANS64.TRYWAIT P0, [R15+URZ+0x30], R4 ;  /* 0x000030040f0075a7 */ /* 0x000e30000800017f */
[----:B------:R-:W1:Y:S01]  /*1cb10*/  @!P1 LDC R7, c[0x0][0x500] ;  /* 0x00014000ff079b82 */ /* 0x000e620000000800 */
[----:B0-----:R-:W-:Y:S05]  /*1cb20*/  @!P0 BRA `(.L_x_91) ;  /* 0x0000000c00e88947 */ /* 0x001fea0003800000 */
.L_x_112:
[----:B------:R-:W-:Y:S01]  /*1cb30*/  UPRMT UR7, UR21, 0x9910, URZ ;  /* 0x0000991015077896 */ /* 0x000fe2000800003f */
[----:B-1----:R1:W-:Y:S03]  /*1cb40*/  @!P1 SYNCS.ARRIVE.TRANS64 RZ, [R15+URZ], R7 ;  /* 0x000000070fff99a7 */ /* 0x0023e6000800003f */
[----:B------:R-:W-:-:S06]  /*1cb50*/  UISETP.NE.AND UP0, UPT, UR7, 0x2, UPT ;  /* 0x000000020700788c */ /* 0x000fcc000bf05270 */
[----:B------:R-:W-:-:S13]  /*1cb60*/  PLOP3.LUT P0, PT, PT, PT, UP0, 0x80, 0x0 ;  /* 0x000000000000781c */ /* 0x000fda0003f0f008 */
[----:B-1----:R-:W-:Y:S05]  /*1cb70*/  @P0 BRA `(.L_x_92) ;  /* 0x0000000000040947 */ /* 0x002fea0003800000 */
[----:B------:R-:W-:Y:S01]  /*1cb80*/  BPT.TRAP 0x1 ;  /* 0x000000040000795c */ /* 0x000fe20000300000 */
.L_x_92:
[----:B0-----:R-:W-:Y:S01]  /*1cb90*/  IMAD R4, R5, 0x2, R8 ;  /* 0x0000000205047824 */ /* 0x001fe200078e0208 */
[----:B------:R-:W-:Y:S01]  /*1cba0*/  R2UR UR9, R15 ;  /* 0x000000000f0972ca */ /* 0x000fe200000e0000 */
[--C-:B------:R-:W-:Y:S01]  /*1cbb0*/  IMAD R7, R5, 0x8000, R16.reuse ;  /* 0x0000800005077824 */ /* 0x100fe200078e0210 */
[----:B------:R-:W-:Y:S01]  /*1cbc0*/  UIADD3 UR14, UP0, UR24, 0xf0, URZ ;  /* 0x000000f0180e7890 */ /* 0x000fe2000ff1e03f */
[----:B------:R-:W-:Y:S01]  /*1cbd0*/  IMAD R4, R4, 0xa00, R16 ;  /* 0x00000a0004047824 */ /* 0x000fe200078e0210 */
[----:B------:R-:W-:Y:S01]  /*1cbe0*/  R2UR UR11, R13 ;  /* 0x000000000d0b72ca */ /* 0x000fe200000e0000 */
[----:B------:R-:W-:Y:S01]  /*1cbf0*/  VIADD R2, R2, 0xffffffff ;  /* 0xffffffff02027836 */ /* 0x000fe20000000000 */
[----:B------:R-:W-:Y:S01]  /*1cc00*/  R2UR UR7, R7 ;  /* 0x00000000070772ca */ /* 0x000fe200000e0000 */
[----:B------:R-:W-:Y:S01]  /*1cc10*/  UIADD3 UR26, UP1, UR24, 0x1f0, URZ ;  /* 0x000001f0181a7890 */ /* 0x000fe2000ff3e03f */
[----:B------:R-:W-:Y:S01]  /*1cc20*/  R2UR UR8, R4 ;  /* 0x00000000040872ca */ /* 0x000fe200000e0000 */
[----:B------:R-:W-:Y:S01]  /*1cc30*/  UIADD3.X UR15, URZ, UR25, URZ, UP0, !UPT ;  /* 0x000000193f0f7290 */ /* 0x000fe200087fe43f */
[----:B------:R-:W-:Y:S01]  /*1cc40*/  R2UR UR10, R17 ;  /* 0x00000000110a72ca */ /* 0x000fe200000e0000 */
[----:B------:R-:W-:Y:S01]  /*1cc50*/  VIADD R5, R5, 0x1 ;  /* 0x0000000105057836 */ /* 0x000fe20000000000 */
[----:B------:R-:W-:Y:S01]  /*1cc60*/  R2UR UR12, R6 ;  /* 0x00000000060c72ca */ /* 0x000fe200000e0000 */
[----:B------:R-:W-:Y:S01]  /*1cc70*/  UIADD3.X UR27, URZ, UR25, URZ, UP1, !UPT ;  /* 0x000000193f1b7290 */ /* 0x000fe20008ffe43f */
[----:B------:R-:W-:Y:S01]  /*1cc80*/  R2UR UR20, R11 ;  /* 0x000000000b1472ca */ /* 0x000fe200000e0000 */
[----:B------:R-:W-:Y:S01]  /*1cc90*/  UMOV UR16, 0x0 ;  /* 0x0000000000107882 */ /* 0x000fe20000000000 */
[----:B------:R-:W-:Y:S01]  /*1cca0*/  ISETP.GT.AND P1, PT, R2, 0x1, PT ;  /* 0x000000010200780c */ /* 0x000fe20003f24270 */
[----:B------:R-:W-:Y:S01]  /*1ccb0*/  UMOV UR17, 0x10000000 ;  /* 0x1000000000117882 */ /* 0x000fe20000000000 */
[----:B------:R-:W-:Y:S01]  /*1ccc0*/  ISETP.NE.AND P0, PT, R5, 0x6, PT ;  /* 0x000000060500780c */ /* 0x000fe20003f05270 */
[----:B------:R-:W-:Y:S01]  /*1ccd0*/  UIADD3 UR7, UR7, 0x180, URZ ;  /* 0x0000018007077890 */ /* 0x000fe2000fffe03f */
[----:B------:R-:W-:Y:S01]  /*1cce0*/  VIADD R17, R17, 0x40 ;  /* 0x0000004011117836 */ /* 0x000fe20000000000 */
[----:B------:R-:W-:Y:S01]  /*1ccf0*/  UIADD3 UR18, UR8, 0x30180, URZ ;  /* 0x0003018008127890 */ /* 0x000fe2000fffe03f */
[----:B------:R-:W-:Y:S01]  /*1cd00*/  SEL R4, RZ, 0x1, P0 ;  /* 0x00000001ff047807 */ /* 0x000fe20000000000 */
[----:B------:R-:W-:Y:S01]  /*1cd10*/  UMOV UR28, 0x30000 ;  /* 0x00030000001c7882 */ /* 0x000fe20000000000 */
[----:B------:R-:W-:-:S02]  /*1cd20*/  SEL R5, R5, RZ, P0 ;  /* 0x000000ff05057207 */ /* 0x000fc40000000000 */
[----:B------:R-:W-:Y:S01]  /*1cd30*/  UMOV UR8, UR7 ;  /* 0x0000000700087c82 */ /* 0x000fe20008000000 */
[----:B------:R-:W-:Y:S01]  /*1cd40*/  LOP3.LUT R3, R3, R4, RZ, 0x3c, !PT ;  /* 0x0000000403037212 */ /* 0x000fe200078e3cff */
[----:B------:R0:W-:Y:S02]  /*1cd50*/  UTMALDG.3D [UR8], [UR14], desc[UR16] ;  /* 0x000010080e0075b4 */ /* 0x0001e40008011000 */
[----:B0-----:R-:W-:Y:S01]  /*1cd60*/  UMOV UR8, UR18 ;  /* 0x0000001200087c82 */ /* 0x001fe20008000000 */
[----:B------:R-:W-:Y:S02]  /*1cd70*/  UMOV UR11, UR20 ;  /* 0x00000014000b7c82 */ /* 0x000fe40008000000 */
[----:B------:R0:W-:Y:S02]  /*1cd80*/  UTMALDG.3D.MULTICAST [UR8], [UR26], UR28, desc[UR16] ;  /* 0x000010081a0073b4 */ /* 0x0001e4000801181c */
[----:B0-----:R-:W-:Y:S05]  /*1cd90*/  @P1 BRA `(.L_x_93) ;  /* 0xfffffffc003c1947 */ /* 0x001fea000383ffff */
.L_x_90:
[----:B------:R-:W-:Y:S05]  /*1cda0*/  BSYNC B1 ;  /* 0x0000000000017941 */ /* 0x000fea0003800000 */
.L_x_89:
[----:B------:R-:W2:Y:S01]  /*1cdb0*/  LDL.LU R18, [R1+0x188] ;  /* 0x0001880001127983 */ /* 0x000ea20000300800 */
[----:B------:R-:W-:Y:S01]  /*1cdc0*/  LOP3.LUT P1, RZ, R12, 0xff, RZ, 0xc0, !PT ;  /* 0x000000ff0cff7812 */ /* 0x000fe2000782c0ff */
[C---:B------:R-:W-:Y:S01]  /*1cdd0*/  IMAD.IADD R14, R9.reuse, 0x1, R14 ;  /* 0x00000001090e7824 */ /* 0x040fe200078e020e */
[----:B------:R-:W-:Y:S01]  /*1cde0*/  ULDC.64 UR8, c[0x0][0x650] ;  /* 0x0001940000087ab9 */ /* 0x000fe20000000a00 */
[----:B------:R-:W3:Y:S01]  /*1cdf0*/  LDL.LU R16, [R1+0x194] ;  /* 0x0001940001107983 */ /* 0x000ee20000300800 */
[C---:B------:R-:W-:Y:S01]  /*1ce00*/  ISETP.GE.U32.AND P2, PT, R9.reuse, 0x6, PT ;  /* 0x000000060900780c */ /* 0x040fe20003f46070 */
[----:B------:R-:W-:Y:S01]  /*1ce10*/  BSSY B1, `(.L_x_94) ;  /* 0x000006f000017945 */ /* 0x000fe20003800000 */
[----:B------:R-:W-:Y:S01]  /*1ce20*/  ISETP.GT.U32.AND P0, PT, R14, 0x5, PT ;  /* 0x000000050e00780c */ /* 0x000fe20003f04070 */
[----:B------:R-:W-:Y:S01]  /*1ce30*/  IMAD.MOV.U32 R7, RZ, RZ, -0x1 ;  /* 0xffffffffff077424 */ /* 0x000fe200078e00ff */
[----:B------:R-:W-:Y:S01]  /*1ce40*/  PRMT R12, RZ, 0x7610, R12 ;  /* 0x00007610ff0c7816 */ /* 0x000fe2000000000c */
[----:B------:R-:W-:Y:S01]  /*1ce50*/  IMAD.MOV.U32 R6, RZ, RZ, -0x1 ;  /* 0xffffffffff067424 */ /* 0x000fe200078e00ff */
[----:B------:R-:W-:-:S03]  /*1ce60*/  ISETP.LT.U32.AND P0, PT, R9, 0x6, P0 ;  /* 0x000000060900780c */ /* 0x000fc60000701070 */
[----:B------:R-:W0:Y:S01]  /*1ce70*/  @P1 S2R R3, SR_CgaCtaId ;  /* 0x0000000000031919 */ /* 0x000e220000008800 */
[----:B------:R-:W-:-:S04]  /*1ce80*/  @P1 MOV R2, 0x400 ;  /* 0x0000040000021802 */ /* 0x000fc80000000f00 */
[----:B0-----:R-:W-:Y:S01]  /*1ce90*/  @P1 LEA R4, R3, R2, 0x18 ;  /* 0x0000000203041211 */ /* 0x001fe200078ec0ff */
[----:B------:R-:W-:-:S03]  /*1cea0*/  IMAD.WIDE.U32 R2, R14, -0x55555555, RZ ;  /* 0xaaaaaaab0e027825 */ /* 0x000fc600078e00ff */
[----:B------:R0:W-:Y:S02]  /*1ceb0*/  @P1 SYNCS.ARRIVE.TRANS64.A1T0 RZ, [R4+URZ+0x78], RZ ;  /* 0x000078ff04ff19a7 */ /* 0x0001e4000810003f */
[----:B------:R-:W-:Y:S02]  /*1cec0*/  SHF.R.U32.HI R5, RZ, 0x2, R3 ;  /* 0x00000002ff057819 */ /* 0x000fe40000011603 */
[----:B------:R-:W-:Y:S02]  /*1ced0*/  SEL R3, RZ, 0x1, !P0 ;  /* 0x00000001ff037807 */ /* 0x000fe40004000000 */
[----:B------:R-:W-:Y:S01]  /*1cee0*/  PRMT R2, RZ, 0x7610, R2 ;  /* 0x00007610ff027816 */ /* 0x000fe20000000002 */
[----:B------:R-:W-:Y:S01]  /*1cef0*/  IMAD R14, R5, -0x6, R14 ;  /* 0xfffffffa050e7824 */ /* 0x000fe200078e020e */
[----:B------:R-:W-:-:S04]  /*1cf00*/  LOP3.LUT R10, R10, R3, RZ, 0x3c, !PT ;  /* 0x000000030a0a7212 */ /* 0x000fc800078e3cff */
[----:B------:R-:W-:Y:S01]  /*1cf10*/  @P2 LOP3.LUT R10, R10, 0x1, R5, 0x78, !PT ;  /* 0x000000010a0a2812 */ /* 0x000fe200078e7805 */
[----:B------:R-:W-:Y:S01]  /*1cf20*/  IMAD.MOV.U32 R5, RZ, RZ, -0x1 ;  /* 0xffffffffff057424 */ /* 0x000fe200078e00ff */
[----:B---3--:R-:W-:-:S04]  /*1cf30*/  IADD3 R16, P1, R16, UR22, RZ ;  /* 0x0000001610107c10 */ /* 0x008fc8000ff3e0ff */
[----:B--2---:R-:W-:Y:S01]  /*1cf40*/  IADD3.X R18, R18, UR13, RZ, P1, !PT ;  /* 0x0000000d12127c10 */ /* 0x004fe20008ffe4ff */
[----:B------:R0:W-:Y:S01]  /*1cf50*/  STL [R1+0x194], R16 ;  /* 0x0001941001007387 */ /* 0x0001e20000100800 */
[----:B------:R-:W-:-:S03]  /*1cf60*/  ISETP.GE.U32.AND P0, PT, R16, UR8, PT ;  /* 0x0000000810007c0c */ /* 0x000fc6000bf06070 */
[----:B------:R0:W-:Y:S01]  /*1cf70*/  STL [R1+0x188], R18 ;  /* 0x0001881201007387 */ /* 0x0001e20000100800 */
[----:B------:R-:W-:-:S13]  /*1cf80*/  ISETP.GE.U32.AND.EX P0, PT, R18, UR9, PT, P0 ;  /* 0x0000000912007c0c */ /* 0x000fda000bf06100 */
[----:B0-----:R-:W-:Y:S05]  /*1cf90*/  @P0 BRA `(.L_x_95) ;  /* 0x0000000400580947 */ /* 0x001fea0003800000 */
[----:B------:R-:W-:Y:S01]  /*1cfa0*/  ULDC.64 UR8, c[0x0][0x628] ;  /* 0x00018a0000087ab9 */ /* 0x000fe20000000a00 */
[----:B------:R-:W0:Y:S01]  /*1cfb0*/  S2R R13, SR_CTAID.X ;  /* 0x00000000000d7919 */ /* 0x000e220000002500 */
[----:B------:R-:W-:Y:S01]  /*1cfc0*/  ISETP.NE.U32.AND P0, PT, RZ, UR8, PT ;  /* 0x00000008ff007c0c */ /* 0x000fe2000bf05070 */
[----:B------:R-:W-:Y:S01]  /*1cfd0*/  ULDC UR10, c[0x0][0x630] ;  /* 0x00018c00000a7ab9 */ /* 0x000fe20000000800 */
[----:B------:R-:W-:Y:S01]  /*1cfe0*/  IMAD.MOV.U32 R2, RZ, RZ, R16 ;  /* 0x000000ffff027224 */ /* 0x000fe200078e0010 */
[----:B------:R-:W1:Y:S01]  /*1cff0*/  S2R R11, SR_CTAID.Y ;  /* 0x00000000000b7919 */ /* 0x000e620000002600 */
[----:B------:R-:W-:Y:S01]  /*1d000*/  ISETP.NE.AND.EX P0, PT, RZ, UR9, PT, P0 ;  /* 0x00000009ff007c0c */ /* 0x000fe2000bf05300 */
[----:B------:R-:W-:-:S12]  /*1d010*/  IMAD.MOV.U32 R3, RZ, RZ, R18 ;  /* 0x000000ffff037224 */ /* 0x000fd800078e0012 */
[----:B------:R-:W-:Y:S05]  /*1d020*/  @!P0 BRA `(.L_x_96) ;  /* 0x0000000000288947 */ /* 0x000fea0003800000 */
[----:B------:R-:W-:Y:S02]  /*1d030*/  ULDC UR7, c[0x0][0x634] ;  /* 0x00018d0000077ab9 */ /* 0x000fe40000000800 */
[----:B------:R-:W-:-:S05]  /*1d040*/  IADD3 R7, P0, R16, UR7, RZ ;  /* 0x0000000710077c10 */ /* 0x000fca000ff1e0ff */
[----:B------:R-:W-:-:S04]  /*1d050*/  IMAD.X R15, RZ, RZ, R18, P0 ;  /* 0x000000ffff0f7224 */ /* 0x000fc800000e0612 */
[----:B------:R-:W-:-:S04]  /*1d060*/  IMAD.WIDE.U32 R4, R15, UR8, RZ ;  /* 0x000000080f047c25 */ /* 0x000fc8000f8e00ff */
[----:B------:R-:W-:-:S04]  /*1d070*/  IMAD.WIDE.U32 R4, P0, R7, UR9, R4 ;  /* 0x0000000907047c25 */ /* 0x000fc8000f800004 */
[----:B------:R-:W-:-:S04]  /*1d080*/  IMAD.WIDE.U32 R6, R7, UR8, RZ ;  /* 0x0000000807067c25 */ /* 0x000fc8000f8e00ff */
[----:B------:R-:W-:Y:S01]  /*1d090*/  IMAD.X R3, RZ, RZ, RZ, P0 ;  /* 0x000000ffff037224 */ /* 0x000fe200000e06ff */
[----:B------:R-:W-:Y:S01]  /*1d0a0*/  IADD3 RZ, P0, R7, R4, RZ ;  /* 0x0000000407ff7210 */ /* 0x000fe20007f1e0ff */
[----:B------:R-:W-:-:S04]  /*1d0b0*/  IMAD.MOV.U32 R2, RZ, RZ, R5 ;  /* 0x000000ffff027224 */ /* 0x000fc800078e0005 */
[----:B------:R-:W-:-:S08]  /*1d0c0*/  IMAD.WIDE.U32.X R2, R15, UR9, R2, P0 ;  /* 0x000000090f027c25 */ /* 0x000fd000080e0402 */
.L_x_96:
[--C-:B------:R-:W-:Y:S01]  /*1d0d0*/  SHF.R.U64 R6, R2, UR10, R3.reuse ;  /* 0x0000000a02067c19 */ /* 0x100fe20008001203 */
[----:B------:R-:W-:Y:S01]  /*1d0e0*/  ULDC.64 UR8, c[0x0][0x620] ;  /* 0x0001880000087ab9 */ /* 0x000fe20000000a00 */
[----:B------:R-:W-:Y:S01]  /*1d0f0*/  SHF.R.U32.HI R2, RZ, UR10, R3 ;  /* 0x0000000aff027c19 */ /* 0x000fe20008011603 */
[----:B------:R-:W-:Y:S01]  /*1d100*/  IMAD.MOV.U32 R3, RZ, RZ, R18 ;  /* 0x000000ffff037224 */ /* 0x000fe200078e0012 */
[----:B------:R-:W-:Y:S01]  /*1d110*/  IADD3 R5, P0, RZ, -R6, RZ ;  /* 0x80000006ff057210 */ /* 0x000fe20007f1e0ff */
[----:B------:R-:W-:Y:S01]  /*1d120*/  ULDC UR7, c[0x0][0x150] ;  /* 0x0000540000077ab9 */ /* 0x000fe20000000800 */
[----:B0-----:R-:W-:Y:S01]  /*1d130*/  I2FP.F32.U32 R7, R13 ;  /* 0x0000000d00077245 */ /* 0x001fe20000201000 */
[----:B------:R-:W0:Y:S01]  /*1d140*/  LDC R20, c[0x0][0x144] ;  /* 0x00005100ff147b82 */ /* 0x000e220000000800 */
[----:B------:R-:W-:Y:S01]  /*1d150*/  ULDC.64 UR10, c[0x0][0x640] ;  /* 0x00019000000a7ab9 */ /* 0x000fe20000000a00 */
[----:B------:R-:W-:Y:S01]  /*1d160*/  IMAD.X R2, RZ, RZ, ~R2, P0 ;  /* 0x000000ffff027224 */ /* 0x000fe200000e0e02 */
[----:B------:R-:W-:-:S03]  /*1d170*/  ISETP.NE.U32.AND P0, PT, RZ, UR10, PT ;  /* 0x0000000aff007c0c */ /* 0x000fc6000bf05070 */
[----:B------:R-:W-:Y:S01]  /*1d180*/  IMAD R4, R2, UR8, RZ ;  /* 0x0000000802047c24 */ /* 0x000fe2000f8e02ff */
[----:B------:R-:W-:Y:S01]  /*1d190*/  ISETP.NE.AND.EX P0, PT, RZ, UR11, PT, P0 ;  /* 0x0000000bff007c0c */ /* 0x000fe2000bf05300 */
[----:B------:R-:W-:Y:S02]  /*1d1a0*/  IMAD.MOV.U32 R2, RZ, RZ, R16 ;  /* 0x000000ffff027224 */ /* 0x000fe400078e0010 */
[----:B------:R-:W2:Y:S02]  /*1d1b0*/  LDC R16, c[0x0][0x148] ;  /* 0x00005200ff107b82 */ /* 0x000ea40000000800 */
[----:B------:R-:W-:Y:S01]  /*1d1c0*/  IMAD.WIDE.U32 R2, R5, UR8, R2 ;  /* 0x0000000805027c25 */ /* 0x000fe2000f8e0002 */
[----:B------:R-:W-:-:S03]  /*1d1d0*/  ULDC UR8, c[0x0][0x154] ;  /* 0x0000550000087ab9 */ /* 0x000fc60000000800 */
[----:B------:R-:W-:Y:S02]  /*1d1e0*/  IMAD R5, R5, UR9, R4 ;  /* 0x0000000905057c24 */ /* 0x000fe4000f8e0204 */
[----:B------:R-:W-:Y:S01]  /*1d1f0*/  FMUL R4, R7, UR7 ;  /* 0x0000000707047c20 */ /* 0x000fe20008400000 */
[----:B------:R-:W-:Y:S01]  /*1d200*/  ULDC UR7, c[0x0][0x618] ;  /* 0x0001860000077ab9 */ /* 0x000fe20000000800 */
[----:B------:R-:W-:Y:S01]  /*1d210*/  ULDC UR9, c[0x0][0x608] ;  /* 0x0001820000097ab9 */ /* 0x000fe20000000800 */
[----:B------:R-:W-:-:S03]  /*1d220*/  IMAD.IADD R3, R3, 0x1, R5 ;  /* 0x0000000103037824 */ /* 0x000fc600078e0205 */
[----:B------:R-:W3:Y:S02]  /*1d230*/  F2I.U32.TRUNC.NTZ R4, R4 ;  /* 0x0000000400047305 */ /* 0x000ee4000020f000 */
[----:B------:R-:W-:Y:S02]  /*1d240*/  SHF.R.U64 R7, R2, UR7, R3 ;  /* 0x0000000702077c19 */ /* 0x000fe40008001203 */
[----:B-1----:R-:W-:-:S05]  /*1d250*/  I2FP.F32.U32 R2, R11 ;  /* 0x0000000b00027245 */ /* 0x002fca0000201000 */
[----:B------:R-:W-:Y:S01]  /*1d260*/  FMUL R18, R2, UR8 ;  /* 0x0000000802127c20 */ /* 0x000fe20008400000 */
[----:B------:R-:W-:Y:S01]  /*1d270*/  SHF.R.U32.HI R2, RZ, UR7, R3 ;  /* 0x00000007ff027c19 */ /* 0x000fe20008011603 */
[----:B------:R-:W-:-:S03]  /*1d280*/  ULDC UR7, c[0x0][0x658] ;  /* 0x0001960000077ab9 */ /* 0x000fc60000000800 */
[--C-:B------:R-:W-:Y:S01]  /*1d290*/  SHF.R.U64 R17, R7, UR9, R2.reuse ;  /* 0x0000000907117c19 */ /* 0x100fe20008001202 */
[----:B------:R-:W1:Y:S01]  /*1d2a0*/  F2I.U32.TRUNC.NTZ R18, R18 ;  /* 0x0000001200127305 */ /* 0x000e62000020f000 */
[----:B------:R-:W-:Y:S01]  /*1d2b0*/  SHF.R.U32.HI R2, RZ, UR9, R2 ;  /* 0x00000009ff027c19 */ /* 0x000fe20008011602 */
[----:B---3--:R-:W-:-:S03]  /*1d2c0*/  IMAD.MOV R4, RZ, RZ, -R4 ;  /* 0x000000ffff047224 */ /* 0x008fc600078e0a04 */
[--C-:B------:R-:W-:Y:S01]  /*1d2d0*/  SHF.R.U64 R15, R17, UR7, R2.reuse ;  /* 0x00000007110f7c19 */ /* 0x100fe20008001202 */
[----:B0-----:R-:W-:Y:S01]  /*1d2e0*/  IMAD R13, R20, R4, R13 ;  /* 0x00000004140d7224 */ /* 0x001fe200078e020d */
[----:B------:R-:W-:-:S03]  /*1d2f0*/  SHF.R.U32.HI R19, RZ, UR7, R2 ;  /* 0x00000007ff137c19 */ /* 0x000fc60008011602 */
[----:B------:R-:W-:Y:S02]  /*1d300*/  IMAD.MOV.U32 R2, RZ, RZ, R15 ;  /* 0x000000ffff027224 */ /* 0x000fe400078e000f */
[----:B------:R-:W-:Y:S01]  /*1d310*/  IMAD.MOV.U32 R3, RZ, RZ, R19 ;  /* 0x000000ffff037224 */ /* 0x000fe200078e0013 */
[----:B-1----:R-:W-:Y:S06]  /*1d320*/  @!P0 BRA `(.L_x_97) ;  /* 0x0000000000288947 */ /* 0x002fec0003800000 */
[----:B------:R-:W-:Y:S02]  /*1d330*/  ULDC UR7, c[0x0][0x64c] ;  /* 0x0001930000077ab9 */ /* 0x000fe40000000800 */
[----:B------:R-:W-:-:S05]  /*1d340*/  IADD3 R3, P0, R15, UR7, RZ ;  /* 0x000000070f037c10 */ /* 0x000fca000ff1e0ff */
[----:B------:R-:W-:-:S04]  /*1d350*/  IMAD.X R19, RZ, RZ, R19, P0 ;  /* 0x000000ffff137224 */ /* 0x000fc800000e0613 */
[----:B------:R-:W-:-:S04]  /*1d360*/  IMAD.WIDE.U32 R4, R19, UR10, RZ ;  /* 0x0000000a13047c25 */ /* 0x000fc8000f8e00ff */
[----:B------:R-:W-:-:S04]  /*1d370*/  IMAD.WIDE.U32 R4, P0, R3, UR11, R4 ;  /* 0x0000000b03047c25 */ /* 0x000fc8000f800004 */
[----:B------:R-:W-:-:S04]  /*1d380*/  IMAD.WIDE.U32 R2, R3, UR10, RZ ;  /* 0x0000000a03027c25 */ /* 0x000fc8000f8e00ff */
[----:B------:R-:W-:Y:S01]  /*1d390*/  IMAD.MOV.U32 R2, RZ, RZ, R5 ;  /* 0x000000ffff027224 */ /* 0x000fe200078e0005 */
[----:B------:R-:W-:Y:S01]  /*1d3a0*/  IADD3 RZ, P1, R3, R4, RZ ;  /* 0x0000000403ff7210 */ /* 0x000fe20007f3e0ff */
[----:B------:R-:W-:-:S04]  /*1d3b0*/  IMAD.X R3, RZ, RZ, RZ, P0 ;  /* 0x000000ffff037224 */ /* 0x000fc800000e06ff */
[----:B------:R-:W-:-:S08]  /*1d3c0*/  IMAD.WIDE.U32.X R2, R19, UR11, R2, P1 ;  /* 0x0000000b13027c25 */ /* 0x000fd000088e0402 */
.L_x_97:
[----:B------:R-:W0:Y:S01]  /*1d3d0*/  LDC R4, c[0x0][0x65c] ;  /* 0x00019700ff047b82 */ /* 0x000e220000000800 */
[----:B------:R-:W-:Y:S01]  /*1d3e0*/  ULDC UR7, c[0x0][0x648] ;  /* 0x0001920000077ab9 */ /* 0x000fe20000000800 */
[----:B------:R-:W-:Y:S01]  /*1d3f0*/  IMAD.MOV R18, RZ, RZ, -R18 ;  /* 0x000000ffff127224 */ /* 0x000fe200078e0a12 */
[----:B------:R-:W-:Y:S01]  /*1d400*/  SHF.R.U64 R2, R2, UR7, R3 ;  /* 0x0000000702027c19 */ /* 0x000fe20008001203 */
[----:B------:R-:W-:Y:S01]  /*1d410*/  ULDC UR7, c[0x0][0x638] ;  /* 0x00018e0000077ab9 */ /* 0x000fe20000000800 */
[----:B------:R-:W-:Y:S01]  /*1d420*/  LOP3.LUT R17, R17, UR19, RZ, 0xc0, !PT ;  /* 0x0000001311117c12 */ /* 0x000fe2000f8ec0ff */
[----:B------:R-:W-:Y:S01]  /*1d430*/  ULDC UR8, c[0x0][0x610] ;  /* 0x0001840000087ab9 */ /* 0x000fe20000000800 */
[----:B0-----:R-:W-:Y:S01]  /*1d440*/  ISETP.NE.AND P0, PT, R4, 0x1, PT ;  /* 0x000000010400780c */ /* 0x001fe20003f05270 */
[----:B------:R-:W-:Y:S02]  /*1d450*/  IMAD.MOV R4, RZ, RZ, -R2 ;  /* 0x000000ffff047224 */ /* 0x000fe400078e0a02 */
[----:B------:R-:W-:-:S02]  /*1d460*/  IMAD R2, R2, UR6, R17 ;  /* 0x0000000602027c24 */ /* 0x000fc4000f8e0211 */
[----:B------:R-:W-:Y:S01]  /*1d470*/  IMAD R15, R4, UR7, R15 ;  /* 0x00000007040f7c24 */ /* 0x000fe2000f8e020f */
[----:B------:R-:W-:-:S07]  /*1d480*/  ULDC UR7, c[0x0][0x600] ;  /* 0x0001800000077ab9 */ /* 0x000fce0000000800 */
[----:B--2---:R-:W-:Y:S01]  /*1d490*/  @P0 IMAD R13, R16, R18, R11 ;  /* 0x00000012100d0224 */ /* 0x004fe200078e020b */
[----:B------:R-:W-:-:S03]  /*1d4a0*/  LOP3.LUT R16, R7, UR5, RZ, 0xc0, !PT ;  /* 0x0000000507107c12 */ /* 0x000fc6000f8ec0ff */
[----:B------:R-:W-:Y:S02]  /*1d4b0*/  IMAD R13, R2, UR8, R13 ;  /* 0x00000008020d7c24 */ /* 0x000fe4000f8e020d */
[----:B------:R-:W-:Y:S02]  /*1d4c0*/  IMAD R4, R15, UR7, R16 ;  /* 0x000000070f047c24 */ /* 0x000fe4000f8e0210 */
[----:B------:R-:W-:-:S03]  /*1d4d0*/  IMAD.MOV.U32 R2, RZ, RZ, 0x1 ;  /* 0x00000001ff027424 */ /* 0x000fc600078e00ff */
[----:B------:R-:W-:Y:S02]  /*1d4e0*/  SEL R7, R4, R13, !P0 ;  /* 0x0000000d04077207 */ /* 0x000fe40004000000 */
[----:B------:R-:W-:-:S07]  /*1d4f0*/  SEL R5, R13, R4, !P0 ;  /* 0x000000040d057207 */ /* 0x000fce0004000000 */
.L_x_95:
[----:B------:R-:W-:Y:S05]  /*1d500*/  BSYNC B1 ;  /* 0x0000000000017941 */ /* 0x000fea0003800000 */
.L_x_94:
[----:B------:R-:W-:-:S13]  /*1d510*/  LOP3.LUT P0, RZ, R2, 0xff, RZ, 0xc0, !PT ;  /* 0x000000ff02ff7812 */ /* 0x000fda000780c0ff */
[----:B------:R-:W-:Y:S05]  /*1d520*/  @P0 BRA `(.L_x_98) ;  /* 0xfffffff400200947 */ /* 0x000fea000383ffff */
[----:B------:R-:W-:Y:S05]  /*1d530*/  BSYNC B0 ;  /* 0x0000000000007941 */ /* 0x000fea0003800000 */
.L_x_87:
[----:B------:R-:W-:-:S03]  /*1d540*/  UMOV UR7, 0xffffffff ;  /* 0xffffffff00077882 */ /* 0x000fc60000000000 */
[----:B------:R-:W-:Y:S05]  /*1d550*/  BRA.DIV UR7, `(.L_x_99) ;  /* 0x0000000607707947 */ /* 0x000fea000b800000 */
[----:B------:R-:W-:-:S13]  /*1d560*/  ELECT P0, URZ, PT ;  /* 0x00000000003f782f */ /* 0x000fda0003800000 */
.L_x_115:
[----:B------:R-:W-:Y:S04]  /*1d570*/  BSSY B0, `(.L_x_100) ;  /* 0x000003e000007945 */ /* 0x000fe80003800000 */
[----:B------:R-:W-:Y:S05]  /*1d580*/  @!P0 BRA `(.L_x_101) ;  /* 0x0000000000f08947 */ /* 0x000fea0003800000 */
[----:B------:R-:W-:-:S04]  /*1d590*/  ULOP3.LUT UR7, UR4, 0x2, URZ, 0xfc, !UPT ;  /* 0x0000000204077892 */ /* 0x000fc8000f8efc3f */
[----:B------:R-:W-:-:S06]  /*1d5a0*/  UISETP.NE.AND UP0, UPT, UR7, 0x3, UPT ;  /* 0x000000030700788c */ /* 0x000fcc000bf05270 */
[----:B------:R-:W-:-:S13]  /*1d5b0*/  PLOP3.LUT P0, PT, PT, PT, UP0, 0x80, 0x0 ;  /* 0x000000000000781c */ /* 0x000fda0003f0f008 */
[----:B------:R-:W-:Y:S05]  /*1d5c0*/  @!P0 BRA `(.L_x_102) ;  /* 0x0000000000048947 */ /* 0x000fea0003800000 */
[----:B------:R-:W-:Y:S01]  /*1d5d0*/  BPT.TRAP 0x1 ;  /* 0x000000040000795c */ /* 0x000fe20000300000 */
.L_x_102:
[----:B------:R-:W0:Y:S01]  /*1d5e0*/  S2R R3, SR_CgaCtaId ;  /* 0x0000000000037919 */ /* 0x000e220000008800 */
[----:B------:R-:W-:-:S04]  /*1d5f0*/  MOV R0, 0x400 ;  /* 0x0000040000007802 */ /* 0x000fc80000000f00 */
[----:B0-----:R-:W-:Y:S02]  /*1d600*/  LEA R3, R3, R0, 0x18 ;  /* 0x0000000003037211 */ /* 0x001fe400078ec0ff */
[----:B------:R-:W-:-:S03]  /*1d610*/  SHF.L.U32 R0, R10, 0x1f, RZ ;  /* 0x0000001f0a007819 */ /* 0x000fc600000006ff */
[----:B------:R-:W-:-:S04]  /*1d620*/  VIADD R3, R3, 0x30 ;  /* 0x0000003003037836 */ /* 0x000fc80000000000 */
[C---:B------:R-:W-:Y:S02]  /*1d630*/  IMAD R7, R14.reuse, 0x8, R3 ;  /* 0x000000080e077824 */ /* 0x040fe400078e0203 */
[----:B------:R-:W-:Y:S02]  /*1d640*/  VIADD R14, R14, 0x1 ;  /* 0x000000010e0e7836 */ /* 0x000fe40000000000 */
[----:B------:R-:W0:Y:S03]  /*1d650*/  SYNCS.PHASECHK.TRANS64.TRYWAIT P0, [R7+URZ], R0 ;  /* 0x00000000070075a7 */ /* 0x000e26000800017f */
[----:B------:R-:W-:-:S04]  /*1d660*/  ISETP.NE.AND P1, PT, R14, 0x6, PT ;  /* 0x000000060e00780c */ /* 0x000fc80003f25270 */
[----:B------:R-:W-:Y:S02]  /*1d670*/  SEL R5, RZ, 0x1, P1 ;  /* 0x00000001ff057807 */ /* 0x000fe40000800000 */
[----:B------:R-:W-:Y:S02]  /*1d680*/  SEL R14, R14, RZ, P1 ;  /* 0x000000ff0e0e7207 */ /* 0x000fe40000800000 */
[----:B------:R-:W-:-:S03]  /*1d690*/  LOP3.LUT R5, R10, R5, RZ, 0x3c, !PT ;  /* 0x000000050a057212 */ /* 0x000fc600078e3cff */
[----:B------:R-:W-:Y:S01]  /*1d6a0*/  IMAD R9, R14, 0x8, R3 ;  /* 0x000000080e097824 */ /* 0x000fe200078e0203 */
[----:B------:R-:W-:Y:S01]  /*1d6b0*/  SHF.L.U32 R4, R5, 0x1f, RZ ;  /* 0x0000001f05047819 */ /* 0x000fe200000006ff */
[----:B0-----:R-:W-:Y:S06]  /*1d6c0*/  @!P0 BRA `(.L_x_103) ;  /* 0x0000000400348947 */ /* 0x001fec0003800000 */
.L_x_116:
[----:B------:R-:W1:Y:S01]  /*1d6d0*/  SYNCS.PHASECHK.TRANS64.TRYWAIT P0, [R9+URZ], R4 ;  /* 0x00000004090075a7 */ /* 0x000e62000800017f */
[----:B0-----:R-:W-:-:S05]  /*1d6e0*/  VIADD R0, R14, 0x1 ;  /* 0x000000010e007836 */ /* 0x001fca0000000000 */
[----:B------:R-:W-:-:S04]  /*1d6f0*/  ISETP.NE.AND P1, PT, R0, 0x6, PT ;  /* 0x000000060000780c */ /* 0x000fc80003f25270 */
[----:B------:R-:W-:Y:S02]  /*1d700*/  SEL R2, RZ, 0x1, P1 ;  /* 0x00000001ff027807 */ /* 0x000fe40000800000 */
[----:B------:R-:W-:Y:S02]  /*1d710*/  SEL R0, R0, RZ, P1 ;  /* 0x000000ff00007207 */ /* 0x000fe40000800000 */
[----:B------:R-:W-:-:S03]  /*1d720*/  LOP3.LUT R7, R5, R2, RZ, 0x3c, !PT ;  /* 0x0000000205077212 */ /* 0x000fc600078e3cff */
[----:B------:R-:W-:Y:S01]  /*1d730*/  IMAD R6, R0, 0x8, R3 ;  /* 0x0000000800067824 */ /* 0x000fe200078e0203 */
[----:B------:R-:W-:Y:S01]  /*1d740*/  SHF.L.U32 R5, R7, 0x1f, RZ ;  /* 0x0000001f07057819 */ /* 0x000fe200000006ff */
[----:B-1----:R-:W-:Y:S06]  /*1d750*/  @!P0 BRA `(.L_x_104) ;  /* 0x0000000400248947 */ /* 0x002fec0003800000 */
.L_x_117:
[----:B------:R-:W1:Y:S01]  /*1d760*/  SYNCS.PHASECHK.TRANS64.TRYWAIT P0, [R6+URZ], R5 ;  /* 0x00000005060075a7 */ /* 0x000e62000800017f */
[----:B------:R-:W-:-:S05]  /*1d770*/  VIADD R0, R0, 0x1 ;  /* 0x0000000100007836 */ /* 0x000fca0000000000 */
[----:B------:R-:W-:-:S04]  /*1d780*/  ISETP.NE.AND P1, PT, R0, 0x6, PT ;  /* 0x000000060000780c */ /* 0x000fc80003f25270 */
[----:B------:R-:W-:Y:S02]  /*1d790*/  SEL R2, RZ, 0x1, P1 ;  /* 0x00000001ff027807 */ /* 0x000fe40000800000 */
[----:B------:R-:W-:Y:S02]  /*1d7a0*/  SEL R0, R0, RZ, P1 ;  /* 0x000000ff00007207 */ /* 0x000fe40000800000 */
[----:B------:R-:W-:-:S03]  /*1d7b0*/  LOP3.LUT R7, R7, R2, RZ, 0x3c, !PT ;  /* 0x0000000207077212 */ /* 0x000fc600078e3cff */
[----:B0-----:R-:W-:Y:S01]  /*1d7c0*/  IMAD R9, R0, 0x8, R3 ;  /* 0x0000000800097824 */ /* 0x001fe200078e0203 */
[----:B------:R-:W-:Y:S01]  /*1d7d0*/  SHF.L.U32 R4, R7, 0x1f, RZ ;  /* 0x0000001f07047819 */ /* 0x000fe200000006ff */
[----:B-1----:R-:W-:Y:S06]  /*1d7e0*/  @!P0 BRA `(.L_x_105) ;  /* 0x0000000400148947 */ /* 0x002fec0003800000 */
.L_x_118:
        /* <DEDUP_REMOVED lines=9> */
.L_x_119:
[----:B------:R-:W1:Y:S01]  /*1d880*/  SYNCS.PHASECHK.TRANS64.TRYWAIT P0, [R6+URZ], R5 ;  /* 0x00000005060075a7 */ /* 0x000e62000800017f */
[----:B------:R-:W-:-:S05]  /*1d890*/  VIADD R0, R0, 0x1 ;  /* 0x0000000100007836 */ /* 0x000fca0000000000 */
[----:B------:R-:W-:-:S04]  /*1d8a0*/  ISETP.NE.AND P1, PT, R0, 0x6, PT ;  /* 0x000000060000780c */ /* 0x000fc80003f25270 */
[----:B------:R-:W-:Y:S02]  /*1d8b0*/  SEL R2, RZ, 0x1, P1 ;  /* 0x00000001ff027807 */ /* 0x000fe40000800000 */
[----:B------:R-:W-:Y:S02]  /*1d8c0*/  SEL R0, R0, RZ, P1 ;  /* 0x000000ff00007207 */ /* 0x000fe40000800000 */
[----:B------:R-:W-:Y:S01]  /*1d8d0*/  LOP3.LUT R2, R7, R2, RZ, 0x3c, !PT ;  /* 0x0000000207027212 */ /* 0x000fe200078e3cff */
[----:B-1----:R-:W-:Y:S06]  /*1d8e0*/  @!P0 BRA `(.L_x_107) ;  /* 0x0000000000fc8947 */ /* 0x002fec0003800000 */
.L_x_120:
[----:B------:R-:W-:Y:S01]  /*1d8f0*/  IMAD R3, R0, 0x8, R3 ;  /* 0x0000000800037824 */ /* 0x000fe200078e0203 */
[----:B------:R-:W-:-:S07]  /*1d900*/  SHF.L.U32 R0, R2, 0x1f, RZ ;  /* 0x0000001f02007819 */ /* 0x000fce00000006ff */
.L_x_108:
[----:B--2---:R2:W3:Y:S02]  /*1d910*/  SYNCS.PHASECHK.TRANS64.TRYWAIT P0, [R3+URZ], R0 ;  /* 0x00000000030075a7 */ /* 0x0044e4000800017f */
[----:B---3--:R-:W-:Y:S05]  /*1d920*/  @!P0 NANOSLEEP.SYNCS 0x989680 ;  /* 0x009896800000895d */ /* 0x008fea0003900000 */
[----:B------:R-:W3:Y:S02]  /*1d930*/  @!P0 SYNCS.PHASECHK.TRANS64 P0, [R3+URZ], R0 ;  /* 0x00000000030085a7 */ /* 0x000ee4000800007f */
[----:B---3--:R-:W-:Y:S05]  /*1d940*/  @!P0 BRA `(.L_x_108) ;  /* 0xfffffffc00f08947 */ /* 0x008fea000383ffff */
.L_x_101:
[----:B------:R-:W-:Y:S05]  /*1d950*/  BSYNC B0 ;  /* 0x0000000000007941 */ /* 0x000fea0003800000 */
.L_x_100:
[----:B------:R-:W-:Y:S05]  /*1d960*/  EXIT ;  /* 0x000000000000794d */ /* 0x000fea0003800000 */
.L_x_21:
[----:B--2---:R-:W-:-:S04]  /*1d970*/  IMAD.U32 R3, RZ, RZ, UR12 ;  /* 0x0000000cff037e24 */ /* 0x004fc8000f8e00ff */
[----:B------:R2:W4:Y:S03]  /*1d980*/  SYNCS.PHASECHK.TRANS64.TRYWAIT P0, [R3+URZ], R2 ;  /* 0x00000002030075a7 */ /* 0x000526000800017f */
[----:B----4-:R-:W-:Y:S05]  /*1d990*/  @!P0 NANOSLEEP.SYNCS 0x989680 ;  /* 0x009896800000895d */ /* 0x010fea0003900000 */
[----:B------:R-:W4:Y:S02]  /*1d9a0*/  @!P0 SYNCS.PHASECHK.TRANS64 P0, [R3+URZ], R2 ;  /* 0x00000002030085a7 */ /* 0x000f24000800007f */
[----:B----4-:R-:W-:Y:S05]  /*1d9b0*/  @!P0 BRA `(.L_x_21) ;  /* 0xfffffffc00ec8947 */ /* 0x010fea000383ffff */
[----:B------:R-:W-:Y:S05]  /*1d9c0*/  BRA `(.L_x_20) ;  /* 0xfffffe4800587947 */ /* 0x000fea000383ffff */
.L_x_27:
[----:B-----5:R2:W-:Y:S02]  /*1d9d0*/  STL [R1+0x198], R0 ;  /* 0x0001980001007387 */ /* 0x0205e40000100800 */
[----:B--2---:R-:W-:-:S04]  /*1d9e0*/  IMAD.U32 R0, RZ, RZ, UR14 ;  /* 0x0000000eff007e24 */ /* 0x004fc8000f8e00ff */
[----:B------:R2:W0:Y:S03]  /*1d9f0*/  SYNCS.PHASECHK.TRANS64.TRYWAIT P0, [R0+URZ], R228 ;  /* 0x000000e4000075a7 */ /* 0x000426000800017f */
[----:B0-----:R-:W-:Y:S05]  /*1da00*/  @!P0 NANOSLEEP.SYNCS 0x989680 ;  /* 0x009896800000895d */ /* 0x001fea0003900000 */
[----:B------:R2:W0:Y:S02]  /*1da10*/  @!P0 SYNCS.PHASECHK.TRANS64 P0, [R0+URZ], R228 ;  /* 0x000000e4000085a7 */ /* 0x000424000800007f */
[----:B--2---:R2:W5:Y:S02]  /*1da20*/  LDL.LU R0, [R1+0x198] ;  /* 0x0001980001007983 */ /* 0x0045640000300800 */
[----:B0-2---:R-:W-:Y:S05]  /*1da30*/  @!P0 BRA `(.L_x_27) ;  /* 0xfffffffc00e48947 */ /* 0x005fea000383ffff */
[----:B------:R-:W-:Y:S05]  /*1da40*/  BRA `(.L_x_26) ;  /* 0xfffffe6c00347947 */ /* 0x000fea000383ffff */
.L_x_88:
[----:B------:R-:W-:Y:S01]  /*1da50*/  BSSY B1, `(.L_x_109) ;  /* 0x0000006000017945 */ /* 0x000fe20003800000 */
[----:B------:R-:W-:-:S07]  /*1da60*/  IMAD.MOV.U32 R2, RZ, RZ, -0x1 ;  /* 0xffffffffff027424 */ /* 0x000fce00078e00ff */
[----:B------:R-:W-:Y:S05]  /*1da70*/  WARPSYNC.COLLECTIVE R2, `(.L_x_110) ;  /* 0x00000000020c7348 */ /* 0x000fea0003c00000 */
[----:B------:R-:W-:Y:S02]  /*1da80*/  ELECT P0, UR62, PT ;  /* 0x00000000003e782f */ /* 0x000fe40003800000 */
[----:B------:R-:W-:Y:S01]  /*1da90*/  MOV R2, UR62 ;  /* 0x0000003e00027c02 */ /* 0x000fe20008000f00 */
[----:B------:R-:W-:Y:S10]  /*1daa0*/  ENDCOLLECTIVE ;  /* 0x000000000000791b */ /* 0x000ff40003800000 */
.L_x_110:
[----:B------:R-:W-:Y:S05]  /*1dab0*/  BSYNC B1 ;  /* 0x0000000000017941 */ /* 0x000fea0003800000 */
.L_x_109:
[----:B------:R-:W-:Y:S05]  /*1dac0*/  BRA `(.L_x_111) ;  /* 0xffffffec00c47947 */ /* 0x000fea000383ffff */
.L_x_91:
[----:B0-----:R0:W2:Y:S02]  /*1dad0*/  SYNCS.PHASECHK.TRANS64.TRYWAIT P0, [R15+URZ+0x30], R4 ;  /* 0x000030040f0075a7 */ /* 0x0010a4000800017f */
[----:B--2---:R-:W-:Y:S05]  /*1dae0*/  @!P0 NANOSLEEP.SYNCS 0x989680 ;  /* 0x009896800000895d */ /* 0x004fea0003900000 */
[----:B------:R-:W2:Y:S02]  /*1daf0*/  @!P0 SYNCS.PHASECHK.TRANS64 P0, [R15+URZ+0x30], R4 ;  /* 0x000030040f0085a7 */ /* 0x000ea4000800007f */
[----:B--2---:R-:W-:Y:S05]  /*1db00*/  @!P0 BRA `(.L_x_91) ;  /* 0xfffffffc00f08947 */ /* 0x004fea000383ffff */
[----:B------:R-:W-:Y:S05]  /*1db10*/  BRA `(.L_x_112) ;  /* 0xfffffff000047947 */ /* 0x000fea000383ffff */
.L_x_99:
[----:B------:R-:W-:Y:S01]  /*1db20*/  BSSY B0, `(.L_x_113) ;  /* 0x0000006000007945 */ /* 0x000fe20003800000 */
[----:B------:R-:W-:-:S07]  /*1db30*/  IMAD.MOV.U32 R2, RZ, RZ, -0x1 ;  /* 0xffffffffff027424 */ /* 0x000fce00078e00ff */
[----:B------:R-:W-:Y:S05]  /*1db40*/  WARPSYNC.COLLECTIVE R2, `(.L_x_114) ;  /* 0x00000000020c7348 */ /* 0x000fea0003c00000 */
[----:B------:R-:W-:Y:S02]  /*1db50*/  ELECT P0, UR62, PT ;  /* 0x00000000003e782f */ /* 0x000fe40003800000 */
[----:B------:R-:W-:Y:S01]  /*1db60*/  MOV R2, UR62 ;  /* 0x0000003e00027c02 */ /* 0x000fe20008000f00 */
[----:B------:R-:W-:Y:S10]  /*1db70*/  ENDCOLLECTIVE ;  /* 0x000000000000791b */ /* 0x000ff40003800000 */
.L_x_114:
[----:B------:R-:W-:Y:S05]  /*1db80*/  BSYNC B0 ;  /* 0x0000000000007941 */ /* 0x000fea0003800000 */
.L_x_113:
[----:B------:R-:W-:Y:S05]  /*1db90*/  BRA `(.L_x_115) ;  /* 0xfffffff800747947 */ /* 0x000fea000383ffff */
.L_x_103:
[----:B0-----:R0:W1:Y:S02]  /*1dba0*/  SYNCS.PHASECHK.TRANS64.TRYWAIT P0, [R7+URZ], R0 ;  /* 0x00000000070075a7 */ /* 0x001064000800017f */
[----:B-1----:R-:W-:Y:S05]  /*1dbb0*/  @!P0 NANOSLEEP.SYNCS 0x989680 ;  /* 0x009896800000895d */ /* 0x002fea0003900000 */
[----:B------:R-:W1:Y:S02]  /*1dbc0*/  @!P0 SYNCS.PHASECHK.TRANS64 P0, [R7+URZ], R0 ;  /* 0x00000000070085a7 */ /* 0x000e64000800007f */
[----:B-1----:R-:W-:Y:S05]  /*1dbd0*/  @!P0 BRA `(.L_x_103) ;  /* 0xfffffffc00f08947 */ /* 0x002fea000383ffff */
[----:B------:R-:W-:Y:S05]  /*1dbe0*/  BRA `(.L_x_116) ;  /* 0xfffffff800b87947 */ /* 0x000fea000383ffff */
.L_x_104:
[----:B0-----:R0:W1:Y:S02]  /*1dbf0*/  SYNCS.PHASECHK.TRANS64.TRYWAIT P0, [R9+URZ], R4 ;  /* 0x00000004090075a7 */ /* 0x001064000800017f */
[----:B-1----:R-:W-:Y:S05]  /*1dc00*/  @!P0 NANOSLEEP.SYNCS 0x989680 ;  /* 0x009896800000895d */ /* 0x002fea0003900000 */
[----:B------:R-:W1:Y:S02]  /*1dc10*/  @!P0 SYNCS.PHASECHK.TRANS64 P0, [R9+URZ], R4 ;  /* 0x00000004090085a7 */ /* 0x000e64000800007f */
[----:B-1----:R-:W-:Y:S05]  /*1dc20*/  @!P0 BRA `(.L_x_104) ;  /* 0xfffffffc00f08947 */ /* 0x002fea000383ffff */
[----:B------:R-:W-:Y:S05]  /*1dc30*/  BRA `(.L_x_117) ;  /* 0xfffffff800c87947 */ /* 0x000fea000383ffff */
.L_x_105:
[----:B0-----:R0:W1:Y:S02]  /*1dc40*/  SYNCS.PHASECHK.TRANS64.TRYWAIT P0, [R6+URZ], R5 ;  /* 0x00000005060075a7 */ /* 0x001064000800017f */
[----:B-1----:R-:W-:Y:S05]  /*1dc50*/  @!P0 NANOSLEEP.SYNCS 0x989680 ;  /* 0x009896800000895d */ /* 0x002fea0003900000 */
[----:B------:R-:W1:Y:S02]  /*1dc60*/  @!P0 SYNCS.PHASECHK.TRANS64 P0, [R6+URZ], R5 ;  /* 0x00000005060085a7 */ /* 0x000e64000800007f */
[----:B-1----:R-:W-:Y:S05]  /*1dc70*/  @!P0 BRA `(.L_x_105) ;  /* 0xfffffffc00f08947 */ /* 0x002fea000383ffff */
[----:B------:R-:W-:Y:S05]  /*1dc80*/  BRA `(.L_x_118) ;  /* 0xfffffff800d87947 */ /* 0x000fea000383ffff */
.L_x_106:
[----:B0-----:R0:W1:Y:S02]  /*1dc90*/  SYNCS.PHASECHK.TRANS64.TRYWAIT P0, [R9+URZ], R4 ;  /* 0x00000004090075a7 */ /* 0x001064000800017f */
[----:B-1----:R-:W-:Y:S05]  /*1dca0*/  @!P0 NANOSLEEP.SYNCS 0x989680 ;  /* 0x009896800000895d */ /* 0x002fea0003900000 */
[----:B------:R-:W1:Y:S02]  /*1dcb0*/  @!P0 SYNCS.PHASECHK.TRANS64 P0, [R9+URZ], R4 ;  /* 0x00000004090085a7 */ /* 0x000e64000800007f */
[----:B-1----:R-:W-:Y:S05]  /*1dcc0*/  @!P0 BRA `(.L_x_106) ;  /* 0xfffffffc00f08947 */ /* 0x002fea000383ffff */
[----:B------:R-:W-:Y:S05]  /*1dcd0*/  BRA `(.L_x_119) ;  /* 0xfffffff800e87947 */ /* 0x000fea000383ffff */
.L_x_107:
[----:B-1----:R1:W2:Y:S02]  /*1dce0*/  SYNCS.PHASECHK.TRANS64.TRYWAIT P0, [R6+URZ], R5 ;  /* 0x00000005060075a7 */ /* 0x0022a4000800017f */
[----:B--2---:R-:W-:Y:S05]  /*1dcf0*/  @!P0 NANOSLEEP.SYNCS 0x989680 ;  /* 0x009896800000895d */ /* 0x004fea0003900000 */
[----:B------:R-:W2:Y:S02]  /*1dd00*/  @!P0 SYNCS.PHASECHK.TRANS64 P0, [R6+URZ], R5 ;  /* 0x00000005060085a7 */ /* 0x000ea4000800007f */
[----:B--2---:R-:W-:Y:S05]  /*1dd10*/  @!P0 BRA `(.L_x_107) ;  /* 0xfffffffc00f08947 */ /* 0x004fea000383ffff */
[----:B------:R-:W-:Y:S05]  /*1dd20*/  BRA `(.L_x_120) ;  /* 0xfffffff800f07947 */ /* 0x000fea000383ffff */
.L_x_121:
[----:B------:R-:W-:-:S00]  /*1dd30*/  BRA `(.L_x_121) ;  /* 0xfffffffc00fc7947 */ /* 0x000fc0000383ffff */
[----:B------:R-:W-:-:S00]  /*1dd40*/  NOP ;  /* 0x0000000000007918 */ /* 0x000fc00000000000 */
        /* <DEDUP_REMOVED lines=11> */
.L_x_122:


//--------------------- .nv.shared._ZN7cutlass13device_kernelINS_4gemm6kernel13GemmUniversalIN4cute5tupleIJiiiiEEENS1_10collective13CollectiveMmaINS1_37MainloopSm90TmaGmmaWarpSpecializedFP8ILi6ENS5_IJNS4_1CILi2EEENSA_ILi1EEESC_EEENS1_35KernelTmaWarpSpecializedCooperativeEEENS5_IJNSA_ILi512EEENSA_ILi80EEENSA_ILi64EEEEEENS_12float_e4m3_tENS5_IJlSC_lEEESK_SL_NS4_8TiledMMAINS4_8MMA_AtomIJNS4_4SM904GMMA30MMA_64x16x32_F32E4M3E4M3_SS_TNILNSP_7ScaleInE1ELSR_1EEEEEENS4_6LayoutISD_NS5_IJSC_NSA_ILi0EEESV_EEEEENS5_IJNS4_10UnderscoreESY_SY_EEEEENS4_13SM90_TMA_LOADENS4_14ComposedLayoutINS4_7SwizzleILi2ELi4ELi3EEENS4_18smem_ptr_flag_bitsILi8EEENSU_INS5_IJNSA_ILi8EEESI_EEENS5_IJSI_SC_EEEEEEEvNS4_8identityENS4_23SM90_TMA_LOAD_MULTICASTES1B_vS1C_EENS_8epilogue10collective6detail29Sm90TmaWarpSpecializedAdapterINS1G_15DefaultEpilogueISK_SL_SL_NS1F_6thread17LinearCombinationISK_Li1EffLNS1K_9ScaleType4KindE0ELNS_15FloatRoundStyleE2ESK_EENS1_15EpilogueDefaultEEEEEvvEEEEvNT_6ParamsE --------------------------
	.section	.nv.shared._ZN7cutlass13device_kernelINS_4gemm6kernel13GemmUniversalIN4cute5tupleIJiiiiEEENS1_10collective13CollectiveMmaINS1_37MainloopSm90TmaGmmaWarpSpecializedFP8ILi6ENS5_IJNS4_1CILi2EEENSA_ILi1EEESC_EEENS1_35KernelTmaWarpSpecializedCooperativeEEENS5_IJNSA_ILi512EEENSA_ILi80EEENSA_ILi64EEEEEENS_12float_e4m3_tENS5_IJlSC_lEEESK_SL_NS4_8TiledMMAINS4_8MMA_AtomIJNS4_4SM904GMMA30MMA_64x16x32_F32E4M3E4M3_SS_TNILNSP_7ScaleInE1ELSR_1EEEEEENS4_6LayoutISD_NS5_IJSC_NSA_ILi0EEESV_EEEEENS5_IJNS4_10UnderscoreESY_SY_EEEEENS4_13SM90_TMA_LOADENS4_14ComposedLayoutINS4_7SwizzleILi2ELi4ELi3EEENS4_18smem_ptr_flag_bitsILi8EEENSU_INS5_IJNSA_ILi8EEESI_EEENS5_IJSI_SC_EEEEEEEvNS4_8identityENS4_23SM90_TMA_LOAD_MULTICASTES1B_vS1C_EENS_8epilogue10collective6detail29Sm90TmaWarpSpecializedAdapterINS1G_15DefaultEpilogueISK_SL_SL_NS1F_6thread17LinearCombinationISK_Li1EffLNS1K_9ScaleType4KindE0ELNS_15FloatRoundStyleE2ESK_EENS1_15EpilogueDefaultEEEEEvvEEEEvNT_6ParamsE,"aw",@nobits
	.sectionflags	@""
	.align	16
	.zero		1024


//--------------------- .nv.shared.reserved.0     --------------------------
	.section	.nv.shared.reserved.0,"aw",@nobits
	.weak		__nv_reservedSMEM_offset_0_alias
	.size		__nv_reservedSMEM_offset_0_alias, 0, 0
	.other		__nv_reservedSMEM_offset_0_alias,@"STO_CUDA_RESERVED_SHARED STV_DEFAULT"
__nv_reservedSMEM_offset_0_alias:
	.zero		0


//--------------------- .nv.global                --------------------------
	.section	.nv.global,"aw",@nobits
.nv.global:
	.type		_ZN40_INTERNAL_a1a7f113_4_k_cu_de70cef1_174744cute1_E,@object
	.size		_ZN40_INTERNAL_a1a7f113_4_k_cu_de70cef1_174744cute1_E,(_ZN40_INTERNAL_a1a7f113_4_k_cu_de70cef1_174744cuda3std3__45__cpo6cbeginE - _ZN40_INTERNAL_a1a7f113_4_k_cu_de70cef1_174744cute1_E)
_ZN40_INTERNAL_a1a7f113_4_k_cu_de70cef1_174744cute1_E:
	.zero		1
	.type		_ZN40_INTERNAL_a1a7f113_4_k_cu_de70cef1_174744cuda3std3__45__cpo6cbeginE,@object
	.size		_ZN40_INTERNAL_a1a7f113_4_k_cu_de70cef1_174744cuda3std3__45__cpo6cbeginE,(_ZN40_INTERNAL_a1a7f113_4_k_cu_de70cef1_174744cuda3std3__48in_placeE - _ZN40_INTERNAL_a1a7f113_4_k_cu_de70cef1_174744cuda3std3__45__cpo6cbeginE)
_ZN40_INTERNAL_a1a7f113_4_k_cu_de70cef1_174744cuda3std3__45__cpo6cbeginE:
	.zero		1
	.type		_ZN40_INTERNAL_a1a7f113_4_k_cu_de70cef1_174744cuda3std3__48in_placeE,@object
	.size		_ZN40_INTERNAL_a1a7f113_4_k_cu_de70cef1_174744cuda3std3__48in_placeE,(_ZN40_INTERNAL_a1a7f113_4_k_cu_de70cef1_174744cuda3std6ranges3__45__cpo9iter_moveE - _ZN40_INTERNAL_a1a7f113_4_k_cu_de70cef1_174744cuda3std3__48in_placeE)
_ZN40_INTERNAL_a1a7f113_4_k_cu_de70cef1_174744cuda3std3__48in_placeE:
	.zero		1
	.type		_ZN40_INTERNAL_a1a7f113_4_k_cu_de70cef1_174744cuda3std6ranges3__45__cpo9iter_moveE,@object
	.size		_ZN40_INTERNAL_a1a7f113_4_k_cu_de70cef1_174744cuda3std6ranges3__45__cpo9iter_moveE,(_ZN40_INTERNAL_a1a7f113_4_k_cu_de70cef1_174744cuda3std3__45__cpo5beginE - _ZN40_INTERNAL_a1a7f113_4_k_cu_de70cef1_174744cuda3std6ranges3__45__cpo9iter_moveE)
_ZN40_INTERNAL_a1a7f113_4_k_cu_de70cef1_174744cuda3std6ranges3__45__cpo9iter_moveE:
	.zero		1
	.type		_ZN40_INTERNAL_a1a7f113_4_k_cu_de70cef1_174744cuda3std3__45__cpo5beginE,@object
	.size		_ZN40_INTERNAL_a1a7f113_4_k_cu_de70cef1_174744cuda3std3__45__cpo5beginE,(_ZN40_INTERNAL_a1a7f113_4_k_cu_de70cef1_174744cuda3std3__442_GLOBAL__N__a1a7f113_4_k_cu_de70cef1_174746ignoreE - _ZN40_INTERNAL_a1a7f113_4_k_cu_de70cef1_174744cuda3std3__45__cpo5beginE)
_ZN40_INTERNAL_a1a7f113_4_k_cu_de70cef1_174744cuda3std3__45__cpo5beginE:
	.zero		1
	.type		_ZN40_INTERNAL_a1a7f113_4_k_cu_de70cef1_174744cuda3std3__442_GLOBAL__N__a1a7f113_4_k_cu_de70cef1_174746ignoreE,@object
	.size		_ZN40_INTERNAL_a1a7f113_4_k_cu_de70cef1_174744cuda3std3__442_GLOBAL__N__a1a7f113_4_k_cu_de70cef1_174746ignoreE,(_ZN40_INTERNAL_a1a7f113_4_k_cu_de70cef1_174744cute7productE - _ZN40_INTERNAL_a1a7f113_4_k_cu_de70cef1_174744cuda3std3__442_GLOBAL__N__a1a7f113_4_k_cu_de70cef1_174746ignoreE)
_ZN40_INTERNAL_a1a7f113_4_k_cu_de70cef1_174744cuda3std3__442_GLOBAL__N__a1a7f113_4_k_cu_de70cef1_174746ignoreE:
	.zero		1
	.type		_ZN40_INTERNAL_a1a7f113_4_k_cu_de70cef1_174744cute7productE,@object
	.size		_ZN40_INTERNAL_a1a7f113_4_k_cu_de70cef1_174744cute7productE,(_ZN40_INTERNAL_a1a7f113_4_k_cu_de70cef1_174744cuda3std3__45__cpo3endE - _ZN40_INTERNAL_a1a7f113_4_k_cu_de70cef1_174744cute7productE)
_ZN40_INTERNAL_a1a7f113_4_k_cu_de70cef1_174744cute7productE:
	.zero		1
	.type		_ZN40_INTERNAL_a1a7f113_4_k_cu_de70cef1_174744cuda3std3__45__cpo3endE,@object
	.size		_ZN40_INTERNAL_a1a7f113_4_k_cu_de70cef1_174744cuda3std3__45__cpo3endE,(_ZN40_INTERNAL_a1a7f113_4_k_cu_de70cef1_174744cuda3std3__419piecewise_constructE - _ZN40_INTERNAL_a1a7f113_4_k_cu_de70cef1_174744cuda3std3__45__cpo3endE)
_ZN40_INTERNAL_a1a7f113_4_k_cu_de70cef1_174744cuda3std3__45__cpo3endE:
	.zero		1
	.type		_ZN40_INTERNAL_a1a7f113_4_k_cu_de70cef1_174744cuda3std3__419piecewise_constructE,@object
	.size		_ZN40_INTERNAL_a1a7f113_4_k_cu_de70cef1_174744cuda3std3__419piecewise_constructE,(_ZN40_INTERNAL_a1a7f113_4_k_cu_de70cef1_174744cuda3std3__45__cpo4cendE - _ZN40_INTERNAL_a1a7f113_4_k_cu_de70cef1_174744cuda3std3__419piecewise_constructE)
_ZN40_INTERNAL_a1a7f113_4_k_cu_de70cef1_174744cuda3std3__419piecewise_constructE:
	.zero		1
	.type		_ZN40_INTERNAL_a1a7f113_4_k_cu_de70cef1_174744cuda3std3__45__cpo4cendE,@object
	.size		_ZN40_INTERNAL_a1a7f113_4_k_cu_de70cef1_174744cuda3std3__45__cpo4cendE,(_ZN40_INTERNAL_a1a7f113_4_k_cu_de70cef1_174744cuda3std6ranges3__45__cpo4swapE - _ZN40_INTERNAL_a1a7f113_4_k_cu_de70cef1_174744cuda3std3__45__cpo4cendE)
_ZN40_INTERNAL_a1a7f113_4_k_cu_de70cef1_174744cuda3std3__45__cpo4cendE:
	.zero		1
	.type		_ZN40_INTERNAL_a1a7f113_4_k_cu_de70cef1_174744cuda3std6ranges3__45__cpo4swapE,@object
	.size		_ZN40_INTERNAL_a1a7f113_4_k_cu_de70cef1_174744cuda3std6ranges3__45__cpo4swapE,(.L_7 - _ZN40_INTERNAL_a1a7f113_4_k_cu_de70cef1_174744cuda3std6ranges3__45__cpo4swapE)
_ZN40_INTERNAL_a1a7f113_4_k_cu_de70cef1_174744cuda3std6ranges3__45__cpo4swapE:
	.zero		1
.L_7:


//--------------------- .nv.constant0._ZN7cutlass13device_kernelINS_4gemm6kernel13GemmUniversalIN4cute5tupleIJiiiiEEENS1_10collective13CollectiveMmaINS1_37MainloopSm90TmaGmmaWarpSpecializedFP8ILi6ENS5_IJNS4_1CILi2EEENSA_ILi1EEESC_EEENS1_35KernelTmaWarpSpecializedCooperativeEEENS5_IJNSA_ILi512EEENSA_ILi80EEENSA_ILi64EEEEEENS_12float_e4m3_tENS5_IJlSC_lEEESK_SL_NS4_8TiledMMAINS4_8MMA_AtomIJNS4_4SM904GMMA30MMA_64x16x32_F32E4M3E4M3_SS_TNILNSP_7ScaleInE1ELSR_1EEEEEENS4_6LayoutISD_NS5_IJSC_NSA_ILi0EEESV_EEEEENS5_IJNS4_10UnderscoreESY_SY_EEEEENS4_13SM90_TMA_LOADENS4_14ComposedLayoutINS4_7SwizzleILi2ELi4ELi3EEENS4_18smem_ptr_flag_bitsILi8EEENSU_INS5_IJNSA_ILi8EEESI_EEENS5_IJSI_SC_EEEEEEEvNS4_8identityENS4_23SM90_TMA_LOAD_MULTICASTES1B_vS1C_EENS_8epilogue10collective6detail29Sm90TmaWarpSpecializedAdapterINS1G_15DefaultEpilogueISK_SL_SL_NS1F_6thread17LinearCombinationISK_Li1EffLNS1K_9ScaleType4KindE0ELNS_15FloatRoundStyleE2ESK_EENS1_15EpilogueDefaultEEEEEvvEEEEvNT_6ParamsE --------------------------
	.section	.nv.constant0._ZN7cutlass13device_kernelINS_4gemm6kernel13GemmUniversalIN4cute5tupleIJiiiiEEENS1_10collective13CollectiveMmaINS1_37MainloopSm90TmaGmmaWarpSpecializedFP8ILi6ENS5_IJNS4_1CILi2EEENSA_ILi1EEESC_EEENS1_35KernelTmaWarpSpecializedCooperativeEEENS5_IJNSA_ILi512EEENSA_ILi80EEENSA_ILi64EEEEEENS_12float_e4m3_tENS5_IJlSC_lEEESK_SL_NS4_8TiledMMAINS4_8MMA_AtomIJNS4_4SM904GMMA30MMA_64x16x32_F32E4M3E4M3_SS_TNILNSP_7ScaleInE1ELSR_1EEEEEENS4_6LayoutISD_NS5_IJSC_NSA_ILi0EEESV_EEEEENS5_IJNS4_10UnderscoreESY_SY_EEEEENS4_13SM90_TMA_LOADENS4_14ComposedLayoutINS4_7SwizzleILi2ELi4ELi3EEENS4_18smem_ptr_flag_bitsILi8EEENSU_INS5_IJNSA_ILi8EEESI_EEENS5_IJSI_SC_EEEEEEEvNS4_8identityENS4_23SM90_TMA_LOAD_MULTICASTES1B_vS1C_EENS_8epilogue10collective6detail29Sm90TmaWarpSpecializedAdapterINS1G_15DefaultEpilogueISK_SL_SL_NS1F_6thread17LinearCombinationISK_Li1EffLNS1K_9ScaleType4KindE0ELNS_15FloatRoundStyleE2ESK_EENS1_15EpilogueDefaultEEEEEvvEEEEvNT_6ParamsE,"a",@progbits
	.sectionflags	@""
	.align	4
.nv.constant0._ZN7cutlass13device_kernelINS_4gemm6kernel13GemmUniversalIN4cute5tupleIJiiiiEEENS1_10collective13CollectiveMmaINS1_37MainloopSm90TmaGmmaWarpSpecializedFP8ILi6ENS5_IJNS4_1CILi2EEENSA_ILi1EEESC_EEENS1_35KernelTmaWarpSpecializedCooperativeEEENS5_IJNSA_ILi512EEENSA_ILi80EEENSA_ILi64EEEEEENS_12float_e4m3_tENS5_IJlSC_lEEESK_SL_NS4_8TiledMMAINS4_8MMA_AtomIJNS4_4SM904GMMA30MMA_64x16x32_F32E4M3E4M3_SS_TNILNSP_7ScaleInE1ELSR_1EEEEEENS4_6LayoutISD_NS5_IJSC_NSA_ILi0EEESV_EEEEENS5_IJNS4_10UnderscoreESY_SY_EEEEENS4_13SM90_TMA_LOADENS4_14ComposedLayoutINS4_7SwizzleILi2ELi4ELi3EEENS4_18smem_ptr_flag_bitsILi8EEENSU_INS5_IJNSA_ILi8EEESI_EEENS5_IJSI_SC_EEEEEEEvNS4_8identityENS4_23SM90_TMA_LOAD_MULTICASTES1B_vS1C_EENS_8epilogue10collective6detail29Sm90TmaWarpSpecializedAdapterINS1G_15DefaultEpilogueISK_SL_SL_NS1F_6thread17LinearCombinationISK_Li1EffLNS1K_9ScaleType4KindE0ELNS_15FloatRoundStyleE2ESK_EENS1_15EpilogueDefaultEEEEEvvEEEEvNT_6ParamsE:
	.zero		1664


//--------------------- SYMBOLS --------------------------

	.type		.nv.reservedSmem.offset0,@object
	.size		.nv.reservedSmem.offset0,0x4
